	.target	sm_90a

	.elftype	@"ET_EXEC"


//--------------------- .note.nv.tkinfo           --------------------------
	.section	.note.nv.tkinfo,"",@"SHT_NOTE"
	.sectionflags	@"SHF_NOTE_NV_TKINFO"
	.tkinfo
        /*0018*/ 	.word	0x00000002
        /*0030*/ 	.string	""
        /*0030*/ 	.string	"ptxas"
        /*0030*/ 	.string	"Cuda compilation tools, release 13.0, V13.0.88"
        /*0030*/ 	.string	"Build cuda_13.0.r13.0/compiler.36424714_0"
        /*0030*/ 	.string	"-v  -suppress-debug-info  -lineinfo  -arch sm_90a "



//--------------------- .note.nv.cuinfo           --------------------------
	.section	.note.nv.cuinfo,"",@"SHT_NOTE"
	.sectionflags	@"SHF_NOTE_NV_CUINFO"
        /*0018*/ 	.short	0x0002
        /*001a*/ 	.short	0x005a
        /*001c*/ 	.short	0x0082
	.zero		2


//--------------------- .nv.info                  --------------------------
	.section	.nv.info,"",@"SHT_CUDA_INFO"
	.align	4


	//----- nvinfo : EIATTR_REGCOUNT
	.align		4
        /*0000*/ 	.byte	0x04, 0x2f
        /*0002*/ 	.short	(.L_1 - .L_0)
	.align		4
.L_0:
        /*0004*/ 	.word	index@(matmul_kernel)
        /*0008*/ 	.word	0x00000020


	//----- nvinfo : EIATTR_FRAME_SIZE
	.align		4
.L_1:
        /*000c*/ 	.byte	0x04, 0x11
        /*000e*/ 	.short	(.L_3 - .L_2)
	.align		4
.L_2:
        /*0010*/ 	.word	index@(matmul_kernel)
        /*0014*/ 	.word	0x00002928


	//----- nvinfo : EIATTR_MIN_STACK_SIZE
	.align		4
.L_3:
        /*0018*/ 	.byte	0x04, 0x12
        /*001a*/ 	.short	(.L_5 - .L_4)
	.align		4
.L_4:
        /*001c*/ 	.word	index@(matmul_kernel)
        /*0020*/ 	.word	0x00002928
.L_5:


//--------------------- .nv.compat                --------------------------
	.section	.nv.compat,"",@"SHT_CUDA_COMPAT_INFO"
	.align	4
        /*0000*/ 	.byte	0x02, 0x09, 0x01, 0x00, 0x02, 0x02, 0x01, 0x00, 0x02, 0x05, 0x05, 0x00, 0x03, 0x07, 0x01, 0x01
        /*0010*/ 	.byte	0x02, 0x03, 0x00, 0x00, 0x02, 0x06, 0x01, 0x00, 0x04, 0x0b, 0x08, 0x00, 0x00, 0x00, 0x00, 0x00
        /*0020*/ 	.byte	0x00, 0x00, 0x00, 0x00


//--------------------- .nv.info.matmul_kernel    --------------------------
	.section	.nv.info.matmul_kernel,"",@"SHT_CUDA_INFO"
	.sectionflags	@""
	.align	4


	//----- nvinfo : EIATTR_CUDA_API_VERSION
	.align		4
        /*0000*/ 	.byte	0x04, 0x37
        /*0002*/ 	.short	(.L_7 - .L_6)
.L_6:
        /*0004*/ 	.word	0x00000082


	//----- nvinfo : EIATTR_KPARAM_INFO
	.align		4
.L_7:
        /*0008*/ 	.byte	0x04, 0x17
        /*000a*/ 	.short	(.L_9 - .L_8)
.L_8:
        /*000c*/ 	.word	0x00000000
        /*0010*/ 	.short	0x000d
        /*0012*/ 	.short	0x0048
        /*0014*/ 	.byte	0x00, 0xf4, 0x21, 0x00


	//----- nvinfo : EIATTR_KPARAM_INFO
	.align		4
.L_9:
        /*0018*/ 	.byte	0x04, 0x17
        /*001a*/ 	.short	(.L_11 - .L_10)
.L_10:
        /*001c*/ 	.word	0x00000000
        /*0020*/ 	.short	0x000c
        /*0022*/ 	.short	0x0040
        /*0024*/ 	.byte	0x00, 0xf4, 0x21, 0x00


	//----- nvinfo : EIATTR_KPARAM_INFO
	.align		4
.L_11:
        /*0028*/ 	.byte	0x04, 0x17
        /*002a*/ 	.short	(.L_13 - .L_12)
.L_12:
        /*002c*/ 	.word	0x00000000
        /*0030*/ 	.short	0x000b
        /*0032*/ 	.short	0x0038
        /*0034*/ 	.byte	0x00, 0xf0, 0x11, 0x00


	//----- nvinfo : EIATTR_KPARAM_INFO
	.align		4
.L_13:
        /*0038*/ 	.byte	0x04, 0x17
        /*003a*/ 	.short	(.L_15 - .L_14)
.L_14:
        /*003c*/ 	.word	0x00000000
        /*0040*/ 	.short	0x000a
        /*0042*/ 	.short	0x0034
        /*0044*/ 	.byte	0x00, 0xf0, 0x11, 0x00


	//----- nvinfo : EIATTR_KPARAM_INFO
	.align		4
.L_15:
        /*0048*/ 	.byte	0x04, 0x17
        /*004a*/ 	.short	(.L_17 - .L_16)
.L_16:
        /*004c*/ 	.word	0x00000000
        /*0050*/ 	.short	0x0009
        /*0052*/ 	.short	0x0030
        /*0054*/ 	.byte	0x00, 0xf0, 0x11, 0x00


	//----- nvinfo : EIATTR_KPARAM_INFO
	.align		4
.L_17:
        /*0058*/ 	.byte	0x04, 0x17
        /*005a*/ 	.short	(.L_19 - .L_18)
.L_18:
        /*005c*/ 	.word	0x00000000
        /*0060*/ 	.short	0x0008
        /*0062*/ 	.short	0x002c
        /*0064*/ 	.byte	0x00, 0xf0, 0x11, 0x00


	//----- nvinfo : EIATTR_KPARAM_INFO
	.align		4
.L_19:
        /*0068*/ 	.byte	0x04, 0x17
        /*006a*/ 	.short	(.L_21 - .L_20)
.L_20:
        /*006c*/ 	.word	0x00000000
        /*0070*/ 	.short	0x0007
        /*0072*/ 	.short	0x0028
        /*0074*/ 	.byte	0x00, 0xf0, 0x11, 0x00


	//----- nvinfo : EIATTR_KPARAM_INFO
	.align		4
.L_21:
        /*0078*/ 	.byte	0x04, 0x17
        /*007a*/ 	.short	(.L_23 - .L_22)
.L_22:
        /*007c*/ 	.word	0x00000000
        /*0080*/ 	.short	0x0006
        /*0082*/ 	.short	0x0024
        /*0084*/ 	.byte	0x00, 0xf0, 0x11, 0x00


	//----- nvinfo : EIATTR_KPARAM_INFO
	.align		4
.L_23:
        /*0088*/ 	.byte	0x04, 0x17
        /*008a*/ 	.short	(.L_25 - .L_24)
.L_24:
        /*008c*/ 	.word	0x00000000
        /*0090*/ 	.short	0x0005
        /*0092*/ 	.short	0x0020
        /*0094*/ 	.byte	0x00, 0xf0, 0x11, 0x00


	//----- nvinfo : EIATTR_KPARAM_INFO
	.align		4
.L_25:
        /*0098*/ 	.byte	0x04, 0x17
        /*009a*/ 	.short	(.L_27 - .L_26)
.L_26:
        /*009c*/ 	.word	0x00000000
        /*00a0*/ 	.short	0x0004
        /*00a2*/ 	.short	0x001c
        /*00a4*/ 	.byte	0x00, 0xf0, 0x11, 0x00


	//----- nvinfo : EIATTR_KPARAM_INFO
	.align		4
.L_27:
        /*00a8*/ 	.byte	0x04, 0x17
        /*00aa*/ 	.short	(.L_29 - .L_28)
.L_28:
        /*00ac*/ 	.word	0x00000000
        /*00b0*/ 	.short	0x0003
        /*00b2*/ 	.short	0x0018
        /*00b4*/ 	.byte	0x00, 0xf0, 0x11, 0x00


	//----- nvinfo : EIATTR_KPARAM_INFO
	.align		4
.L_29:
        /*00b8*/ 	.byte	0x04, 0x17
        /*00ba*/ 	.short	(.L_31 - .L_30)
.L_30:
        /*00bc*/ 	.word	0x00000000
        /*00c0*/ 	.short	0x0002
        /*00c2*/ 	.short	0x0010
        /*00c4*/ 	.byte	0x00, 0xf4, 0x21, 0x00


	//----- nvinfo : EIATTR_KPARAM_INFO
	.align		4
.L_31:
        /*00c8*/ 	.byte	0x04, 0x17
        /*00ca*/ 	.short	(.L_33 - .L_32)
.L_32:
        /*00cc*/ 	.word	0x00000000
        /*00d0*/ 	.short	0x0001
        /*00d2*/ 	.short	0x0008
        /*00d4*/ 	.byte	0x00, 0xf4, 0x21, 0x00


	//----- nvinfo : EIATTR_KPARAM_INFO
	.align		4
.L_33:
        /*00d8*/ 	.byte	0x04, 0x17
        /*00da*/ 	.short	(.L_35 - .L_34)
.L_34:
        /*00dc*/ 	.word	0x00000000
        /*00e0*/ 	.short	0x0000
        /*00e2*/ 	.short	0x0000
        /*00e4*/ 	.byte	0x00, 0xf4, 0x21, 0x00


	//----- nvinfo : EIATTR_SPARSE_MMA_MASK
	.align		4
.L_35:
        /*00e8*/ 	.byte	0x03, 0x50
        /*00ea*/ 	.short	0x0000


	//----- nvinfo : EIATTR_MAXREG_COUNT
	.align		4
        /*00ec*/ 	.byte	0x03, 0x1b
        /*00ee*/ 	.short	0x00ff


	//----- nvinfo : EIATTR_NUM_BARRIERS
	.align		4
        /*00f0*/ 	.byte	0x02, 0x4c
        /*00f2*/ 	.byte	0x01
	.zero		1


	//----- nvinfo : EIATTR_ANNOTATIONS
	.align		4
        /*00f4*/ 	.byte	0x04, 0x55
        /*00f6*/ 	.short	(.L_37 - .L_36)


	//   ....[0]....
.L_36:
        /*00f8*/ 	.word	0x00000001
        /*00fc*/ 	.byte	0x10, 0x05, 0x00, 0x00, 0x01, 0x00, 0x00, 0x00, 0x40, 0x05, 0x00, 0x00, 0x01, 0x00, 0x00, 0x00
        /* <DEDUP_REMOVED lines=924> */
        /*3acc*/ 	.byte	0x90, 0x52, 0x01, 0x00


	//----- nvinfo : EIATTR_MERCURY_ISA_VERSION
	.align		4
.L_37:
        /*3ad0*/ 	.byte	0x03, 0x5f
        /*3ad2*/ 	.short	0x0101


	//----- nvinfo : EIATTR_EXIT_INSTR_OFFSETS
	.align		4
        /*3ad4*/ 	.byte	0x04, 0x1c
        /*3ad6*/ 	.short	(.L_39 - .L_38)


	//   ....[0]....
.L_38:
        /*3ad8*/ 	.word	0x0004fee0


	//   ....[1]....
        /*3adc*/ 	.word	0x0004ff10


	//----- nvinfo : EIATTR_REQNTID
	.align		4
.L_39:
        /*3ae0*/ 	.byte	0x04, 0x10
        /*3ae2*/ 	.short	(.L_41 - .L_40)
.L_40:
        /*3ae4*/ 	.word	0x00000040
        /*3ae8*/ 	.word	0x00000001
        /*3aec*/ 	.word	0x00000001


	//----- nvinfo : EIATTR_CBANK_PARAM_SIZE
	.align		4
.L_41:
        /*3af0*/ 	.byte	0x03, 0x19
        /*3af2*/ 	.short	0x0050


	//----- nvinfo : EIATTR_PARAM_CBANK
	.align		4
        /*3af4*/ 	.byte	0x04, 0x0a
        /*3af6*/ 	.short	(.L_43 - .L_42)
	.align		4
.L_42:
        /*3af8*/ 	.word	index@(.nv.constant0.matmul_kernel)
        /*3afc*/ 	.short	0x0210
        /*3afe*/ 	.short	0x0050


	//----- nvinfo : EIATTR_SW_WAR
	.align		4
.L_43:
        /*3b00*/ 	.byte	0x04, 0x36
        /*3b02*/ 	.short	(.L_45 - .L_44)
.L_44:
        /*3b04*/ 	.word	0x00000008
.L_45:


//--------------------- .nv.callgraph             --------------------------
	.section	.nv.callgraph,"",@"SHT_CUDA_CALLGRAPH"
	.align	4
	.sectionentsize	8
	.align		4
        /*0000*/ 	.word	0x00000000
	.align		4
        /*0004*/ 	.word	0xffffffff
	.align		4
        /*0008*/ 	.word	0x00000000
	.align		4
        /*000c*/ 	.word	0xfffffffe
	.align		4
        /*0010*/ 	.word	0x00000000
	.align		4
        /*0014*/ 	.word	0xfffffffd
	.align		4
        /*0018*/ 	.word	0x00000000
	.align		4
        /*001c*/ 	.word	0xfffffffc


//--------------------- .text.matmul_kernel       --------------------------
	.section	.text.matmul_kernel,"ax",@progbits
	.align	128
        .global         matmul_kernel
        .type           matmul_kernel,@function
        .size           matmul_kernel,(.L_x_4 - matmul_kernel)
        .other          matmul_kernel,@"STO_CUDA_ENTRY STV_DEFAULT"
matmul_kernel:
.text.matmul_kernel:
[----:B------:R-:W0:Y:S08]  /*0000*/  LDC R1, c[0x0][0x28] ;  /* 0x00000a00ff017b82 */ /* 0x000e300000000800 */
[----:B------:R-:W1:Y:S01]  /*0010*/  LDC.64 R4, c[0x0][0x228] ;  /* 0x00008a00ff047b82 */ /* 0x000e620000000a00 */
[----:B0-----:R-:W-:Y:S01]  /*0020*/  VIADD R1, R1, 0xffffd6d8 ;  /* 0xffffd6d801017836 */ /* 0x001fe20000000000 */
[----:B------:R-:W0:Y:S01]  /*0030*/  S2R R14, SR_TID.X ;  /* 0x00000000000e7919 */ /* 0x000e220000002100 */
[----:B------:R-:W-:Y:S01]  /*0040*/  UMOV UR4, 0x400 ;  /* 0x0000040000047882 */ /* 0x000fe20000000000 */
[----:B------:R-:W-:-:S04]  /*0050*/  ULDC.64 UR8, c[0x0][0x208] ;  /* 0x0000820000087ab9 */ /* 0x000fc80000000a00 */
[----:B------:R-:W2:Y:S01]  /*0060*/  S2UR UR5, SR_CgaCtaId ;  /* 0x00000000000579c3 */ /* 0x000ea20000008800 */
[----:B-1----:R-:W-:-:S05]  /*0070*/  VIADD R0, R5, 0xff ;  /* 0x000000ff05007836 */ /* 0x002fca0000000000 */
[----:B------:R-:W-:Y:S01]  /*0080*/  SHF.R.S32.HI R3, RZ, 0x1f, R0 ;  /* 0x0000001fff037819 */ /* 0x000fe20000011400 */
[----:B--2---:R-:W-:-:S03]  /*0090*/  ULEA UR4, UR5, UR4, 0x18 ;  /* 0x0000000405047291 */ /* 0x004fc6000f8ec03f */
[----:B------:R-:W-:Y:S02]  /*00a0*/  LEA.HI R3, R3, R0, RZ, 0x8 ;  /* 0x0000000003037211 */ /* 0x000fe400078f40ff */
[----:B0-----:R-:W-:Y:S02]  /*00b0*/  LOP3.LUT R17, R14, 0x3f, RZ, 0xc0, !PT ;  /* 0x0000003f0e117812 */ /* 0x001fe400078ec0ff */
[----:B------:R-:W-:Y:S02]  /*00c0*/  SHF.R.S32.HI R0, RZ, 0x8, R3 ;  /* 0x00000008ff007819 */ /* 0x000fe40000011403 */
[----:B------:R-:W0:Y:S03]  /*00d0*/  S2R R3, SR_CTAID.X ;  /* 0x0000000000037919 */ /* 0x000e260000002500 */
[----:B------:R-:W-:-:S05]  /*00e0*/  IMAD.SHL.U32 R0, R0, 0x8, RZ ;  /* 0x0000000800007824 */ /* 0x000fca00078e00ff */
[-C--:B------:R-:W-:Y:S02]  /*00f0*/  IABS R9, R0.reuse ;  /* 0x0000000000097213 */ /* 0x080fe40000000000 */
[----:B------:R-:W-:Y:S02]  /*0100*/  IABS R12, R0 ;  /* 0x00000000000c7213 */ /* 0x000fe40000000000 */
[----:B------:R-:W1:Y:S08]  /*0110*/  I2F.RP R2, R9 ;  /* 0x0000000900027306 */ /* 0x000e700000209400 */
[----:B-1----:R-:W1:Y:S01]  /*0120*/  MUFU.RCP R2, R2 ;  /* 0x0000000200027308 */ /* 0x002e620000001000 */
[----:B0-----:R-:W-:Y:S01]  /*0130*/  IABS R10, R3 ;  /* 0x00000003000a7213 */ /* 0x001fe20000000000 */
[----:B-1----:R-:W-:-:S02]  /*0140*/  VIADD R6, R2, 0xffffffe ;  /* 0x0ffffffe02067836 */ /* 0x002fc40000000000 */
[----:B------:R-:W-:-:S04]  /*0150*/  IMAD.MOV R2, RZ, RZ, -R12 ;  /* 0x000000ffff027224 */ /* 0x000fc800078e0a0c */
[----:B------:R0:W1:Y:S02]  /*0160*/  F2I.FTZ.U32.TRUNC.NTZ R7, R6 ;  /* 0x0000000600077305 */ /* 0x000064000021f000 */
[----:B0-----:R-:W-:Y:S02]  /*0170*/  IMAD.MOV.U32 R6, RZ, RZ, RZ ;  /* 0x000000ffff067224 */ /* 0x001fe400078e00ff */
[----:B-1----:R-:W-:-:S04]  /*0180*/  IMAD.MOV R8, RZ, RZ, -R7 ;  /* 0x000000ffff087224 */ /* 0x002fc800078e0a07 */
[----:B------:R-:W-:Y:S02]  /*0190*/  IMAD R11, R8, R9, RZ ;  /* 0x00000009080b7224 */ /* 0x000fe400078e02ff */
[----:B------:R-:W-:Y:S02]  /*01a0*/  IMAD.MOV.U32 R8, RZ, RZ, R10 ;  /* 0x000000ffff087224 */ /* 0x000fe400078e000a */
[----:B------:R-:W-:-:S06]  /*01b0*/  IMAD.HI.U32 R7, R7, R11, R6 ;  /* 0x0000000b07077227 */ /* 0x000fcc00078e0006 */
[----:B------:R-:W-:-:S04]  /*01c0*/  IMAD.HI.U32 R7, R7, R8, RZ ;  /* 0x0000000807077227 */ /* 0x000fc800078e00ff */
[----:B------:R-:W-:-:S05]  /*01d0*/  IMAD R2, R7, R2, R8 ;  /* 0x0000000207027224 */ /* 0x000fca00078e0208 */
[----:B------:R-:W-:-:S13]  /*01e0*/  ISETP.GT.U32.AND P1, PT, R9, R2, PT ;  /* 0x000000020900720c */ /* 0x000fda0003f24070 */
[----:B------:R-:W-:Y:S02]  /*01f0*/  @!P1 IMAD.IADD R2, R2, 0x1, -R9 ;  /* 0x0000000102029824 */ /* 0x000fe400078e0a09 */
[----:B------:R-:W-:Y:S01]  /*0200*/  @!P1 VIADD R7, R7, 0x1 ;  /* 0x0000000107079836 */ /* 0x000fe20000000000 */
[----:B------:R-:W-:Y:S02]  /*0210*/  ISETP.NE.AND P1, PT, R0, RZ, PT ;  /* 0x000000ff0000720c */ /* 0x000fe40003f25270 */
[----:B------:R-:W-:Y:S02]  /*0220*/  ISETP.GE.U32.AND P0, PT, R2, R9, PT ;  /* 0x000000090200720c */ /* 0x000fe40003f06070 */
[----:B------:R-:W-:-:S04]  /*0230*/  LOP3.LUT R2, R3, R0, RZ, 0x3c, !PT ;  /* 0x0000000003027212 */ /* 0x000fc800078e3cff */
[----:B------:R-:W-:Y:S01]  /*0240*/  ISETP.GE.AND P2, PT, R2, RZ, PT ;  /* 0x000000ff0200720c */ /* 0x000fe20003f46270 */
[----:B------:R-:W-:-:S06]  /*0250*/  VIADD R2, R4, 0x3f ;  /* 0x0000003f04027836 */ /* 0x000fcc0000000000 */
[----:B------:R-:W-:-:S04]  /*0260*/  @P0 VIADD R7, R7, 0x1 ;  /* 0x0000000107070836 */ /* 0x000fc80000000000 */
[----:B------:R-:W-:Y:S01]  /*0270*/  IMAD.MOV.U32 R6, RZ, RZ, R7 ;  /* 0x000000ffff067224 */ /* 0x000fe200078e0007 */
[----:B------:R-:W-:-:S03]  /*0280*/  SHF.R.S32.HI R7, RZ, 0x1f, R2 ;  /* 0x0000001fff077819 */ /* 0x000fc60000011402 */
[----:B------:R-:W-:Y:S01]  /*0290*/  @!P2 IMAD.MOV R6, RZ, RZ, -R6 ;  /* 0x000000ffff06a224 */ /* 0x000fe200078e0a06 */
[----:B------:R-:W-:Y:S02]  /*02a0*/  @!P1 LOP3.LUT R6, RZ, R0, RZ, 0x33, !PT ;  /* 0x00000000ff069212 */ /* 0x000fe400078e33ff */
[----:B------:R-:W-:-:S03]  /*02b0*/  LEA.HI R7, R7, R2, RZ, 0x6 ;  /* 0x0000000207077211 */ /* 0x000fc600078f30ff */
[----:B------:R-:W-:Y:S02]  /*02c0*/  IMAD.SHL.U32 R2, R6, 0x8, RZ ;  /* 0x0000000806027824 */ /* 0x000fe400078e00ff */
[----:B------:R-:W-:-:S03]  /*02d0*/  IMAD.MOV R6, RZ, RZ, -R6 ;  /* 0x000000ffff067224 */ /* 0x000fc600078e0a06 */
[----:B------:R-:W-:Y:S01]  /*02e0*/  LEA.HI.SX32 R7, R7, -R2, 0x1a ;  /* 0x8000000207077211 */ /* 0x000fe200078fd2ff */
[----:B------:R-:W-:Y:S02]  /*02f0*/  IMAD R15, R0, R6, R3 ;  /* 0x00000006000f7224 */ /* 0x000fe400078e0203 */
[----:B------:R-:W-:Y:S01]  /*0300*/  IMAD.MOV.U32 R6, RZ, RZ, RZ ;  /* 0x000000ffff067224 */ /* 0x000fe200078e00ff */
[----:B------:R-:W-:Y:S02]  /*0310*/  VIMNMX R8, R7, 0x8, PT ;  /* 0x0000000807087848 */ /* 0x000fe40003fe0100 */
[----:B------:R-:W-:Y:S02]  /*0320*/  IABS R13, R15 ;  /* 0x0000000f000d7213 */ /* 0x000fe40000000000 */
[----:B------:R-:W-:-:S04]  /*0330*/  IABS R11, R8 ;  /* 0x00000008000b7213 */ /* 0x000fc80000000000 */
[----:B------:R-:W0:Y:S08]  /*0340*/  I2F.RP R9, R11 ;  /* 0x0000000b00097306 */ /* 0x000e300000209400 */
[----:B0-----:R-:W0:Y:S02]  /*0350*/  MUFU.RCP R9, R9 ;  /* 0x0000000900097308 */ /* 0x001e240000001000 */
[----:B0-----:R-:W-:-:S06]  /*0360*/  VIADD R7, R9, 0xffffffe ;  /* 0x0ffffffe09077836 */ /* 0x001fcc0000000000 */
[----:B------:R-:W0:Y:S02]  /*0370*/  F2I.FTZ.U32.TRUNC.NTZ R7, R7 ;  /* 0x0000000700077305 */ /* 0x000e24000021f000 */
[----:B0-----:R-:W-:-:S04]  /*0380*/  IMAD.MOV R10, RZ, RZ, -R7 ;  /* 0x000000ffff0a7224 */ /* 0x001fc800078e0a07 */
[----:B------:R-:W-:-:S04]  /*0390*/  IMAD.MOV.U32 R0, RZ, RZ, R10 ;  /* 0x000000ffff007224 */ /* 0x000fc800078e000a */
[----:B------:R-:W-:Y:S01]  /*03a0*/  IMAD R3, R0, R11, RZ ;  /* 0x0000000b00037224 */ /* 0x000fe200078e02ff */
[----:B------:R-:W-:-:S03]  /*03b0*/  IABS R0, R8 ;  /* 0x0000000800007213 */ /* 0x000fc60000000000 */
[----:B------:R-:W-:Y:S02]  /*03c0*/  IMAD.HI.U32 R6, R7, R3, R6 ;  /* 0x0000000307067227 */ /* 0x000fe400078e0006 */
[----:B------:R-:W0:Y:S02]  /*03d0*/  LDC R7, c[0x0][0x230] ;  /* 0x00008c00ff077b82 */ /* 0x000e240000000800 */
[----:B------:R-:W-:Y:S02]  /*03e0*/  IMAD.MOV R0, RZ, RZ, -R0 ;  /* 0x000000ffff007224 */ /* 0x000fe400078e0a00 */
[----:B------:R-:W-:-:S04]  /*03f0*/  IMAD.HI.U32 R6, R6, R13, RZ ;  /* 0x0000000d06067227 */ /* 0x000fc800078e00ff */
[----:B------:R-:W-:-:S05]  /*0400*/  IMAD R0, R6, R0, R13 ;  /* 0x0000000006007224 */ /* 0x000fca00078e020d */
[----:B------:R-:W-:Y:S01]  /*0410*/  ISETP.GT.U32.AND P1, PT, R11, R0, PT ;  /* 0x000000000b00720c */ /* 0x000fe20003f24070 */
[----:B0-----:R-:W-:-:S12]  /*0420*/  VIADD R18, R7, 0x3f ;  /* 0x0000003f07127836 */ /* 0x001fd80000000000 */
[----:B------:R-:W-:Y:S02]  /*0430*/  @!P1 IMAD.IADD R0, R0, 0x1, -R11 ;  /* 0x0000000100009824 */ /* 0x000fe400078e0a0b */
[----:B------:R-:W-:Y:S01]  /*0440*/  @!P1 VIADD R6, R6, 0x1 ;  /* 0x0000000106069836 */ /* 0x000fe20000000000 */
[----:B------:R-:W-:Y:S02]  /*0450*/  ISETP.NE.AND P1, PT, R8, RZ, PT ;  /* 0x000000ff0800720c */ /* 0x000fe40003f25270 */
[----:B------:R-:W-:Y:S02]  /*0460*/  ISETP.GE.U32.AND P0, PT, R0, R11, PT ;  /* 0x0000000b0000720c */ /* 0x000fe40003f06070 */
[----:B------:R-:W-:-:S04]  /*0470*/  LOP3.LUT R0, R15, R8, RZ, 0x3c, !PT ;  /* 0x000000080f007212 */ /* 0x000fc800078e3cff */
[----:B------:R-:W-:-:S07]  /*0480*/  ISETP.GE.AND P2, PT, R0, RZ, PT ;  /* 0x000000ff0000720c */ /* 0x000fce0003f46270 */
[----:B------:R-:W-:Y:S01]  /*0490*/  @P0 VIADD R6, R6, 0x1 ;  /* 0x0000000106060836 */ /* 0x000fe20000000000 */
[----:B------:R-:W-:-:S05]  /*04a0*/  ISETP.GT.AND P0, PT, R18, 0x3f, PT ;  /* 0x0000003f1200780c */ /* 0x000fca0003f04270 */
[----:B------:R-:W-:Y:S01]  /*04b0*/  @!P2 IMAD.MOV R6, RZ, RZ, -R6 ;  /* 0x000000ffff06a224 */ /* 0x000fe200078e0a06 */
[----:B------:R-:W-:-:S05]  /*04c0*/  @!P1 LOP3.LUT R6, RZ, R8, RZ, 0x33, !PT ;  /* 0x00000008ff069212 */ /* 0x000fca00078e33ff */
[----:B------:R-:W-:Y:S02]  /*04d0*/  IMAD.MOV R3, RZ, RZ, -R6 ;  /* 0x000000ffff037224 */ /* 0x000fe400078e0a06 */
[----:B------:R-:W-:Y:S02]  /*04e0*/  IMAD.SHL.U32 R16, R6, 0x100, RZ ;  /* 0x0000010006107824 */ /* 0x000fe400078e00ff */
[----:B------:R-:W-:Y:S02]  /*04f0*/  IMAD R3, R8, R3, R15 ;  /* 0x0000000308037224 */ /* 0x000fe400078e020f */
[----:B------:R-:W-:Y:S01]  /*0500*/  VIADD R6, R16, 0x1 ;  /* 0x0000000110067836 */ /* 0x000fe20000000000 */
[----:B------:R-:W-:Y:S01]  /*0510*/  STL [R1+0x4e0], R16 ;  /* 0x0004e01001007387 */ /* 0x000fe20000100800 */
[----:B------:R-:W-:Y:S02]  /*0520*/  IMAD.IADD R0, R2, 0x1, R3 ;  /* 0x0000000102007824 */ /* 0x000fe400078e0203 */
[C---:B------:R-:W-:Y:S01]  /*0530*/  VIADD R2, R16.reuse, 0x2 ;  /* 0x0000000210027836 */ /* 0x040fe20000000000 */
[----:B------:R0:W-:Y:S01]  /*0540*/  STL [R1+0x5f8], R6 ;  /* 0x0005f80601007387 */ /* 0x0001e20000100800 */
[----:B------:R-:W-:-:S02]  /*0550*/  VIADD R3, R16, 0x3 ;  /* 0x0000000310037836 */ /* 0x000fc40000000000 */
[C---:B------:R-:W-:Y:S01]  /*0560*/  VIADD R7, R16.reuse, 0x1e ;  /* 0x0000001e10077836 */ /* 0x040fe20000000000 */
[----:B------:R1:W-:Y:S01]  /*0570*/  STL [R1+0x5f4], R2 ;  /* 0x0005f40201007387 */ /* 0x0003e20000100800 */
[C---:B------:R-:W-:Y:S02]  /*0580*/  VIADD R28, R16.reuse, 0x19 ;  /* 0x00000019101c7836 */ /* 0x040fe40000000000 */
[C---:B------:R-:W-:Y:S01]  /*0590*/  VIADD R29, R16.reuse, 0xed ;  /* 0x000000ed101d7836 */ /* 0x040fe20000000000 */
[----:B------:R2:W-:Y:S01]  /*05a0*/  STL [R1+0x5f0], R3 ;  /* 0x0005f00301007387 */ /* 0x0005e20000100800 */
[C---:B------:R-:W-:Y:S02]  /*05b0*/  VIADD R10, R16.reuse, 0xee ;  /* 0x000000ee100a7836 */ /* 0x040fe40000000000 */
[C---:B0-----:R-:W-:Y:S02]  /*05c0*/  VIADD R6, R16.reuse, 0x4 ;  /* 0x0000000410067836 */ /* 0x041fe40000000000 */
[----:B------:R-:W-:-:S02]  /*05d0*/  VIADD R12, R16, 0xef ;  /* 0x000000ef100c7836 */ /* 0x000fc40000000000 */
[C---:B-1----:R-:W-:Y:S01]  /*05e0*/  VIADD R2, R16.reuse, 0x5 ;  /* 0x0000000510027836 */ /* 0x042fe20000000000 */
[----:B------:R0:W-:Y:S01]  /*05f0*/  STL [R1+0x5ec], R6 ;  /* 0x0005ec0601007387 */ /* 0x0001e20000100800 */
[C---:B------:R-:W-:Y:S02]  /*0600*/  VIADD R13, R16.reuse, 0xf0 ;  /* 0x000000f0100d7836 */ /* 0x040fe40000000000 */
[C---:B--2---:R-:W-:Y:S01]  /*0610*/  VIADD R3, R16.reuse, 0x6 ;  /* 0x0000000610037836 */ /* 0x044fe20000000000 */
[----:B------:R1:W-:Y:S01]  /*0620*/  STL [R1+0x5e8], R2 ;  /* 0x0005e80201007387 */ /* 0x0003e20000100800 */
[C---:B------:R-:W-:Y:S02]  /*0630*/  VIADD R18, R16.reuse, 0xf2 ;  /* 0x000000f210127836 */ /* 0x040fe40000000000 */
[C---:B------:R-:W-:Y:S01]  /*0640*/  VIADD R11, R16.reuse, 0xf3 ;  /* 0x000000f3100b7836 */ /* 0x040fe20000000000 */
[----:B------:R2:W-:Y:S01]  /*0650*/  STL [R1+0x5e4], R3 ;  /* 0x0005e40301007387 */ /* 0x0005e20000100800 */
[----:B------:R-:W-:-:S02]  /*0660*/  VIADD R25, R16, 0xf6 ;  /* 0x000000f610197836 */ /* 0x000fc40000000000 */
[C---:B0-----:R-:W-:Y:S02]  /*0670*/  VIADD R6, R16.reuse, 0x7 ;  /* 0x0000000710067836 */ /* 0x041fe40000000000 */
[C---:B------:R-:W-:Y:S02]  /*0680*/  VIADD R23, R16.reuse, 0xf7 ;  /* 0x000000f710177836 */ /* 0x040fe40000000000 */
[C---:B-1----:R-:W-:Y:S01]  /*0690*/  VIADD R2, R16.reuse, 0x8 ;  /* 0x0000000810027836 */ /* 0x042fe20000000000 */
[----:B------:R0:W-:Y:S01]  /*06a0*/  STL [R1+0x5e0], R6 ;  /* 0x0005e00601007387 */ /* 0x0001e20000100800 */
[C---:B------:R-:W-:Y:S02]  /*06b0*/  VIADD R20, R16.reuse, 0xf8 ;  /* 0x000000f810147836 */ /* 0x040fe40000000000 */
[C---:B--2---:R-:W-:Y:S01]  /*06c0*/  VIADD R3, R16.reuse, 0x9 ;  /* 0x0000000910037836 */ /* 0x044fe20000000000 */
[----:B------:R1:W-:Y:S01]  /*06d0*/  STL [R1+0x5dc], R2 ;  /* 0x0005dc0201007387 */ /* 0x0003e20000100800 */
[----:B------:R-:W-:-:S02]  /*06e0*/  VIADD R21, R16, 0xf9 ;  /* 0x000000f910157836 */ /* 0x000fc40000000000 */
[C---:B------:R-:W-:Y:S01]  /*06f0*/  VIADD R19, R16.reuse, 0xfb ;  /* 0x000000fb10137836 */ /* 0x040fe20000000000 */
[----:B------:R2:W-:Y:S01]  /*0700*/  STL [R1+0x5d8], R3 ;  /* 0x0005d80301007387 */ /* 0x0005e20000100800 */
[C---:B------:R-:W-:Y:S02]  /*0710*/  VIADD R9, R16.reuse, 0xfc ;  /* 0x000000fc10097836 */ /* 0x040fe40000000000 */
[C---:B0-----:R-:W-:Y:S02]  /*0720*/  VIADD R6, R16.reuse, 0xa ;  /* 0x0000000a10067836 */ /* 0x041fe40000000000 */
[C---:B------:R-:W-:Y:S02]  /*0730*/  VIADD R24, R16.reuse, 0xfd ;  /* 0x000000fd10187836 */ /* 0x040fe40000000000 */
[C---:B-1----:R-:W-:Y:S01]  /*0740*/  VIADD R2, R16.reuse, 0xb ;  /* 0x0000000b10027836 */ /* 0x042fe20000000000 */
[----:B------:R0:W-:Y:S01]  /*0750*/  STL [R1+0x5d4], R6 ;  /* 0x0005d40601007387 */ /* 0x0001e20000100800 */
[----:B------:R-:W-:-:S02]  /*0760*/  VIADD R26, R16, 0xfe ;  /* 0x000000fe101a7836 */ /* 0x000fc40000000000 */
[C---:B--2---:R-:W-:Y:S01]  /*0770*/  VIADD R3, R16.reuse, 0xc ;  /* 0x0000000c10037836 */ /* 0x044fe20000000000 */
[----:B------:R1:W-:Y:S01]  /*0780*/  STL [R1+0x5d0], R2 ;  /* 0x0005d00201007387 */ /* 0x0003e20000100800 */
[----:B------:R-:W-:-:S03]  /*0790*/  VIADD R22, R16, 0xff ;  /* 0x000000ff10167836 */ /* 0x000fc60000000000 */
[----:B------:R2:W-:Y:S01]  /*07a0*/  STL [R1+0x5cc], R3 ;  /* 0x0005cc0301007387 */ /* 0x0005e20000100800 */
[C---:B0-----:R-:W-:Y:S02]  /*07b0*/  VIADD R6, R16.reuse, 0xd ;  /* 0x0000000d10067836 */ /* 0x041fe40000000000 */
[----:B-1----:R-:W-:-:S03]  /*07c0*/  VIADD R2, R16, 0xe ;  /* 0x0000000e10027836 */ /* 0x002fc60000000000 */
[----:B------:R0:W-:Y:S01]  /*07d0*/  STL [R1+0x5c8], R6 ;  /* 0x0005c80601007387 */ /* 0x0001e20000100800 */
[----:B--2---:R-:W-:-:S03]  /*07e0*/  VIADD R3, R16, 0xf ;  /* 0x0000000f10037836 */ /* 0x004fc60000000000 */
[----:B------:R1:W-:Y:S04]  /*07f0*/  STL [R1+0x5c4], R2 ;  /* 0x0005c40201007387 */ /* 0x0003e80000100800 */
        /* <DEDUP_REMOVED lines=22> */
[----:B--2---:R-:W-:-:S05]  /*0960*/  VIADD R3, R16, 0x1c ;  /* 0x0000001c10037836 */ /* 0x004fca0000000000 */
[----:B------:R1:W-:Y:S01]  /*0970*/  STL [R1+0x58c], R3 ;  /* 0x00058c0301007387 */ /* 0x0003e20000100800 */
[C---:B0-----:R-:W-:Y:S02]  /*0980*/  VIADD R6, R16.reuse, 0x1f ;  /* 0x0000001f10067836 */ /* 0x041fe40000000000 */
[----:B-1----:R-:W-:-:S05]  /*0990*/  VIADD R3, R16, 0x1d ;  /* 0x0000001d10037836 */ /* 0x002fca0000000000 */
[----:B------:R0:W-:Y:S04]  /*09a0*/  STL [R1+0x588], R3 ;  /* 0x0005880301007387 */ /* 0x0001e80000100800 */
        /* <DEDUP_REMOVED lines=410> */
[----:B0-----:R-:W-:Y:S02]  /*2350*/  IMAD R3, R0, 0x40, R17 ;  /* 0x0000004000037824 */ /* 0x001fe400078e0211 */
[C---:B------:R-:W-:Y:S02]  /*2360*/  VIADD R0, R16.reuse, 0xec ;  /* 0x000000ec10007836 */ /* 0x040fe40000000000 */
[C---:B-1----:R-:W-:Y:S01]  /*2370*/  VIADD R7, R16.reuse, 0xf1 ;  /* 0x000000f110077836 */ /* 0x042fe20000000000 */
[----:B------:R0:W-:Y:S01]  /*2380*/  STL [R1+0x11f8], R3 ;  /* 0x0011f80301007387 */ /* 0x0001e20000100800 */
[----:B--2---:R-:W-:-:S03]  /*2390*/  VIADD R6, R16, 0xf4 ;  /* 0x000000f410067836 */ /* 0x004fc60000000000 */
[----:B------:R1:W-:Y:S01]  /*23a0*/  STL [R1], R0 ;  /* 0x0000000001007387 */ /* 0x0003e20000100800 */
[C---:B0-----:R-:W-:Y:S02]  /*23b0*/  VIADD R3, R16.reuse, 0xfa ;  /* 0x000000fa10037836 */ /* 0x041fe40000000000 */
[----:B-1----:R-:W-:-:S05]  /*23c0*/  VIADD R0, R16, 0xf5 ;  /* 0x000000f510007836 */ /* 0x002fca0000000000 */
[----:B------:R0:W-:Y:S01]  /*23d0*/  STL [R1+0x24], R0 ;  /* 0x0000240001007387 */ /* 0x0001e20000100800 */
[----:B------:R-:W-:Y:S05]  /*23e0*/  @P0 BRA `(.L_x_0) ;  /* 0x0000000400e00947 */ /* 0x000fea0003800000 */
[----:B------:R1:W-:Y:S01]  /*23f0*/  STL [R1], RZ ;  /* 0x000000ff01007387 */ /* 0x0003e20000100800 */
[----:B0-----:R-:W-:Y:S01]  /*2400*/  IMAD.SHL.U32 R0, R14, 0x20, RZ ;  /* 0x000000200e007824 */ /* 0x001fe200078e00ff */
[----:B------:R-:W-:Y:S02]  /*2410*/  CS2R R24, SRZ ;  /* 0x0000000000187805 */ /* 0x000fe4000001ff00 */
[----:B------:R-:W-:Y:S01]  /*2420*/  CS2R R26, SRZ ;  /* 0x00000000001a7805 */ /* 0x000fe2000001ff00 */
[----:B------:R1:W-:Y:S01]  /*2430*/  STL [R1+0x4], RZ ;  /* 0x000004ff01007387 */ /* 0x0003e20000100800 */
[----:B------:R-:W-:Y:S02]  /*2440*/  CS2R R20, SRZ ;  /* 0x0000000000147805 */ /* 0x000fe4000001ff00 */
[----:B------:R-:W-:Y:S02]  /*2450*/  LOP3.LUT R0, R0, 0x400, RZ, 0xc0, !PT ;  /* 0x0000040000007812 */ /* 0x000fe400078ec0ff */
[----:B------:R-:W-:Y:S01]  /*2460*/  CS2R R22, SRZ ;  /* 0x0000000000167805 */ /* 0x000fe2000001ff00 */
[----:B------:R1:W-:Y:S01]  /*2470*/  STL [R1+0x8], RZ ;  /* 0x000008ff01007387 */ /* 0x0003e20000100800 */
[----:B------:R-:W-:-:S02]  /*2480*/  CS2R R16, SRZ ;  /* 0x0000000000107805 */ /* 0x000fc4000001ff00 */
[----:B------:R-:W-:Y:S02]  /*2490*/  CS2R R18, SRZ ;  /* 0x0000000000127805 */ /* 0x000fe4000001ff00 */
[----:B------:R-:W-:Y:S01]  /*24a0*/  CS2R R12, SRZ ;  /* 0x00000000000c7805 */ /* 0x000fe2000001ff00 */
[----:B------:R1:W-:Y:S01]  /*24b0*/  STL [R1+0xc], RZ ;  /* 0x00000cff01007387 */ /* 0x0003e20000100800 */
[----:B------:R-:W-:Y:S02]  /*24c0*/  CS2R R14, SRZ ;  /* 0x00000000000e7805 */ /* 0x000fe4000001ff00 */
[----:B------:R-:W-:Y:S02]  /*24d0*/  CS2R R8, SRZ ;  /* 0x0000000000087805 */ /* 0x000fe4000001ff00 */
[----:B------:R-:W-:Y:S01]  /*24e0*/  CS2R R10, SRZ ;  /* 0x00000000000a7805 */ /* 0x000fe2000001ff00 */
[----:B------:R1:W-:Y:S01]  /*24f0*/  STL [R1+0x10], RZ ;  /* 0x000010ff01007387 */ /* 0x0003e20000100800 */
[----:B------:R-:W-:-:S02]  /*2500*/  CS2R R4, SRZ ;  /* 0x0000000000047805 */ /* 0x000fc4000001ff00 */
[----:B------:R-:W-:Y:S01]  /*2510*/  CS2R R6, SRZ ;  /* 0x0000000000067805 */ /* 0x000fe2000001ff00 */
[----:B------:R1:W-:Y:S04]  /*2520*/  STL [R1+0x14], RZ ;  /* 0x000014ff01007387 */ /* 0x0003e80000100800 */
        /* <DEDUP_REMOVED lines=98> */
[----:B------:R1:W-:Y:S01]  /*2b50*/  STL [R1+0x11e8], R0 ;  /* 0x0011e80001007387 */ /* 0x0003e20000100800 */
[----:B------:R-:W-:Y:S05]  /*2b60*/  BRA `(.L_x_1) ;  /* 0x0000043800807947 */ /* 0x000fea0003800000 */
.L_x_0:
[----:B0-----:R-:W2:Y:S01]  /*2b70*/  LDL.LU R0, [R1+0x568] ;  /* 0x0005680001007983 */ /* 0x001ea20000300800 */
[----:B------:R-:W-:Y:S01]  /*2b80*/  IABS R8, R4 ;  /* 0x0000000400087213 */ /* 0x000fe20000000000 */
[----:B------:R-:W-:Y:S01]  /*2b90*/  IMAD.MOV.U32 R14, RZ, RZ, RZ ;  /* 0x000000ffff0e7224 */ /* 0x000fe200078e00ff */
[----:B------:R-:W-:Y:S01]  /*2ba0*/  IABS R27, R26 ;  /* 0x0000001a001b7213 */ /* 0x000fe20000000000 */
[----:B------:R0:W-:Y:S01]  /*2bb0*/  STL [R1+0x1420], R12 ;  /* 0x0014200c01007387 */ /* 0x0001e20000100800 */
[----:B------:R-:W-:Y:S01]  /*2bc0*/  ISETP.GE.AND P4, PT, R22, RZ, PT ;  /* 0x000000ff1600720c */ /* 0x000fe20003f86270 */
[----:B------:R-:W-:Y:S01]  /*2bd0*/  ULDC UR5, c[0x0][0x23c] ;  /* 0x00008f0000057ab9 */ /* 0x000fe20000000800 */
[----:B------:R-:W-:Y:S01]  /*2be0*/  ISETP.GE.AND P3, PT, R26, RZ, PT ;  /* 0x000000ff1a00720c */ /* 0x000fe20003f66270 */
[----:B------:R-:W-:Y:S01]  /*2bf0*/  ULDC.64 UR6, c[0x0][0x218] ;  /* 0x0000860000067ab9 */ /* 0x000fe20000000a00 */
[----:B------:R-:W-:Y:S01]  /*2c00*/  ULDC.64 UR10, c[0x0][0x210] ;  /* 0x00008400000a7ab9 */ /* 0x000fe20000000a00 */
[----:B0-----:R-:W3:Y:S01]  /*2c10*/  LDL R12, [R1+0x11f8] ;  /* 0x0011f800010c7983 */ /* 0x001ee20000100800 */
[----:B------:R-:W-:-:S03]  /*2c20*/  IABS R26, R9 ;  /* 0x00000009001a7213 */ /* 0x000fc60000000000 */
[----:B------:R0:W-:Y:S04]  /*2c30*/  STL [R1+0x141c], R10 ;  /* 0x00141c0a01007387 */ /* 0x0001e80000100800 */
[----:B------:R2:W-:Y:S04]  /*2c40*/  STL [R1+0x1418], R29 ;  /* 0x0014181d01007387 */ /* 0x0005e80000100800 */
[----:B------:R1:W-:Y:S01]  /*2c50*/  STL [R1+0x1324], R5 ;  /* 0x0013240501007387 */ /* 0x0003e20000100800 */
[----:B0-----:R-:W-:Y:S02]  /*2c60*/  IMAD.MOV.U32 R10, RZ, RZ, R2 ;  /* 0x000000ffff0a7224 */ /* 0x001fe400078e0002 */
[----:B------:R-:W0:Y:S08]  /*2c70*/  I2F.RP R2, R8 ;  /* 0x0000000800027306 */ /* 0x000e300000209400 */
[----:B0-----:R-:W0:Y:S02]  /*2c80*/  MUFU.RCP R2, R2 ;  /* 0x0000000200027308 */ /* 0x001e240000001000 */
[----:B0-----:R-:W-:-:S06]  /*2c90*/  VIADD R2, R2, 0xffffffe ;  /* 0x0ffffffe02027836 */ /* 0x001fcc0000000000 */
[----:B------:R-:W0:Y:S02]  /*2ca0*/  F2I.FTZ.U32.TRUNC.NTZ R15, R2 ;  /* 0x00000002000f7305 */ /* 0x000e24000021f000 */
[----:B0-----:R-:W-:-:S04]  /*2cb0*/  IMAD.MOV R2, RZ, RZ, -R15 ;  /* 0x000000ffff027224 */ /* 0x001fc800078e0a0f */
[----:B------:R-:W-:-:S04]  /*2cc0*/  IMAD R2, R2, R8, RZ ;  /* 0x0000000802027224 */ /* 0x000fc800078e02ff */
[----:B------:R-:W-:Y:S01]  /*2cd0*/  IMAD.HI.U32 R2, R15, R2, R14 ;  /* 0x000000020f027227 */ /* 0x000fe200078e000e */
[----:B------:R-:W-:-:S03]  /*2ce0*/  IABS R15, R24 ;  /* 0x00000018000f7213 */ /* 0x000fc60000000000 */
[----:B--2---:R-:W-:Y:S01]  /*2cf0*/  IMAD.MOV.U32 R29, RZ, RZ, R0 ;  /* 0x000000ffff1d7224 */ /* 0x004fe200078e0000 */
[----:B------:R-:W-:Y:S01]  /*2d00*/  IABS R0, R5 ;  /* 0x0000000500007213 */ /* 0x000fe20000000000 */
[----:B-1----:R-:W-:Y:S01]  /*2d10*/  IMAD.MOV.U32 R5, RZ, RZ, R28 ;  /* 0x000000ffff057224 */ /* 0x002fe200078e001c */
[----:B------:R-:W-:Y:S02]  /*2d20*/  IABS R28, R22 ;  /* 0x00000016001c7213 */ /* 0x000fe40000000000 */
[----:B------:R-:W0:Y:S01]  /*2d30*/  I2F.RP R16, R0 ;  /* 0x0000000000107306 */ /* 0x000e220000209400 */
[----:B---3--:R-:W-:-:S07]  /*2d40*/  ISETP.GE.AND P6, PT, R12, RZ, PT ;  /* 0x000000ff0c00720c */ /* 0x008fce0003fc6270 */
[----:B0-----:R-:W0:Y:S02]  /*2d50*/  MUFU.RCP R16, R16 ;  /* 0x0000001000107308 */ /* 0x001e240000001000 */
[----:B0-----:R-:W-:-:S06]  /*2d60*/  VIADD R16, R16, 0xffffffe ;  /* 0x0ffffffe10107836 */ /* 0x001fcc0000000000 */
[----:B------:R0:W1:Y:S02]  /*2d70*/  F2I.FTZ.U32.TRUNC.NTZ R17, R16 ;  /* 0x0000001000117305 */ /* 0x000064000021f000 */
[----:B0-----:R-:W-:Y:S02]  /*2d80*/  IABS R16, R12 ;  /* 0x0000000c00107213 */ /* 0x001fe40000000000 */
[----:B------:R-:W2:Y:S03]  /*2d90*/  LDL.LU R12, [R1+0x1420] ;  /* 0x00142000010c7983 */ /* 0x000ea60000300800 */
[----:B------:R-:W-:-:S04]  /*2da0*/  IMAD.HI.U32 R14, R2, R16, RZ ;  /* 0x00000010020e7227 */ /* 0x000fc800078e00ff */
[----:B------:R-:W-:Y:S02]  /*2db0*/  IMAD.MOV R14, RZ, RZ, -R14 ;  /* 0x000000ffff0e7224 */ /* 0x000fe400078e0a0e */
[----:B-1----:R-:W-:Y:S02]  /*2dc0*/  IMAD.MOV R2, RZ, RZ, -R17 ;  /* 0x000000ffff027224 */ /* 0x002fe400078e0a11 */
[----:B------:R-:W-:Y:S02]  /*2dd0*/  IMAD R14, R8, R14, R16 ;  /* 0x0000000e080e7224 */ /* 0x000fe400078e0210 */
[----:B------:R-:W-:Y:S02]  /*2de0*/  IMAD R2, R2, R0, RZ ;  /* 0x0000000002027224 */ /* 0x000fe400078e02ff */
[----:B------:R-:W-:Y:S01]  /*2df0*/  IMAD.MOV.U32 R16, RZ, RZ, RZ ;  /* 0x000000ffff107224 */ /* 0x000fe200078e00ff */
[----:B------:R-:W-:-:S03]  /*2e00*/  ISETP.GT.U32.AND P0, PT, R8, R14, PT ;  /* 0x0000000e0800720c */ /* 0x000fc60003f04070 */
[----:B------:R-:W-:-:S04]  /*2e10*/  IMAD.HI.U32 R2, R17, R2, R16 ;  /* 0x0000000211027227 */ /* 0x000fc800078e0010 */
[----:B------:R-:W-:Y:S02]  /*2e20*/  IMAD.MOV.U32 R16, RZ, RZ, R28 ;  /* 0x000000ffff107224 */ /* 0x000fe400078e001c */
[----:B------:R-:W-:-:S04]  /*2e30*/  IMAD.HI.U32 R17, R2, R27, RZ ;  /* 0x0000001b02117227 */ /* 0x000fc800078e00ff */
[----:B------:R-:W-:Y:S01]  /*2e40*/  @!P0 IMAD.IADD R14, R14, 0x1, -R8 ;  /* 0x000000010e0e8824 */ /* 0x000fe200078e0a08 */
[----:B------:R-:W-:Y:S01]  /*2e50*/  ISETP.GE.AND P0, PT, R24, RZ, PT ;  /* 0x000000ff1800720c */ /* 0x000fe20003f06270 */
[----:B------:R-:W-:-:S03]  /*2e60*/  IMAD.HI.U32 R22, R2, R16, RZ ;  /* 0x0000001002167227 */ /* 0x000fc600078e00ff */
[----:B------:R-:W-:Y:S01]  /*2e70*/  ISETP.GT.U32.AND P1, PT, R8, R14, PT ;  /* 0x0000000e0800720c */ /* 0x000fe20003f24070 */
[----:B------:R-:W-:Y:S02]  /*2e80*/  IMAD.MOV R22, RZ, RZ, -R22 ;  /* 0x000000ffff167224 */ /* 0x000fe400078e0a16 */
[----:B------:R-:W-:-:S04]  /*2e90*/  IMAD.HI.U32 R28, R2, R15, RZ ;  /* 0x0000000f021c7227 */ /* 0x000fc800078e00ff */
[----:B------:R-:W-:Y:S02]  /*2ea0*/  IMAD.MOV R17, RZ, RZ, -R17 ;  /* 0x000000ffff117224 */ /* 0x000fe400078e0a11 */
[C---:B------:R-:W-:Y:S02]  /*2eb0*/  IMAD R16, R0.reuse, R22, R16 ;  /* 0x0000001600107224 */ /* 0x040fe400078e0210 */
[----:B------:R-:W-:Y:S02]  /*2ec0*/  IMAD.MOV R28, RZ, RZ, -R28 ;  /* 0x000000ffff1c7224 */ /* 0x000fe400078e0a1c */
[C---:B------:R-:W-:Y:S01]  /*2ed0*/  IMAD R17, R0.reuse, R17, R27 ;  /* 0x0000001100117224 */ /* 0x040fe200078e021b */
[C---:B------:R-:W-:Y:S01]  /*2ee0*/  ISETP.GT.U32.AND P2, PT, R0.reuse, R16, PT ;  /* 0x000000100000720c */ /* 0x040fe20003f44070 */
[----:B------:R-:W-:Y:S02]  /*2ef0*/  IMAD R15, R0, R28, R15 ;  /* 0x0000001c000f7224 */ /* 0x000fe400078e020f */
[----:B------:R-:W-:Y:S01]  /*2f00*/  @!P1 IMAD.IADD R14, R14, 0x1, -R8 ;  /* 0x000000010e0e9824 */ /* 0x000fe200078e0a08 */
[----:B------:R-:W-:Y:S01]  /*2f10*/  ISETP.GT.U32.AND P1, PT, R0, R17, PT ;  /* 0x000000110000720c */ /* 0x000fe20003f24070 */
[----:B------:R-:W-:Y:S01]  /*2f20*/  IMAD.HI.U32 R24, R2, R26, RZ ;  /* 0x0000001a02187227 */ /* 0x000fe200078e00ff */
[----:B------:R-:W-:-:S03]  /*2f30*/  ISETP.GT.U32.AND P5, PT, R0, R15, PT ;  /* 0x0000000f0000720c */ /* 0x000fc60003fa4070 */
[----:B------:R-:W-:Y:S01]  /*2f40*/  IMAD.MOV.U32 R28, RZ, RZ, R14 ;  /* 0x000000ffff1c7224 */ /* 0x000fe200078e000e */
[----:B------:R-:W-:Y:S01]  /*2f50*/  IABS R22, R3 ;  /* 0x0000000300167213 */ /* 0x000fe20000000000 */
[----:B------:R-:W-:Y:S02]  /*2f60*/  IMAD.MOV R24, RZ, RZ, -R24 ;  /* 0x000000ffff187224 */ /* 0x000fe400078e0a18 */
[----:B------:R-:W-:Y:S01]  /*2f70*/  @!P6 IMAD.MOV R28, RZ, RZ, -R28 ;  /* 0x000000ffff1ce224 */ /* 0x000fe200078e0a1c */
[----:B------:R-:W-:Y:S02]  /*2f80*/  ISETP.NE.AND P6, PT, R4, RZ, PT ;  /* 0x000000ff0400720c */ /* 0x000fe40003fc5270 */
[----:B------:R-:W-:Y:S01]  /*2f90*/  IABS R27, R19 ;  /* 0x00000013001b7213 */ /* 0x000fe20000000000 */
[----:B------:R-:W-:-:S04]  /*2fa0*/  IMAD.HI.U32 R14, R2, R22, RZ ;  /* 0x00000016020e7227 */ /* 0x000fc800078e00ff */
[----:B------:R-:W-:Y:S02]  /*2fb0*/  @!P2 IMAD.IADD R16, R16, 0x1, -R0 ;  /* 0x000000011010a824 */ /* 0x000fe400078e0a00 */
[C---:B------:R-:W-:Y:S02]  /*2fc0*/  IMAD R26, R0.reuse, R24, R26 ;  /* 0x00000018001a7224 */ /* 0x040fe400078e021a */
[----:B------:R-:W-:Y:S02]  /*2fd0*/  @!P1 IMAD.IADD R17, R17, 0x1, -R0 ;  /* 0x0000000111119824 */ /* 0x000fe400078e0a00 */
[----:B------:R-:W-:Y:S01]  /*2fe0*/  IMAD.MOV.U32 R8, RZ, RZ, R27 ;  /* 0x000000ffff087224 */ /* 0x000fe200078e001b */
[----:B------:R-:W-:Y:S01]  /*2ff0*/  IABS R27, R21 ;  /* 0x00000015001b7213 */ /* 0x000fe20000000000 */
[----:B------:R-:W-:Y:S01]  /*3000*/  IMAD.MOV R14, RZ, RZ, -R14 ;  /* 0x000000ffff0e7224 */ /* 0x000fe200078e0a0e */
[C---:B------:R-:W-:Y:S01]  /*3010*/  ISETP.GT.U32.AND P2, PT, R0.reuse, R16, PT ;  /* 0x000000100000720c */ /* 0x040fe20003f44070 */
[----:B------:R-:W-:Y:S01]  /*3020*/  @!P5 IMAD.IADD R15, R15, 0x1, -R0 ;  /* 0x000000010f0fd824 */ /* 0x000fe200078e0a00 */
[----:B------:R-:W-:Y:S01]  /*3030*/  ISETP.GT.U32.AND P1, PT, R0, R17, PT ;  /* 0x000000110000720c */ /* 0x000fe20003f24070 */
[----:B------:R-:W-:Y:S01]  /*3040*/  IMAD.HI.U32 R24, R2, R8, RZ ;  /* 0x0000000802187227 */ /* 0x000fe200078e00ff */
[----:B------:R-:W-:-:S02]  /*3050*/  ISETP.GT.U32.AND P5, PT, R0, R26, PT ;  /* 0x0000001a0000720c */ /* 0x000fc40003fa4070 */
[----:B------:R-:W-:Y:S01]  /*3060*/  @!P6 LOP3.LUT R28, RZ, R4, RZ, 0x33, !PT ;  /* 0x00000004ff1ce212 */ /* 0x000fe200078e33ff */
[C---:B------:R-:W-:Y:S01]  /*3070*/  IMAD R14, R0.reuse, R14, R22 ;  /* 0x0000000e000e7224 */ /* 0x040fe200078e0216 */
[----:B------:R-:W-:Y:S01]  /*3080*/  ISETP.GT.U32.AND P6, PT, R0, R15, PT ;  /* 0x0000000f0000720c */ /* 0x000fe20003fc4070 */
[----:B------:R-:W-:-:S04]  /*3090*/  IMAD.HI.U32 R22, R2, R27, RZ ;  /* 0x0000001b02167227 */ /* 0x000fc800078e00ff */
[----:B------:R-:W-:Y:S01]  /*30a0*/  IMAD.MOV R24, RZ, RZ, -R24 ;  /* 0x000000ffff187224 */ /* 0x000fe200078e0a18 */
[----:B------:R-:W-:Y:S01]  /*30b0*/  IABS R4, R23 ;  /* 0x0000001700047213 */ /* 0x000fe20000000000 */
[----:B------:R-:W-:Y:S02]  /*30c0*/  IMAD.MOV R22, RZ, RZ, -R22 ;  /* 0x000000ffff167224 */ /* 0x000fe400078e0a16 */
[C---:B------:R-:W-:Y:S02]  /*30d0*/  IMAD R8, R0.reuse, R24, R8 ;  /* 0x0000001800087224 */ /* 0x040fe400078e0208 */
[----:B------:R-:W-:Y:S02]  /*30e0*/  IMAD R22, R0, R22, R27 ;  /* 0x0000001600167224 */ /* 0x000fe400078e021b */
[--C-:B------:R-:W-:Y:S01]  /*30f0*/  @!P2 IMAD.IADD R16, R16, 0x1, -R0.reuse ;  /* 0x000000011010a824 */ /* 0x100fe200078e0a00 */
[C---:B------:R-:W-:Y:S01]  /*3100*/  ISETP.GT.U32.AND P2, PT, R0.reuse, R8, PT ;  /* 0x000000080000720c */ /* 0x040fe20003f44070 */
[--C-:B------:R-:W-:Y:S01]  /*3110*/  @!P1 IMAD.IADD R17, R17, 0x1, -R0.reuse ;  /* 0x0000000111119824 */ /* 0x100fe200078e0a00 */
[----:B------:R-:W-:Y:S01]  /*3120*/  ISETP.GT.U32.AND P1, PT, R0, R14, PT ;  /* 0x0000000e0000720c */ /* 0x000fe20003f24070 */
[----:B------:R-:W-:-:S02]  /*3130*/  @!P5 IMAD.IADD R26, R26, 0x1, -R0 ;  /* 0x000000011a1ad824 */ /* 0x000fc400078e0a00 */
[----:B------:R-:W-:Y:S01]  /*3140*/  IMAD.HI.U32 R27, R2, R4, RZ ;  /* 0x00000004021b7227 */ /* 0x000fe200078e00ff */
[----:B------:R-:W-:Y:S02]  /*3150*/  IABS R24, R20 ;  /* 0x0000001400187213 */ /* 0x000fe40000000000 */
[C---:B------:R-:W-:Y:S01]  /*3160*/  ISETP.GT.U32.AND P5, PT, R0.reuse, R22, PT ;  /* 0x000000160000720c */ /* 0x040fe20003fa4070 */
[----:B------:R-:W-:Y:S01]  /*3170*/  @!P6 IMAD.IADD R15, R15, 0x1, -R0 ;  /* 0x000000010f0fe824 */ /* 0x000fe200078e0a00 */
[C---:B------:R-:W-:Y:S01]  /*3180*/  ISETP.GT.U32.AND P6, PT, R0.reuse, R26, PT ;  /* 0x0000001a0000720c */ /* 0x040fe20003fc4070 */
[----:B------:R-:W-:Y:S01]  /*3190*/  IMAD.MOV R27, RZ, RZ, -R27 ;  /* 0x000000ffff1b7224 */ /* 0x000fe200078e0a1b */
[----:B------:R0:W-:Y:S03]  /*31a0*/  STL [R1+0x440], R28 ;  /* 0x0004401c01007387 */ /* 0x0001e60000100800 */
[----:B------:R-:W-:-:S02]  /*31b0*/  IMAD R4, R0, R27, R4 ;  /* 0x0000001b00047224 */ /* 0x000fc400078e0204 */
[----:B------:R-:W-:Y:S02]  /*31c0*/  IMAD.MOV.U32 R27, RZ, RZ, R10 ;  /* 0x000000ffff1b7224 */ /* 0x000fe400078e000a */
[----:B------:R-:W-:Y:S02]  /*31d0*/  IMAD.MOV.U32 R10, RZ, RZ, R16 ;  /* 0x000000ffff0a7224 */ /* 0x000fe400078e0010 */
[----:B0-----:R-:W-:-:S04]  /*31e0*/  IMAD.HI.U32 R28, R2, R24, RZ ;  /* 0x00000018021c7227 */ /* 0x001fc800078e00ff */
[----:B------:R-:W-:Y:S02]  /*31f0*/  IMAD.MOV R28, RZ, RZ, -R28 ;  /* 0x000000ffff1c7224 */ /* 0x000fe400078e0a1c */
[----:B------:R-:W-:Y:S02]  /*3200*/  IMAD.MOV.U32 R16, RZ, RZ, R29 ;  /* 0x000000ffff107224 */ /* 0x000fe400078e001d */
[--C-:B------:R-:W-:Y:S01]  /*3210*/  @!P2 IMAD.IADD R8, R8, 0x1, -R0.reuse ;  /* 0x000000010808a824 */ /* 0x100fe200078e0a00 */
[----:B------:R-:W-:Y:S01]  /*3220*/  ISETP.GE.AND P2, PT, R9, RZ, PT ;  /* 0x000000ff0900720c */ /* 0x000fe20003f46270 */
[----:B------:R-:W-:Y:S02]  /*3230*/  IMAD.MOV.U32 R29, RZ, RZ, R17 ;  /* 0x000000ffff1d7224 */ /* 0x000fe400078e0011 */
[----:B------:R-:W-:Y:S01]  /*3240*/  @!P1 IMAD.IADD R14, R14, 0x1, -R0 ;  /* 0x000000010e0e9824 */ /* 0x000fe200078e0a00 */
[----:B------:R-:W-:Y:S01]  /*3250*/  ISETP.GE.AND P1, PT, R19, RZ, PT ;  /* 0x000000ff1300720c */ /* 0x000fe20003f26270 */
[----:B------:R-:W-:Y:S01]  /*3260*/  @!P4 IMAD.MOV R10, RZ, RZ, -R10 ;  /* 0x000000ffff0ac224 */ /* 0x000fe200078e0a0a */
[----:B------:R-:W3:Y:S01]  /*3270*/  LDL.LU R19, [R1+0x5a0] ;  /* 0x0005a00001137983 */ /* 0x000ee20000300800 */
[----:B------:R-:W-:-:S02]  /*3280*/  IMAD R24, R0, R28, R24 ;  /* 0x0000001c00187224 */ /* 0x000fc400078e0218 */
[--C-:B------:R-:W-:Y:S01]  /*3290*/  @!P5 IMAD.IADD R22, R22, 0x1, -R0.reuse ;  /* 0x000000011616d824 */ /* 0x100fe200078e0a00 */
[----:B------:R-:W4:Y:S01]  /*32a0*/  LDL.LU R28, [R1+0x5a4] ;  /* 0x0005a400011c7983 */ /* 0x000f220000300800 */
[----:B------:R-:W-:Y:S02]  /*32b0*/  @!P3 IMAD.MOV R29, RZ, RZ, -R29 ;  /* 0x000000ffff1db224 */ /* 0x000fe400078e0a1d */
[----:B------:R-:W-:Y:S01]  /*32c0*/  @!P6 IMAD.IADD R26, R26, 0x1, -R0 ;  /* 0x000000011a1ae824 */ /* 0x000fe200078e0a00 */
[----:B------:R-:W2:Y:S01]  /*32d0*/  LDL.LU R17, [R1+0x58c] ;  /* 0x00058c0001117983 */ /* 0x000ea20000300800 */
[C---:B------:R-:W-:Y:S02]  /*32e0*/  ISETP.GT.U32.AND P6, PT, R0.reuse, R8, PT ;  /* 0x000000080000720c */ /* 0x040fe40003fc4070 */
[C---:B------:R-:W-:Y:S01]  /*32f0*/  ISETP.GT.U32.AND P5, PT, R0.reuse, R14, PT ;  /* 0x0000000e0000720c */ /* 0x040fe20003fa4070 */
[----:B------:R0:W-:Y:S01]  /*3300*/  STL [R1+0x4bc], R10 ;  /* 0x0004bc0a01007387 */ /* 0x0001e20000100800 */
[----:B------:R-:W-:-:S02]  /*3310*/  ISETP.GT.U32.AND P4, PT, R0, R22, PT ;  /* 0x000000160000720c */ /* 0x000fc40003f84070 */
[----:B------:R-:W-:Y:S01]  /*3320*/  ISETP.GT.U32.AND P3, PT, R0, R24, PT ;  /* 0x000000180000720c */ /* 0x000fe20003f64070 */
[----:B0-----:R-:W-:Y:S02]  /*3330*/  IMAD.MOV.U32 R10, RZ, RZ, R15 ;  /* 0x000000ffff0a7224 */ /* 0x001fe400078e000f */
[----:B------:R-:W3:Y:S04]  /*3340*/  LDL.LU R15, [R1+0x194] ;  /* 0x00019400010f7983 */ /* 0x000ee80000300800 */
[----:B------:R0:W-:Y:S01]  /*3350*/  STL [R1+0x4b8], R29 ;  /* 0x0004b81d01007387 */ /* 0x0001e20000100800 */
[----:B------:R-:W-:Y:S02]  /*3360*/  @!P0 IMAD.MOV R10, RZ, RZ, -R10 ;  /* 0x000000ffff0a8224 */ /* 0x000fe400078e0a0a */
[----:B0-----:R-:W-:-:S02]  /*3370*/  IMAD.MOV.U32 R29, RZ, RZ, R26 ;  /* 0x000000ffff1d7224 */ /* 0x001fc400078e001a */
[----:B------:R-:W4:Y:S02]  /*3380*/  LDL.LU R26, [R1+0x544] ;  /* 0x00054400011a7983 */ /* 0x000f240000300800 */
[----:B------:R-:W-:Y:S02]  /*3390*/  @!P2 IMAD.MOV R29, RZ, RZ, -R29 ;  /* 0x000000ffff1da224 */ /* 0x000fe400078e0a1d */
[----:B------:R0:W-:Y:S01]  /*33a0*/  STL [R1+0x4b4], R10 ;  /* 0x0004b40a01007387 */ /* 0x0001e20000100800 */
[--C-:B------:R-:W-:Y:S01]  /*33b0*/  @!P6 IMAD.IADD R8, R8, 0x1, -R0.reuse ;  /* 0x000000010808e824 */ /* 0x100fe200078e0a00 */
[----:B------:R-:W-:Y:S01]  /*33c0*/  ISETP.GE.AND P6, PT, R21, RZ, PT ;  /* 0x000000ff1500720c */ /* 0x000fe20003fc6270 */
[--C-:B------:R-:W-:Y:S01]  /*33d0*/  @!P5 IMAD.IADD R14, R14, 0x1, -R0.reuse ;  /* 0x000000010e0ed824 */ /* 0x100fe200078e0a00 */
[----:B------:R-:W-:Y:S01]  /*33e0*/  ISETP.GE.AND P5, PT, R20, RZ, PT ;  /* 0x000000ff1400720c */ /* 0x000fe20003fa6270 */
[--C-:B------:R-:W-:Y:S01]  /*33f0*/  @!P4 IMAD.IADD R22, R22, 0x1, -R0.reuse ;  /* 0x000000011616c824 */ /* 0x100fe200078e0a00 */
[----:B------:R-:W-:Y:S01]  /*3400*/  ISETP.GE.AND P4, PT, R23, RZ, PT ;  /* 0x000000ff1700720c */ /* 0x000fe20003f86270 */
[----:B0-----:R-:W2:Y:S01]  /*3410*/  LDL.LU R10, [R1+0x141c] ;  /* 0x00141c00010a7983 */ /* 0x001ea20000300800 */
[----:B------:R-:W-:-:S03]  /*3420*/  @!P3 IMAD.IADD R24, R24, 0x1, -R0 ;  /* 0x000000011818b824 */ /* 0x000fc600078e0a00 */
[----:B------:R0:W-:Y:S01]  /*3430*/  STL [R1+0x4b0], R29 ;  /* 0x0004b01d01007387 */ /* 0x0001e20000100800 */
[----:B------:R-:W-:Y:S02]  /*3440*/  IABS R9, R25 ;  /* 0x0000001900097213 */ /* 0x000fe40000000000 */
[----:B------:R-:W-:Y:S01]  /*3450*/  ISETP.GE.AND P3, PT, R25, RZ, PT ;  /* 0x000000ff1900720c */ /* 0x000fe20003f66270 */
[----:B0-----:R-:W2:Y:S04]  /*3460*/  LDL.LU R29, [R1+0x1418] ;  /* 0x00141800011d7983 */ /* 0x001ea80000300800 */
[----:B------:R-:W2:Y:S04]  /*3470*/  LDL.LU R21, [R1+0x590] ;  /* 0x0005900001157983 */ /* 0x000ea80000300800 */
[----:B------:R-:W2:Y:S04]  /*3480*/  LDL.LU R20, [R1+0x570] ;  /* 0x0005700001147983 */ /* 0x000ea80000300800 */
[----:B------:R-:W4:Y:S04]  /*3490*/  LDL.LU R23, [R1+0x59c] ;  /* 0x00059c0001177983 */ /* 0x000f280000300800 */
[----:B------:R-:W2:Y:S01]  /*34a0*/  LDL.LU R25, [R1+0x24] ;  /* 0x0000240001197983 */ /* 0x000ea20000300800 */
[----:B------:R-:W-:-:S02]  /*34b0*/  ISETP.GE.AND P0, PT, R3, RZ, PT ;  /* 0x000000ff0300720c */ /* 0x000fc40003f06270 */
[C---:B------:R-:W-:Y:S01]  /*34c0*/  ISETP.GT.U32.AND P2, PT, R0.reuse, R4, PT ;  /* 0x000000040000720c */ /* 0x040fe20003f44070 */
[----:B------:R-:W-:Y:S01]  /*34d0*/  @!P1 IMAD.MOV R8, RZ, RZ, -R8 ;  /* 0x000000ffff089224 */ /* 0x000fe200078e0a08 */
[----:B------:R-:W-:Y:S01]  /*34e0*/  ISETP.GT.U32.AND P1, PT, R0, R24, PT ;  /* 0x000000180000720c */ /* 0x000fe20003f24070 */
[----:B------:R-:W-:-:S03]  /*34f0*/  IMAD.HI.U32 R3, R2, R9, RZ ;  /* 0x0000000902037227 */ /* 0x000fc600078e00ff */
[----:B------:R0:W-:Y:S05]  /*3500*/  STL [R1+0x4ac], R8 ;  /* 0x0004ac0801007387 */ /* 0x0001ea0000100800 */
[----:B------:R-:W-:Y:S02]  /*3510*/  @!P0 IMAD.MOV R14, RZ, RZ, -R14 ;  /* 0x000000ffff0e8224 */ /* 0x000fe400078e0a0e */
[----:B------:R-:W-:Y:S02]  /*3520*/  IMAD.MOV R3, RZ, RZ, -R3 ;  /* 0x000000ffff037224 */ /* 0x000fe400078e0a03 */
[----:B------:R-:W-:Y:S01]  /*3530*/  @!P2 IMAD.IADD R4, R4, 0x1, -R0 ;  /* 0x000000010404a824 */ /* 0x000fe200078e0a00 */
[----:B------:R1:W-:Y:S01]  /*3540*/  STL [R1+0x4a8], R14 ;  /* 0x0004a80e01007387 */ /* 0x0003e20000100800 */
[----:B------:R-:W-:Y:S01]  /*3550*/  IMAD R3, R0, R3, R9 ;  /* 0x0000000300037224 */ /* 0x000fe200078e0209 */
[----:B0-----:R-:W-:-:S02]  /*3560*/  IABS R8, R6 ;  /* 0x0000000600087213 */ /* 0x001fc40000000000 */
[----:B------:R-:W-:Y:S01]  /*3570*/  ISETP.GT.U32.AND P2, PT, R0, R4, PT ;  /* 0x000000040000720c */ /* 0x000fe20003f44070 */
[----:B-1----:R-:W-:-:S04]  /*3580*/  IMAD.MOV.U32 R14, RZ, RZ, R22 ;  /* 0x000000ffff0e7224 */ /* 0x002fc800078e0016 */
[----:B------:R-:W-:Y:S02]  /*3590*/  @!P6 IMAD.MOV R14, RZ, RZ, -R14 ;  /* 0x000000ffff0ee224 */ /* 0x000fe400078e0a0e */
[--C-:B------:R-:W-:Y:S01]  /*35a0*/  @!P1 IMAD.IADD R24, R24, 0x1, -R0.reuse ;  /* 0x0000000118189824 */ /* 0x100fe200078e0a00 */
[----:B------:R-:W-:Y:S02]  /*35b0*/  ISETP.GE.AND P1, PT, R6, RZ, PT ;  /* 0x000000ff0600720c */ /* 0x000fe40003f26270 */
[----:B------:R0:W-:Y:S03]  /*35c0*/  STL [R1+0x4a0], R14 ;  /* 0x0004a00e01007387 */ /* 0x0001e60000100800 */
[----:B------:R-:W-:Y:S02]  /*35d0*/  @!P2 IMAD.IADD R4, R4, 0x1, -R0 ;  /* 0x000000010404a824 */ /* 0x000fe400078e0a00 */
[----:B------:R-:W-:Y:S01]  /*35e0*/  @!P5 IMAD.MOV R24, RZ, RZ, -R24 ;  /* 0x000000ffff18d224 */ /* 0x000fe200078e0a18 */
[----:B------:R-:W-:-:S04]  /*35f0*/  ISETP.GT.U32.AND P6, PT, R0, R3, PT ;  /* 0x000000030000720c */ /* 0x000fc80003fc4070 */
[----:B------:R1:W-:Y:S09]  /*3600*/  STL [R1+0x498], R24 ;  /* 0x0004981801007387 */ /* 0x0003f20000100800 */
[----:B------:R-:W-:-:S05]  /*3610*/  @!P6 IMAD.IADD R3, R3, 0x1, -R0 ;  /* 0x000000010303e824 */ /* 0x000fca00078e0a00 */
[----:B------:R-:W-:-:S13]  /*3620*/  ISETP.GT.U32.AND P6, PT, R0, R3, PT ;  /* 0x000000030000720c */ /* 0x000fda0003fc4070 */
[----:B------:R-:W-:-:S04]  /*3630*/  @!P6 IMAD.IADD R3, R3, 0x1, -R0 ;  /* 0x000000010303e824 */ /* 0x000fc800078e0a00 */
[----:B------:R-:W-:Y:S02]  /*3640*/  @!P3 IMAD.MOV R3, RZ, RZ, -R3 ;  /* 0x000000ffff03b224 */ /* 0x000fe400078e0a03 */
[----:B---3--:R-:W-:Y:S01]  /*3650*/  IMAD.MOV.U32 R22, RZ, RZ, R15 ;  /* 0x000000ffff167224 */ /* 0x008fe200078e000f */
[----:B------:R-:W-:-:S05]  /*3660*/  IABS R15, R11 ;  /* 0x0000000b000f7213 */ /* 0x000fca0000000000 */
[----:B------:R-:W-:Y:S02]  /*3670*/  IMAD.MOV.U32 R6, RZ, RZ, R15 ;  /* 0x000000ffff067224 */ /* 0x000fe400078e000f */
[----:B------:R-:W-:-:S04]  /*3680*/  IMAD.HI.U32 R15, R2, R8, RZ ;  /* 0x00000008020f7227 */ /* 0x000fc800078e00ff */
[----:B------:R-:W-:-:S04]  /*3690*/  IMAD.MOV R15, RZ, RZ, -R15 ;  /* 0x000000ffff0f7224 */ /* 0x000fc800078e0a0f */
[----:B------:R-:W-:Y:S02]  /*36a0*/  IMAD R8, R0, R15, R8 ;  /* 0x0000000f00087224 */ /* 0x000fe400078e0208 */
[----:B------:R-:W-:Y:S02]  /*36b0*/  IMAD.MOV.U32 R15, RZ, RZ, R22 ;  /* 0x000000ffff0f7224 */ /* 0x000fe400078e0016 */
[----:B------:R-:W-:-:S04]  /*36c0*/  IMAD.MOV.U32 R22, RZ, RZ, R4 ;  /* 0x000000ffff167224 */ /* 0x000fc800078e0004 */
[----:B------:R-:W-:Y:S01]  /*36d0*/  @!P4 IMAD.MOV R22, RZ, RZ, -R22 ;  /* 0x000000ffff16c224 */ /* 0x000fe200078e0a16 */
[----:B------:R-:W-:Y:S02]  /*36e0*/  ISETP.GT.U32.AND P4, PT, R0, R8, PT ;  /* 0x000000080000720c */ /* 0x000fe40003f84070 */
[----:B------:R-:W-:Y:S02]  /*36f0*/  IABS R4, R7 ;  /* 0x0000000700047213 */ /* 0x000fe40000000000 */
[----:B--2---:R-:W-:-:S05]  /*3700*/  IABS R9, R25 ;  /* 0x0000001900097213 */ /* 0x004fca0000000000 */
[----:B0-----:R-:W-:-:S04]  /*3710*/  IMAD.HI.U32 R14, R2, R9, RZ ;  /* 0x00000009020e7227 */ /* 0x001fc800078e00ff */
[----:B------:R-:W-:-:S04]  /*3720*/  IMAD.MOV R14, RZ, RZ, -R14 ;  /* 0x000000ffff0e7224 */ /* 0x000fc800078e0a0e */
[----:B------:R-:W-:-:S05]  /*3730*/  IMAD R9, R0, R14, R9 ;  /* 0x0000000e00097224 */ /* 0x000fca00078e0209 */
[----:B------:R-:W-:Y:S02]  /*3740*/  ISETP.GT.U32.AND P5, PT, R0, R9, PT ;  /* 0x000000090000720c */ /* 0x000fe40003fa4070 */
[----:B------:R-:W-:Y:S01]  /*3750*/  ISETP.GE.AND P0, PT, R25, RZ, PT ;  /* 0x000000ff1900720c */ /* 0x000fe20003f06270 */
[----:B------:R-:W-:Y:S01]  /*3760*/  IMAD.MOV.U32 R25, RZ, RZ, R16 ;  /* 0x000000ffff197224 */ /* 0x000fe200078e0010 */
[----:B------:R0:W-:Y:S01]  /*3770*/  STL [R1+0x494], R22 ;  /* 0x0004941601007387 */ /* 0x0001e20000100800 */
[----:B------:R-:W-:-:S03]  /*3780*/  @!P4 IMAD.IADD R8, R8, 0x1, -R0 ;  /* 0x000000010808c824 */ /* 0x000fc600078e0a00 */
[----:B-1----:R-:W2:Y:S05]  /*3790*/  LDL.LU R24, [R1] ;  /* 0x0000000001187983 */ /* 0x002eaa0000300800 */
[----:B------:R-:W-:Y:S02]  /*37a0*/  @!P5 IMAD.IADD R9, R9, 0x1, -R0 ;  /* 0x000000010909d824 */ /* 0x000fe400078e0a00 */
[----:B0-----:R-:W-:Y:S02]  /*37b0*/  IMAD.MOV.U32 R22, RZ, RZ, R25 ;  /* 0x000000ffff167224 */ /* 0x001fe400078e0019 */
[----:B----4-:R-:W-:Y:S01]  /*37c0*/  IMAD.MOV.U32 R25, RZ, RZ, R23 ;  /* 0x000000ffff197224 */ /* 0x010fe200078e0017 */
[----:B------:R-:W-:Y:S01]  /*37d0*/  ISETP.GT.U32.AND P4, PT, R0, R9, PT ;  /* 0x000000090000720c */ /* 0x000fe20003f84070 */
[----:B------:R-:W-:-:S02]  /*37e0*/  IMAD.MOV.U32 R23, RZ, RZ, R26 ;  /* 0x000000ffff177224 */ /* 0x000fc400078e001a */
[----:B------:R-:W-:Y:S02]  /*37f0*/  IMAD.MOV.U32 R26, RZ, RZ, R17 ;  /* 0x000000ffff1a7224 */ /* 0x000fe400078e0011 */
[----:B------:R-:W-:-:S04]  /*3800*/  IMAD.HI.U32 R17, R2, R4, RZ ;  /* 0x0000000402117227 */ /* 0x000fc800078e00ff */
[----:B------:R-:W-:-:S04]  /*3810*/  IMAD.MOV R17, RZ, RZ, -R17 ;  /* 0x000000ffff117224 */ /* 0x000fc800078e0a11 */
[----:B------:R-:W-:Y:S02]  /*3820*/  IMAD R4, R0, R17, R4 ;  /* 0x0000001100047224 */ /* 0x000fe400078e0204 */
[----:B------:R-:W-:-:S03]  /*3830*/  @!P4 IMAD.IADD R9, R9, 0x1, -R0 ;  /* 0x000000010909c824 */ /* 0x000fc600078e0a00 */
[----:B------:R-:W-:Y:S01]  /*3840*/  ISETP.GT.U32.AND P4, PT, R0, R4, PT ;  /* 0x000000040000720c */ /* 0x000fe20003f84070 */
[----:B------:R0:W-:Y:S04]  /*3850*/  STL [R1+0x1414], R12 ;  /* 0x0014140c01007387 */ /* 0x0001e80000100800 */
[----:B------:R-:W-:Y:S08]  /*3860*/  STL [R1+0x490], R3 ;  /* 0x0004900301007387 */ /* 0x000ff00000100800 */
[----:B------:R-:W-:Y:S01]  /*3870*/  @!P4 IMAD.IADD R4, R4, 0x1, -R0 ;  /* 0x000000010404c824 */ /* 0x000fe200078e0a00 */
[----:B------:R-:W-:-:S02]  /*3880*/  ISETP.GE.AND P4, PT, R7, RZ, PT ;  /* 0x000000ff0700720c */ /* 0x000fc40003f86270 */
[----:B------:R-:W3:Y:S01]  /*3890*/  LDL R7, [R1+0x18] ;  /* 0x0000180001077983 */ /* 0x000ee20000100800 */
[----:B------:R-:W-:Y:S02]  /*38a0*/  IABS R16, R18 ;  /* 0x0000001200107213 */ /* 0x000fe40000000000 */
[----:B------:R-:W-:Y:S01]  /*38b0*/  ISETP.GE.AND P2, PT, R11, RZ, PT ;  /* 0x000000ff0b00720c */ /* 0x000fe20003f46270 */
[----:B------:R-:W-:-:S04]  /*38c0*/  IMAD.HI.U32 R11, R2, R6, RZ ;  /* 0x00000006020b7227 */ /* 0x000fc800078e00ff */
[----:B------:R-:W-:-:S04]  /*38d0*/  IMAD.HI.U32 R14, R2, R16, RZ ;  /* 0x00000010020e7227 */ /* 0x000fc800078e00ff */
[----:B------:R-:W-:Y:S02]  /*38e0*/  IMAD.MOV R11, RZ, RZ, -R11 ;  /* 0x000000ffff0b7224 */ /* 0x000fe400078e0a0b */
[----:B------:R-:W-:Y:S02]  /*38f0*/  IMAD.MOV R14, RZ, RZ, -R14 ;  /* 0x000000ffff0e7224 */ /* 0x000fe400078e0a0e */
[C---:B------:R-:W-:Y:S01]  /*3900*/  IMAD R6, R0.reuse, R11, R6 ;  /* 0x0000000b00067224 */ /* 0x040fe200078e0206 */
[----:B------:R-:W-:Y:S01]  /*3910*/  IABS R11, R13 ;  /* 0x0000000d000b7213 */ /* 0x000fe20000000000 */
[C---:B------:R-:W-:Y:S01]  /*3920*/  IMAD R16, R0.reuse, R14, R16 ;  /* 0x0000000e00107224 */ /* 0x040fe200078e0210 */
[----:B------:R-:W-:Y:S01]  /*3930*/  IABS R14, R12 ;  /* 0x0000000c000e7213 */ /* 0x000fe20000000000 */
[----:B0-----:R-:W-:Y:S01]  /*3940*/  IMAD.MOV.U32 R12, RZ, RZ, R15 ;  /* 0x000000ffff0c7224 */ /* 0x001fe200078e000f */
[----:B------:R-:W-:Y:S01]  /*3950*/  ISETP.GT.U32.AND P6, PT, R0, R6, PT ;  /* 0x000000060000720c */ /* 0x000fe20003fc4070 */
[----:B------:R-:W-:Y:S01]  /*3960*/  IMAD.HI.U32 R15, R2, R11, RZ ;  /* 0x0000000b020f7227 */ /* 0x000fe200078e00ff */
[----:B------:R-:W-:-:S02]  /*3970*/  ISETP.GT.U32.AND P3, PT, R0, R8, PT ;  /* 0x000000080000720c */ /* 0x000fc40003f64070 */
[----:B------:R-:W-:Y:S01]  /*3980*/  ISETP.GT.U32.AND P5, PT, R0, R16, PT ;  /* 0x000000100000720c */ /* 0x000fe20003fa4070 */
[----:B------:R-:W-:-:S04]  /*3990*/  IMAD.MOV R15, RZ, RZ, -R15 ;  /* 0x000000ffff0f7224 */ /* 0x000fc800078e0a0f */
[----:B------:R-:W-:-:S04]  /*39a0*/  IMAD R11, R0, R15, R11 ;  /* 0x0000000f000b7224 */ /* 0x000fc800078e020b */
[--C-:B------:R-:W-:Y:S02]  /*39b0*/  @!P6 IMAD.IADD R6, R6, 0x1, -R0.reuse ;  /* 0x000000010606e824 */ /* 0x100fe400078e0a00 */
[--C-:B------:R-:W-:Y:S01]  /*39c0*/  @!P3 IMAD.IADD R8, R8, 0x1, -R0.reuse ;  /* 0x000000010808b824 */ /* 0x100fe200078e0a00 */
[----:B------:R-:W-:Y:S01]  /*39d0*/  ISETP.GT.U32.AND P3, PT, R0, R11, PT ;  /* 0x0000000b0000720c */ /* 0x000fe20003f64070 */
[----:B------:R-:W-:Y:S01]  /*39e0*/  @!P5 IMAD.IADD R16, R16, 0x1, -R0 ;  /* 0x000000011010d824 */ /* 0x000fe200078e0a00 */
[----:B------:R-:W-:Y:S01]  /*39f0*/  ISETP.GT.U32.AND P6, PT, R0, R6, PT ;  /* 0x000000060000720c */ /* 0x000fe20003fc4070 */
[----:B------:R-:W-:-:S03]  /*3a00*/  @!P0 IMAD.MOV R9, RZ, RZ, -R9 ;  /* 0x000000ffff098224 */ /* 0x000fc600078e0a09 */
[----:B------:R-:W-:Y:S02]  /*3a10*/  ISETP.GT.U32.AND P5, PT, R0, R16, PT ;  /* 0x000000100000720c */ /* 0x000fe40003fa4070 */
[----:B------:R-:W-:Y:S05]  /*3a20*/  STL [R1+0x480], R9 ;  /* 0x0004800901007387 */ /* 0x000fea0000100800 */
[--C-:B------:R-:W-:Y:S01]  /*3a30*/  @!P3 IMAD.IADD R11, R11, 0x1, -R0.reuse ;  /* 0x000000010b0bb824 */ /* 0x100fe200078e0a00 */
[----:B------:R-:W-:Y:S01]  /*3a40*/  ISETP.GE.AND P3, PT, R13, RZ, PT ;  /* 0x000000ff0d00720c */ /* 0x000fe20003f66270 */
[----:B------:R-:W-:Y:S02]  /*3a50*/  @!P6 IMAD.IADD R6, R6, 0x1, -R0 ;  /* 0x000000010606e824 */ /* 0x000fe400078e0a00 */
[----:B------:R-:W-:-:S02]  /*3a60*/  @!P1 IMAD.MOV R8, RZ, RZ, -R8 ;  /* 0x000000ffff089224 */ /* 0x000fc400078e0a08 */
[----:B------:R-:W-:-:S03]  /*3a70*/  @!P5 IMAD.IADD R16, R16, 0x1, -R0 ;  /* 0x000000011010d824 */ /* 0x000fc600078e0a00 */
[----:B------:R0:W-:Y:S04]  /*3a80*/  STL [R1+0x47c], R8 ;  /* 0x00047c0801007387 */ /* 0x0001e80000100800 */
[----:B0-----:R-:W4:Y:S01]  /*3a90*/  LDL R8, [R1+0x4] ;  /* 0x0000040001087983 */ /* 0x001f220000100800 */
[----:B---3--:R-:W-:-:S04]  /*3aa0*/  IMAD.MOV.U32 R13, RZ, RZ, R7 ;  /* 0x000000ffff0d7224 */ /* 0x008fc800078e0007 */
[----:B------:R-:W-:Y:S02]  /*3ab0*/  IMAD.MOV.U32 R9, RZ, RZ, R13 ;  /* 0x000000ffff097224 */ /* 0x000fe400078e000d */
[----:B------:R-:W-:Y:S02]  /*3ac0*/  IMAD.MOV.U32 R13, RZ, RZ, R12 ;  /* 0x000000ffff0d7224 */ /* 0x000fe400078e000c */
[----:B------:R-:W-:-:S04]  /*3ad0*/  IMAD.MOV.U32 R12, RZ, RZ, R6 ;  /* 0x000000ffff0c7224 */ /* 0x000fc800078e0006 */
[----:B------:R-:W-:Y:S02]  /*3ae0*/  @!P2 IMAD.MOV R12, RZ, RZ, -R12 ;  /* 0x000000ffff0ca224 */ /* 0x000fe400078e0a0c */
[----:B------:R-:W-:Y:S02]  /*3af0*/  IMAD.MOV.U32 R6, RZ, RZ, R16 ;  /* 0x000000ffff067224 */ /* 0x000fe400078e0010 */
[----:B------:R-:W3:Y:S04]  /*3b00*/  LDL.LU R16, [R1+0xc] ;  /* 0x00000c0001107983 */ /* 0x000ee80000300800 */
[----:B------:R0:W-:Y:S04]  /*3b10*/  STL [R1+0x478], R12 ;  /* 0x0004780c01007387 */ /* 0x0001e80000100800 */
[----:B0-----:R-:W4:Y:S01]  /*3b20*/  LDL.LU R12, [R1+0x1414] ;  /* 0x00141400010c7983 */ /* 0x001f220000300800 */
[----:B------:R-:W-:-:S04]  /*3b30*/  IMAD.HI.U32 R15, R2, R14, RZ ;  /* 0x0000000e020f7227 */ /* 0x000fc800078e00ff */
[----:B------:R-:W-:-:S04]  /*3b40*/  IMAD.MOV R15, RZ, RZ, -R15 ;  /* 0x000000ffff0f7224 */ /* 0x000fc800078e0a0f */
[----:B------:R-:W-:-:S05]  /*3b50*/  IMAD R14, R0, R15, R14 ;  /* 0x0000000f000e7224 */ /* 0x000fca00078e020e */
[C---:B------:R-:W-:Y:S02]  /*3b60*/  ISETP.GT.U32.AND P5, PT, R0.reuse, R14, PT ;  /* 0x0000000e0000720c */ /* 0x040fe40003fa4070 */
[----:B------:R-:W-:Y:S02]  /*3b70*/  ISETP.GT.U32.AND P0, PT, R0, R4, PT ;  /* 0x000000040000720c */ /* 0x000fe40003f04070 */
[----:B------:R-:W-:-:S09]  /*3b80*/  IABS R3, R10 ;  /* 0x0000000a00037213 */ /* 0x000fd20000000000 */
[----:B------:R-:W-:Y:S01]  /*3b90*/  @!P5 IMAD.IADD R14, R14, 0x1, -R0 ;  /* 0x000000010e0ed824 */ /* 0x000fe200078e0a00 */
[----:B------:R-:W-:-:S04]  /*3ba0*/  ISETP.GE.AND P6, PT, R18, RZ, PT ;  /* 0x000000ff1200720c */ /* 0x000fc80003fc6270 */
[----:B------:R-:W-:Y:S01]  /*3bb0*/  ISETP.GT.U32.AND P1, PT, R0, R14, PT ;  /* 0x0000000e0000720c */ /* 0x000fe20003f24070 */
[----:B------:R-:W-:Y:S01]  /*3bc0*/  IMAD.HI.U32 R18, R2, R3, RZ ;  /* 0x0000000302127227 */ /* 0x000fe200078e00ff */
[----:B------:R-:W-:Y:S02]  /*3bd0*/  ISETP.GT.U32.AND P5, PT, R0, R11, PT ;  /* 0x0000000b0000720c */ /* 0x000fe40003fa4070 */
[----:B------:R-:W-:Y:S01]  /*3be0*/  IABS R15, R29 ;  /* 0x0000001d000f7213 */ /* 0x000fe20000000000 */
[----:B------:R-:W-:Y:S02]  /*3bf0*/  IMAD.MOV R18, RZ, RZ, -R18 ;  /* 0x000000ffff127224 */ /* 0x000fe400078e0a12 */
[----:B------:R-:W-:Y:S02]  /*3c00*/  @!P0 IMAD.IADD R4, R4, 0x1, -R0 ;  /* 0x0000000104048824 */ /* 0x000fe400078e0a00 */
[----:B------:R-:W-:Y:S02]  /*3c10*/  IMAD R18, R0, R18, R3 ;  /* 0x0000001200127224 */ /* 0x000fe400078e0203 */
[----:B------:R-:W-:-:S04]  /*3c20*/  IMAD.HI.U32 R3, R2, R15, RZ ;  /* 0x0000000f02037227 */ /* 0x000fc800078e00ff */
[----:B------:R-:W-:Y:S01]  /*3c30*/  @!P1 IMAD.IADD R14, R14, 0x1, -R0 ;  /* 0x000000010e0e9824 */ /* 0x000fe200078e0a00 */
[----:B------:R-:W-:Y:S01]  /*3c40*/  ISETP.GE.AND P1, PT, R29, RZ, PT ;  /* 0x000000ff1d00720c */ /* 0x000fe20003f26270 */
[----:B------:R-:W-:Y:S02]  /*3c50*/  IMAD.MOV.U32 R29, RZ, RZ, R4 ;  /* 0x000000ffff1d7224 */ /* 0x000fe400078e0004 */
[----:B------:R-:W-:Y:S02]  /*3c60*/  @!P6 IMAD.MOV R6, RZ, RZ, -R6 ;  /* 0x000000ffff06e224 */ /* 0x000fe400078e0a06 */
[----:B------:R-:W-:Y:S02]  /*3c70*/  @!P5 IMAD.IADD R11, R11, 0x1, -R0 ;  /* 0x000000010b0bd824 */ /* 0x000fe400078e0a00 */
[----:B------:R-:W-:Y:S02]  /*3c80*/  IMAD.MOV R3, RZ, RZ, -R3 ;  /* 0x000000ffff037224 */ /* 0x000fe400078e0a03 */
[----:B------:R-:W-:-:S02]  /*3c90*/  @!P4 IMAD.MOV R29, RZ, RZ, -R29 ;  /* 0x000000ffff1dc224 */ /* 0x000fc400078e0a1d */
[----:B------:R-:W-:Y:S02]  /*3ca0*/  @!P3 IMAD.MOV R11, RZ, RZ, -R11 ;  /* 0x000000ffff0bb224 */ /* 0x000fe400078e0a0b */
[----:B------:R-:W-:Y:S01]  /*3cb0*/  IMAD R3, R0, R3, R15 ;  /* 0x0000000300037224 */ /* 0x000fe200078e020f */
[----:B--2---:R-:W-:Y:S02]  /*3cc0*/  IABS R17, R24 ;  /* 0x0000001800117213 */ /* 0x004fe40000000000 */
[----:B------:R-:W-:Y:S02]  /*3cd0*/  ISETP.GE.AND P4, PT, R24, RZ, PT ;  /* 0x000000ff1800720c */ /* 0x000fe40003f86270 */
[----:B----4-:R-:W-:Y:S02]  /*3ce0*/  ISETP.GE.AND P2, PT, R12, RZ, PT ;  /* 0x000000ff0c00720c */ /* 0x010fe40003f46270 */
[----:B------:R-:W2:Y:S04]  /*3cf0*/  LDL.LU R12, [R1+0x8] ;  /* 0x00000800010c7983 */ /* 0x000ea80000300800 */
[----:B------:R0:W-:Y:S04]  /*3d00*/  STL [R1+0x474], R6 ;  /* 0x0004740601007387 */ /* 0x0001e80000100800 */
[----:B------:R-:W4:Y:S04]  /*3d10*/  LDL.LU R15, [R1+0x10] ;  /* 0x00001000010f7983 */ /* 0x000f280000300800 */
[----:B------:R-:W-:Y:S01]  /*3d20*/  STL [R1+0x46c], R29 ;  /* 0x00046c1d01007387 */ /* 0x000fe20000100800 */
[----:B0-----:R-:W-:-:S03]  /*3d30*/  IABS R6, R8 ;  /* 0x0000000800067213 */ /* 0x001fc60000000000 */
[----:B------:R-:W4:Y:S01]  /*3d40*/  LDL.LU R24, [R1+0x14] ;  /* 0x0000140001187983 */ /* 0x000f220000300800 */
[----:B---3--:R-:W-:-:S03]  /*3d50*/  IABS R8, R16 ;  /* 0x0000001000087213 */ /* 0x008fc60000000000 */
[----:B------:R0:W-:Y:S02]  /*3d60*/  STL [R1+0x468], R11 ;  /* 0x0004680b01007387 */ /* 0x0001e40000100800 */
[----:B0-----:R-:W-:Y:S02]  /*3d70*/  IMAD.MOV.U32 R11, RZ, RZ, R16 ;  /* 0x000000ffff0b7224 */ /* 0x001fe400078e0010 */
[----:B------:R-:W3:Y:S01]  /*3d80*/  LDL R16, [R1+0x1c] ;  /* 0x00001c0001107983 */ /* 0x000ee20000100800 */
[----:B------:R-:W-:Y:S01]  /*3d90*/  ISETP.GT.U32.AND P6, PT, R0, R18, PT ;  /* 0x000000120000720c */ /* 0x000fe20003fc4070 */
[----:B------:R-:W-:-:S04]  /*3da0*/  IMAD.HI.U32 R7, R2, R17, RZ ;  /* 0x0000001102077227 */ /* 0x000fc800078e00ff */
[----:B------:R-:W-:Y:S01]  /*3db0*/  IMAD.MOV R7, RZ, RZ, -R7 ;  /* 0x000000ffff077224 */ /* 0x000fe200078e0a07 */
[----:B------:R-:W-:-:S03]  /*3dc0*/  ISETP.GT.U32.AND P5, PT, R0, R3, PT ;  /* 0x000000030000720c */ /* 0x000fc60003fa4070 */
[----:B------:R-:W-:-:S04]  /*3dd0*/  IMAD R17, R0, R7, R17 ;  /* 0x0000000700117224 */ /* 0x000fc800078e0211 */
[----:B------:R-:W-:Y:S01]  /*3de0*/  @!P6 IMAD.IADD R18, R18, 0x1, -R0 ;  /* 0x000000011212e824 */ /* 0x000fe200078e0a00 */
[----:B------:R-:W-:Y:S01]  /*3df0*/  ISETP.GT.U32.AND P6, PT, R0, R17, PT ;  /* 0x000000110000720c */ /* 0x000fe20003fc4070 */
[----:B------:R-:W-:Y:S01]  /*3e00*/  IMAD.HI.U32 R4, R2, R6, RZ ;  /* 0x0000000602047227 */ /* 0x000fe200078e00ff */
[----:B------:R-:W-:-:S03]  /*3e10*/  ISETP.GE.AND P0, PT, R10, RZ, PT ;  /* 0x000000ff0a00720c */ /* 0x000fc60003f06270 */
[----:B------:R-:W-:Y:S02]  /*3e20*/  IMAD.MOV.U32 R10, RZ, RZ, R9 ;  /* 0x000000ffff0a7224 */ /* 0x000fe400078e0009 */
[----:B------:R-:W-:Y:S01]  /*3e30*/  @!P5 IMAD.IADD R3, R3, 0x1, -R0 ;  /* 0x000000010303d824 */ /* 0x000fe200078e0a00 */
[----:B------:R-:W-:Y:S01]  /*3e40*/  ISETP.GT.U32.AND P5, PT, R0, R18, PT ;  /* 0x000000120000720c */ /* 0x000fe20003fa4070 */
[----:B------:R-:W-:-:S04]  /*3e50*/  IMAD.MOV R4, RZ, RZ, -R4 ;  /* 0x000000ffff047224 */ /* 0x000fc800078e0a04 */
[----:B------:R-:W-:Y:S01]  /*3e60*/  @!P6 IMAD.IADD R17, R17, 0x1, -R0 ;  /* 0x000000011111e824 */ /* 0x000fe200078e0a00 */
[C---:B------:R-:W-:Y:S01]  /*3e70*/  ISETP.GT.U32.AND P6, PT, R0.reuse, R3, PT ;  /* 0x000000030000720c */ /* 0x040fe20003fc4070 */
[----:B------:R-:W-:-:S06]  /*3e80*/  IMAD R6, R0, R4, R6 ;  /* 0x0000000400067224 */ /* 0x000fcc00078e0206 */
[----:B------:R-:W-:Y:S02]  /*3e90*/  @!P5 IMAD.IADD R18, R18, 0x1, -R0 ;  /* 0x000000011212d824 */ /* 0x000fe400078e0a00 */
[----:B------:R-:W-:-:S04]  /*3ea0*/  @!P2 IMAD.MOV R14, RZ, RZ, -R14 ;  /* 0x000000ffff0ea224 */ /* 0x000fc800078e0a0e */
[----:B------:R-:W-:-:S04]  /*3eb0*/  @!P6 IMAD.IADD R3, R3, 0x1, -R0 ;  /* 0x000000010303e824 */ /* 0x000fc800078e0a00 */
[----:B------:R-:W-:Y:S01]  /*3ec0*/  @!P1 IMAD.MOV R3, RZ, RZ, -R3 ;  /* 0x000000ffff039224 */ /* 0x000fe200078e0a03 */
[----:B--2---:R-:W-:-:S05]  /*3ed0*/  IABS R7, R12 ;  /* 0x0000000c00077213 */ /* 0x004fca0000000000 */
[----:B------:R-:W-:-:S04]  /*3ee0*/  IMAD.HI.U32 R9, R2, R7, RZ ;  /* 0x0000000702097227 */ /* 0x000fc800078e00ff */
[----:B------:R-:W-:-:S04]  /*3ef0*/  IMAD.MOV R9, RZ, RZ, -R9 ;  /* 0x000000ffff097224 */ /* 0x000fc800078e0a09 */
[----:B------:R-:W-:Y:S02]  /*3f00*/  IMAD R4, R0, R9, R7 ;  /* 0x0000000900047224 */ /* 0x000fe400078e0207 */
[----:B------:R-:W2:Y:S01]  /*3f10*/  LDL.LU R7, [R1+0x4] ;  /* 0x0000040001077983 */ /* 0x000ea20000300800 */
[----:B------:R-:W-:-:S04]  /*3f20*/  IMAD.MOV.U32 R9, RZ, RZ, R18 ;  /* 0x000000ffff097224 */ /* 0x000fc800078e0012 */
[----:B------:R-:W-:Y:S01]  /*3f30*/  @!P0 IMAD.MOV R9, RZ, RZ, -R9 ;  /* 0x000000ffff098224 */ /* 0x000fe200078e0a09 */
[----:B------:R-:W-:Y:S04]  /*3f40*/  STL [R1+0x460], R14 ;  /* 0x0004600e01007387 */ /* 0x000fe80000100800 */
[----:B------:R-:W-:Y:S04]  /*3f50*/  STL [R1+0x45c], R9 ;  /* 0x00045c0901007387 */ /* 0x000fe80000100800 */
[----:B------:R3:W-:Y:S01]  /*3f60*/  STL [R1+0x454], R3 ;  /* 0x0004540301007387 */ /* 0x0007e20000100800 */
[----:B------:R-:W-:Y:S01]  /*3f70*/  ISETP.GT.U32.AND P5, PT, R0, R6, PT ;  /* 0x000000060000720c */ /* 0x000fe20003fa4070 */
[----:B------:R-:W-:Y:S01]  /*3f80*/  IMAD.MOV.U32 R29, RZ, RZ, R10 ;  /* 0x000000ffff1d7224 */ /* 0x000fe200078e000a */
[----:B---3--:R-:W-:Y:S01]  /*3f90*/  IABS R3, R16 ;  /* 0x0000001000037213 */ /* 0x008fe20000000000 */
[----:B------:R-:W3:Y:S04]  /*3fa0*/  LDL R18, [R1+0x2c] ;  /* 0x00002c0001127983 */ /* 0x000ee80000100800 */
[----:B------:R-:W3:Y:S01]  /*3fb0*/  LDL R16, [R1+0x20] ;  /* 0x0000200001107983 */ /* 0x000ee20000100800 */
[----:B------:R-:W-:Y:S01]  /*3fc0*/  IMAD.HI.U32 R10, R2, R8, RZ ;  /* 0x00000008020a7227 */ /* 0x000fe200078e00ff */
[----:B------:R-:W-:-:S02]  /*3fd0*/  ISETP.GE.AND P1, PT, R11, RZ, PT ;  /* 0x000000ff0b00720c */ /* 0x000fc40003f26270 */
[----:B------:R-:W-:Y:S01]  /*3fe0*/  ISETP.GE.AND P0, PT, R12, RZ, PT ;  /* 0x000000ff0c00720c */ /* 0x000fe20003f06270 */
[----:B------:R-:W-:Y:S01]  /*3ff0*/  IMAD.MOV R10, RZ, RZ, -R10 ;  /* 0x000000ffff0a7224 */ /* 0x000fe200078e0a0a */
[----:B------:R-:W-:Y:S01]  /*4000*/  ISETP.GT.U32.AND P3, PT, R0, R17, PT ;  /* 0x000000110000720c */ /* 0x000fe20003f64070 */
[----:B------:R-:W-:Y:S01]  /*4010*/  @!P5 IMAD.IADD R6, R6, 0x1, -R0 ;  /* 0x000000010606d824 */ /* 0x000fe200078e0a00 */
[----:B------:R-:W-:Y:S01]  /*4020*/  IABS R11, R29 ;  /* 0x0000001d000b7213 */ /* 0x000fe20000000000 */
[----:B------:R-:W3:Y:S03]  /*4030*/  LDL R14, [R1+0x30] ;  /* 0x00003000010e7983 */ /* 0x000ee60000100800 */
[----:B------:R-:W-:Y:S01]  /*4040*/  ISETP.GT.U32.AND P5, PT, R0, R6, PT ;  /* 0x000000060000720c */ /* 0x000fe20003fa4070 */
[----:B------:R-:W-:Y:S01]  /*4050*/  IMAD.MOV.U32 R29, RZ, RZ, R13 ;  /* 0x000000ffff1d7224 */ /* 0x000fe200078e000d */
[----:B----4-:R-:W-:-:S11]  /*4060*/  IABS R12, R15 ;  /* 0x0000000f000c7213 */ /* 0x010fd60000000000 */
[----:B------:R-:W-:Y:S01]  /*4070*/  @!P5 IMAD.IADD R6, R6, 0x1, -R0 ;  /* 0x000000010606d824 */ /* 0x000fe200078e0a00 */
[----:B------:R-:W-:Y:S02]  /*4080*/  ISETP.GE.AND P5, PT, R15, RZ, PT ;  /* 0x000000ff0f00720c */ /* 0x000fe40003fa6270 */
[C---:B------:R-:W-:Y:S02]  /*4090*/  ISETP.GT.U32.AND P6, PT, R0.reuse, R4, PT ;  /* 0x000000040000720c */ /* 0x040fe40003fc4070 */
[----:B--2---:R-:W-:Y:S01]  /*40a0*/  ISETP.GE.AND P2, PT, R7, RZ, PT ;  /* 0x000000ff0700720c */ /* 0x004fe20003f46270 */
[----:B------:R-:W-:Y:S01]  /*40b0*/  IMAD R7, R0, R10, R8 ;  /* 0x0000000a00077224 */ /* 0x000fe200078e0208 */
[----:B------:R-:W-:-:S05]  /*40c0*/  IABS R10, R24 ;  /* 0x00000018000a7213 */ /* 0x000fca0000000000 */
[----:B------:R-:W-:-:S04]  /*40d0*/  IMAD.HI.U32 R8, R2, R10, RZ ;  /* 0x0000000a02087227 */ /* 0x000fc800078e00ff */
[----:B------:R-:W-:-:S04]  /*40e0*/  IMAD.MOV R13, RZ, RZ, -R8 ;  /* 0x000000ffff0d7224 */ /* 0x000fc800078e0a08 */
[----:B------:R-:W-:Y:S02]  /*40f0*/  IMAD R10, R0, R13, R10 ;  /* 0x0000000d000a7224 */ /* 0x000fe400078e020a */
[----:B------:R-:W2:Y:S01]  /*4100*/  LDL R13, [R1+0x28] ;  /* 0x00002800010d7983 */ /* 0x000ea20000100800 */
[----:B---3--:R-:W-:-:S03]  /*4110*/  IABS R15, R16 ;  /* 0x00000010000f7213 */ /* 0x008fc60000000000 */
[----:B------:R-:W3:Y:S01]  /*4120*/  LDL R16, [R1+0x34] ;  /* 0x0000340001107983 */ /* 0x000ee20000100800 */
[--C-:B------:R-:W-:Y:S01]  /*4130*/  @!P3 IMAD.IADD R17, R17, 0x1, -R0.reuse ;  /* 0x000000011111b824 */ /* 0x100fe200078e0a00 */
[----:B------:R-:W-:Y:S01]  /*4140*/  ISETP.GT.U32.AND P3, PT, R0, R7, PT ;  /* 0x000000070000720c */ /* 0x000fe20003f64070 */
[----:B------:R-:W-:Y:S02]  /*4150*/  @!P6 IMAD.IADD R4, R4, 0x1, -R0 ;  /* 0x000000010404e824 */ /* 0x000fe400078e0a00 */
[----:B------:R-:W-:-:S03]  /*4160*/  IMAD.HI.U32 R9, R2, R12, RZ ;  /* 0x0000000c02097227 */ /* 0x000fc600078e00ff */
[----:B------:R-:W-:Y:S01]  /*4170*/  ISETP.GT.U32.AND P6, PT, R0, R4, PT ;  /* 0x000000040000720c */ /* 0x000fe20003fc4070 */
[----:B------:R-:W-:-:S04]  /*4180*/  IMAD.MOV R9, RZ, RZ, -R9 ;  /* 0x000000ffff097224 */ /* 0x000fc800078e0a09 */
[----:B------:R-:W-:Y:S02]  /*4190*/  IMAD R12, R0, R9, R12 ;  /* 0x00000009000c7224 */ /* 0x000fe400078e020c */
[----:B------:R-:W-:Y:S02]  /*41a0*/  @!P3 IMAD.IADD R7, R7, 0x1, -R0 ;  /* 0x000000010707b824 */ /* 0x000fe400078e0a00 */
[----:B------:R-:W-:-:S03]  /*41b0*/  IMAD.HI.U32 R9, R2, R11, RZ ;  /* 0x0000000b02097227 */ /* 0x000fc600078e00ff */
[----:B------:R-:W-:Y:S01]  /*41c0*/  ISETP.GT.U32.AND P3, PT, R0, R7, PT ;  /* 0x000000070000720c */ /* 0x000fe20003f64070 */
[----:B------:R-:W-:Y:S01]  /*41d0*/  @!P6 IMAD.IADD R4, R4, 0x1, -R0 ;  /* 0x000000010404e824 */ /* 0x000fe200078e0a00 */
[----:B------:R-:W-:Y:S01]  /*41e0*/  ISETP.GT.U32.AND P6, PT, R0, R12, PT ;  /* 0x0000000c0000720c */ /* 0x000fe20003fc4070 */
[----:B------:R-:W-:-:S04]  /*41f0*/  IMAD.MOV R9, RZ, RZ, -R9 ;  /* 0x000000ffff097224 */ /* 0x000fc800078e0a09 */
[----:B------:R-:W-:-:S06]  /*4200*/  IMAD R11, R0, R9, R11 ;  /* 0x00000009000b7224 */ /* 0x000fcc00078e020b */
[--C-:B------:R-:W-:Y:S01]  /*4210*/  @!P3 IMAD.IADD R7, R7, 0x1, -R0.reuse ;  /* 0x000000010707b824 */ /* 0x100fe200078e0a00 */
[----:B------:R-:W-:Y:S01]  /*4220*/  ISETP.GT.U32.AND P3, PT, R0, R10, PT ;  /* 0x0000000a0000720c */ /* 0x000fe20003f64070 */
[----:B------:R-:W-:Y:S01]  /*4230*/  @!P6 IMAD.IADD R12, R12, 0x1, -R0 ;  /* 0x000000010c0ce824 */ /* 0x000fe200078e0a00 */
[----:B------:R-:W-:-:S11]  /*4240*/  ISETP.GT.U32.AND P6, PT, R0, R11, PT ;  /* 0x0000000b0000720c */ /* 0x000fd60003fc4070 */
[--C-:B------:R-:W-:Y:S02]  /*4250*/  @!P3 IMAD.IADD R10, R10, 0x1, -R0.reuse ;  /* 0x000000010a0ab824 */ /* 0x100fe400078e0a00 */
[----:B------:R-:W-:-:S03]  /*4260*/  @!P6 IMAD.IADD R11, R11, 0x1, -R0 ;  /* 0x000000010b0be824 */ /* 0x000fc600078e0a00 */
[----:B------:R-:W-:Y:S04]  /*4270*/  STL [R1+0x1410], R10 ;  /* 0x0014100a01007387 */ /* 0x000fe80000100800 */
[----:B------:R0:W-:Y:S01]  /*4280*/  STL [R1+0x140c], R11 ;  /* 0x00140c0b01007387 */ /* 0x0001e20000100800 */
[----:B------:R-:W-:-:S03]  /*4290*/  IMAD.HI.U32 R8, R2, R3, RZ ;  /* 0x0000000302087227 */ /* 0x000fc600078e00ff */
[----:B0-----:R-:W4:Y:S01]  /*42a0*/  LDL.LU R11, [R1+0x218] ;  /* 0x00021800010b7983 */ /* 0x001f220000300800 */
[----:B------:R-:W-:Y:S02]  /*42b0*/  IMAD.MOV R8, RZ, RZ, -R8 ;  /* 0x000000ffff087224 */ /* 0x000fe400078e0a08 */
[----:B------:R-:W-:-:S04]  /*42c0*/  IMAD.HI.U32 R9, R2, R15, RZ ;  /* 0x0000000f02097227 */ /* 0x000fc800078e00ff */
[----:B------:R-:W-:Y:S02]  /*42d0*/  IMAD R3, R0, R8, R3 ;  /* 0x0000000800037224 */ /* 0x000fe400078e0203 */
[----:B------:R-:W-:-:S04]  /*42e0*/  IMAD.MOV R9, RZ, RZ, -R9 ;  /* 0x000000ffff097224 */ /* 0x000fc800078e0a09 */
[----:B------:R-:W-:Y:S01]  /*42f0*/  IMAD R15, R0, R9, R15 ;  /* 0x00000009000f7224 */ /* 0x000fe200078e020f */
[----:B--2---:R-:W-:Y:S02]  /*4300*/  IABS R8, R13 ;  /* 0x0000000d00087213 */ /* 0x004fe40000000000 */
[----:B---3--:R-:W-:-:S03]  /*4310*/  IABS R9, R16 ;  /* 0x0000001000097213 */ /* 0x008fc60000000000 */
[----:B------:R-:W-:-:S04]  /*4320*/  IMAD.HI.U32 R16, R2, R8, RZ ;  /* 0x0000000802107227 */ /* 0x000fc800078e00ff */
[----:B------:R-:W-:-:S04]  /*4330*/  IMAD.MOV R16, RZ, RZ, -R16 ;  /* 0x000000ffff107224 */ /* 0x000fc800078e0a10 */
[----:B------:R-:W-:Y:S02]  /*4340*/  IMAD R8, R0, R16, R8 ;  /* 0x0000001000087224 */ /* 0x000fe400078e0208 */
[----:B------:R-:W2:Y:S01]  /*4350*/  LDL R16, [R1+0x3c] ;  /* 0x00003c0001107983 */ /* 0x000ea20000100800 */
[----:B------:R-:W-:Y:S01]  /*4360*/  IABS R13, R18 ;  /* 0x00000012000d7213 */ /* 0x000fe20000000000 */
[----:B------:R-:W-:Y:S01]  /*4370*/  IMAD.MOV.U32 R10, RZ, RZ, R29 ;  /* 0x000000ffff0a7224 */ /* 0x000fe200078e001d */
[----:B------:R-:W-:Y:S01]  /*4380*/  IABS R14, R14 ;  /* 0x0000000e000e7213 */ /* 0x000fe20000000000 */
[----:B------:R-:W-:Y:S02]  /*4390*/  IMAD.MOV.U32 R29, RZ, RZ, R23 ;  /* 0x000000ffff1d7224 */ /* 0x000fe400078e0017 */
[----:B------:R-:W-:Y:S02]  /*43a0*/  IMAD.MOV.U32 R23, RZ, RZ, R26 ;  /* 0x000000ffff177224 */ /* 0x000fe400078e001a */
[----:B------:R-:W-:-:S02]  /*43b0*/  IMAD.MOV.U32 R26, RZ, RZ, R19 ;  /* 0x000000ffff1a7224 */ /* 0x000fc400078e0013 */
[----:B------:R-:W-:-:S04]  /*43c0*/  IMAD.HI.U32 R19, R2, R13, RZ ;  /* 0x0000000d02137227 */ /* 0x000fc800078e00ff */
[----:B------:R-:W-:-:S04]  /*43d0*/  IMAD.HI.U32 R18, R2, R14, RZ ;  /* 0x0000000e02127227 */ /* 0x000fc800078e00ff */
[----:B------:R-:W-:Y:S02]  /*43e0*/  IMAD.MOV R19, RZ, RZ, -R19 ;  /* 0x000000ffff137224 */ /* 0x000fe400078e0a13 */
[----:B------:R-:W-:Y:S02]  /*43f0*/  IMAD.MOV R18, RZ, RZ, -R18 ;  /* 0x000000ffff127224 */ /* 0x000fe400078e0a12 */
[----:B------:R-:W-:Y:S02]  /*4400*/  @!P4 IMAD.MOV R17, RZ, RZ, -R17 ;  /* 0x000000ffff11c224 */ /* 0x000fe400078e0a11 */
[C---:B------:R-:W-:Y:S02]  /*4410*/  IMAD R14, R0.reuse, R18, R14 ;  /* 0x00000012000e7224 */ /* 0x040fe400078e020e */
[----:B------:R-:W-:Y:S02]  /*4420*/  IMAD R13, R0, R19, R13 ;  /* 0x00000013000d7224 */ /* 0x000fe400078e020d */
[----:B------:R-:W-:Y:S01]  /*4430*/  IMAD.MOV.U32 R18, RZ, RZ, R10 ;  /* 0x000000ffff127224 */ /* 0x000fe200078e000a */
[----:B------:R-:W3:Y:S01]  /*4440*/  LDL.LU R19, [R1+0x52c] ;  /* 0x00052c0001137983 */ /* 0x000ee20000300800 */
[----:B------:R-:W-:-:S03]  /*4450*/  IMAD.MOV.U32 R10, RZ, RZ, R6 ;  /* 0x000000ffff0a7224 */ /* 0x000fc600078e0006 */
[----:B------:R-:W3:Y:S04]  /*4460*/  LDL R6, [R1+0x38] ;  /* 0x0000380001067983 */ /* 0x000ee80000100800 */
[----:B------:R0:W-:Y:S01]  /*4470*/  STL [R1+0x43c], R17 ;  /* 0x00043c1101007387 */ /* 0x0001e20000100800 */
[----:B------:R-:W-:Y:S02]  /*4480*/  @!P2 IMAD.MOV R10, RZ, RZ, -R10 ;  /* 0x000000ffff0aa224 */ /* 0x000fe400078e0a0a */
[----:B0-----:R-:W-:Y:S02]  /*4490*/  IMAD.MOV.U32 R17, RZ, RZ, R18 ;  /* 0x000000ffff117224 */ /* 0x001fe400078e0012 */
[----:B----4-:R-:W-:Y:S02]  /*44a0*/  IMAD.MOV.U32 R18, RZ, RZ, R11 ;  /* 0x000000ffff127224 */ /* 0x010fe400078e000b */
[----:B------:R-:W-:-:S02]  /*44b0*/  IMAD.MOV.U32 R11, RZ, RZ, R4 ;  /* 0x000000ffff0b7224 */ /* 0x000fc400078e0004 */
[----:B------:R-:W-:Y:S02]  /*44c0*/  IMAD.MOV.U32 R4, RZ, RZ, R7 ;  /* 0x000000ffff047224 */ /* 0x000fe400078e0007 */
[----:B------:R-:W-:Y:S01]  /*44d0*/  @!P0 IMAD.MOV R11, RZ, RZ, -R11 ;  /* 0x000000ffff0b8224 */ /* 0x000fe200078e0a0b */
[----:B------:R-:W4:Y:S04]  /*44e0*/  LDL.LU R7, [R1+0x190] ;  /* 0x0001900001077983 */ /* 0x000f280000300800 */
[----:B------:R0:W-:Y:S04]  /*44f0*/  STL [R1+0x438], R10 ;  /* 0x0004380a01007387 */ /* 0x0001e80000100800 */
[----:B0-----:R-:W4:Y:S04]  /*4500*/  LDL.LU R10, [R1+0x1410] ;  /* 0x00141000010a7983 */ /* 0x001f280000300800 */
[----:B------:R0:W-:Y:S01]  /*4510*/  STL [R1+0x434], R11 ;  /* 0x0004340b01007387 */ /* 0x0001e20000100800 */
[----:B------:R-:W-:-:S03]  /*4520*/  ISETP.GT.U32.AND P4, PT, R0, R12, PT ;  /* 0x0000000c0000720c */ /* 0x000fc60003f84070 */
[----:B0-----:R-:W4:Y:S01]  /*4530*/  LDL.LU R11, [R1+0x140c] ;  /* 0x00140c00010b7983 */ /* 0x001f220000300800 */
[----:B------:R-:W-:-:S09]  /*4540*/  @!P1 IMAD.MOV R4, RZ, RZ, -R4 ;  /* 0x000000ffff049224 */ /* 0x000fd200078e0a04 */
[----:B------:R-:W-:Y:S01]  /*4550*/  @!P4 IMAD.IADD R12, R12, 0x1, -R0 ;  /* 0x000000010c0cc824 */ /* 0x000fe200078e0a00 */
[----:B------:R2:W-:Y:S02]  /*4560*/  STL [R1+0x430], R4 ;  /* 0x0004300401007387 */ /* 0x0005e40000100800 */
[----:B--2---:R-:W-:Y:S02]  /*4570*/  IABS R4, R16 ;  /* 0x0000001000047213 */ /* 0x004fe40000000000 */
[----:B------:R-:W2:Y:S04]  /*4580*/  LDL.LU R16, [R1+0x18] ;  /* 0x0000180001107983 */ /* 0x000ea80000300800 */
[----:B------:R-:W-:Y:S04]  /*4590*/  STL [R1+0x1404], R5 ;  /* 0x0014040501007387 */ /* 0x000fe80000100800 */
[----:B------:R0:W-:Y:S04]  /*45a0*/  STL [R1+0x1408], R28 ;  /* 0x0014081c01007387 */ /* 0x0001e80000100800 */
[----:B0-----:R-:W2:Y:S04]  /*45b0*/  LDL.LU R28, [R1+0x1c] ;  /* 0x00001c00011c7983 */ /* 0x001ea80000300800 */
[----:B------:R-:W2:Y:S04]  /*45c0*/  LDL.LU R5, [R1+0x20] ;  /* 0x0000200001057983 */ /* 0x000ea80000300800 */
[----:B------:R0:W-:Y:S04]  /*45d0*/  STL [R1+0x1400], R12 ;  /* 0x0014000c01007387 */ /* 0x0001e80000100800 */
[----:B0-----:R-:W2:Y:S01]  /*45e0*/  LDL.LU R12, [R1+0x28] ;  /* 0x00002800010c7983 */ /* 0x001ea20000300800 */
[----:B------:R-:W-:-:S02]  /*45f0*/  ISETP.GT.U32.AND P3, PT, R0, R3, PT ;  /* 0x000000030000720c */ /* 0x000fc40003f64070 */
[----:B------:R-:W-:-:S11]  /*4600*/  ISETP.GT.U32.AND P4, PT, R0, R8, PT ;  /* 0x000000080000720c */ /* 0x000fd60003f84070 */
[----:B------:R-:W-:Y:S01]  /*4610*/  @!P3 IMAD.IADD R3, R3, 0x1, -R0 ;  /* 0x000000010303b824 */ /* 0x000fe200078e0a00 */
[----:B------:R-:W-:Y:S01]  /*4620*/  ISETP.GE.AND P3, PT, R24, RZ, PT ;  /* 0x000000ff1800720c */ /* 0x000fe20003f66270 */
[----:B------:R-:W-:Y:S02]  /*4630*/  IMAD.MOV.U32 R24, RZ, RZ, R22 ;  /* 0x000000ffff187224 */ /* 0x000fe400078e0016 */
[----:B------:R-:W-:Y:S01]  /*4640*/  IMAD.MOV.U32 R22, RZ, RZ, R20 ;  /* 0x000000ffff167224 */ /* 0x000fe200078e0014 */
[----:B------:R-:W-:Y:S01]  /*4650*/  ISETP.GT.U32.AND P1, PT, R0, R3, PT ;  /* 0x000000030000720c */ /* 0x000fe20003f24070 */
[----:B------:R-:W-:Y:S01]  /*4660*/  IMAD.HI.U32 R20, R2, R9, RZ ;  /* 0x0000000902147227 */ /* 0x000fe200078e00ff */
[----:B---3--:R-:W-:Y:S02]  /*4670*/  IABS R6, R6 ;  /* 0x0000000600067213 */ /* 0x008fe40000000000 */
[C---:B----4-:R-:W-:Y:S02]  /*4680*/  ISETP.GT.U32.AND P2, PT, R0.reuse, R10, PT ;  /* 0x0000000a0000720c */ /* 0x050fe40003f44070 */
[----:B------:R-:W-:-:S11]  /*4690*/  ISETP.GT.U32.AND P0, PT, R0, R11, PT ;  /* 0x0000000b0000720c */ /* 0x000fd60003f04070 */
[----:B------:R-:W-:Y:S01]  /*46a0*/  @!P2 IMAD.IADD R10, R10, 0x1, -R0 ;  /* 0x000000010a0aa824 */ /* 0x000fe200078e0a00 */
[----:B------:R-:W-:Y:S01]  /*46b0*/  ISETP.GT.U32.AND P2, PT, R0, R13, PT ;  /* 0x0000000d0000720c */ /* 0x000fe20003f44070 */
[----:B------:R-:W-:-:S04]  /*46c0*/  IMAD.MOV R20, RZ, RZ, -R20 ;  /* 0x000000ffff147224 */ /* 0x000fc800078e0a14 */
[C---:B------:R-:W-:Y:S02]  /*46d0*/  IMAD R9, R0.reuse, R20, R9 ;  /* 0x0000001400097224 */ /* 0x040fe400078e0209 */
[--C-:B------:R-:W-:Y:S01]  /*46e0*/  @!P0 IMAD.IADD R11, R11, 0x1, -R0.reuse ;  /* 0x000000010b0b8824 */ /* 0x100fe200078e0a00 */
[----:B------:R-:W-:Y:S01]  /*46f0*/  ISETP.GT.U32.AND P0, PT, R0, R14, PT ;  /* 0x0000000e0000720c */ /* 0x000fe20003f04070 */
[----:B------:R-:W-:Y:S02]  /*4700*/  IMAD.MOV.U32 R20, RZ, RZ, R7 ;  /* 0x000000ffff147224 */ /* 0x000fe400078e0007 */
[----:B------:R-:W-:Y:S01]  /*4710*/  IMAD.HI.U32 R7, R2, R6, RZ ;  /* 0x0000000602077227 */ /* 0x000fe200078e00ff */
[----:B------:R0:W-:Y:S03]  /*4720*/  STL [R1+0x13fc], R2 ;  /* 0x0013fc0201007387 */ /* 0x0001e60000100800 */
[----:B------:R-:W-:-:S02]  /*4730*/  @!P1 IMAD.IADD R3, R3, 0x1, -R0 ;  /* 0x0000000103039824 */ /* 0x000fc400078e0a00 */
[----:B------:R-:W-:Y:S02]  /*4740*/  IMAD.MOV R7, RZ, RZ, -R7 ;  /* 0x000000ffff077224 */ /* 0x000fe400078e0a07 */
[--C-:B------:R-:W-:Y:S02]  /*4750*/  @!P4 IMAD.IADD R8, R8, 0x1, -R0.reuse ;  /* 0x000000010808c824 */ /* 0x100fe400078e0a00 */
[--C-:B------:R-:W-:Y:S02]  /*4760*/  @!P2 IMAD.IADD R13, R13, 0x1, -R0.reuse ;  /* 0x000000010d0da824 */ /* 0x100fe400078e0a00 */
[----:B------:R-:W-:Y:S02]  /*4770*/  @!P0 IMAD.IADD R14, R14, 0x1, -R0 ;  /* 0x000000010e0e8824 */ /* 0x000fe400078e0a00 */
[----:B------:R-:W-:Y:S01]  /*4780*/  IMAD R6, R0, R7, R6 ;  /* 0x0000000700067224 */ /* 0x000fe200078e0206 */
[----:B--2---:R-:W-:Y:S01]  /*4790*/  ISETP.GE.AND P1, PT, R16, RZ, PT ;  /* 0x000000ff1000720c */ /* 0x004fe20003f26270 */
[----:B------:R-:W-:-:S02]  /*47a0*/  IMAD.HI.U32 R16, R2, R4, RZ ;  /* 0x0000000402107227 */ /* 0x000fc400078e00ff */
[----:B0-----:R-:W2:Y:S01]  /*47b0*/  LDL.LU R2, [R1+0x44] ;  /* 0x0000440001027983 */ /* 0x001ea20000300800 */
[----:B------:R-:W-:-:S03]  /*47c0*/  ISETP.GE.AND P4, PT, R28, RZ, PT ;  /* 0x000000ff1c00720c */ /* 0x000fc60003f86270 */
[----:B------:R-:W3:Y:S01]  /*47d0*/  LDL.LU R28, [R1+0x1408] ;  /* 0x00140800011c7983 */ /* 0x000ee20000300800 */
[----:B------:R-:W-:-:S03]  /*47e0*/  ISETP.GE.AND P2, PT, R5, RZ, PT ;  /* 0x000000ff0500720c */ /* 0x000fc60003f46270 */
[----:B------:R-:W4:Y:S01]  /*47f0*/  LDL.LU R5, [R1+0x1404] ;  /* 0x0014040001057983 */ /* 0x000f220000300800 */
[----:B------:R-:W-:-:S03]  /*4800*/  ISETP.GE.AND P0, PT, R12, RZ, PT ;  /* 0x000000ff0c00720c */ /* 0x000fc60003f06270 */
[----:B------:R-:W2:Y:S04]  /*4810*/  LDL.LU R12, [R1+0x1400] ;  /* 0x00140000010c7983 */ /* 0x000ea80000300800 */
[----:B------:R-:W3:Y:S01]  /*4820*/  LDL.LU R7, [R1+0x40] ;  /* 0x0000400001077983 */ /* 0x000ee20000300800 */
[----:B------:R-:W-:Y:S01]  /*4830*/  ISETP.GT.U32.AND P6, PT, R0, R15, PT ;  /* 0x0000000f0000720c */ /* 0x000fe20003fc4070 */
[----:B------:R-:W-:-:S04]  /*4840*/  IMAD.MOV R16, RZ, RZ, -R16 ;  /* 0x000000ffff107224 */ /* 0x000fc800078e0a10 */
[----:B------:R-:W-:-:S08]  /*4850*/  IMAD R4, R0, R16, R4 ;  /* 0x0000001000047224 */ /* 0x000fd000078e0204 */
[----:B------:R-:W-:Y:S02]  /*4860*/  @!P6 IMAD.IADD R15, R15, 0x1, -R0 ;  /* 0x000000010f0fe824 */ /* 0x000fe400078e0a00 */
[----:B------:R-:W-:-:S03]  /*4870*/  @!P3 IMAD.MOV R10, RZ, RZ, -R10 ;  /* 0x000000ffff0ab224 */ /* 0x000fc600078e0a0a */
[----:B------:R-:W-:Y:S01]  /*4880*/  ISETP.GT.U32.AND P6, PT, R0, R15, PT ;  /* 0x0000000f0000720c */ /* 0x000fe20003fc4070 */
[----:B------:R-:W-:-:S12]  /*4890*/  @!P1 IMAD.MOV R11, RZ, RZ, -R11 ;  /* 0x000000ffff0b9224 */ /* 0x000fd800078e0a0b */
[----:B------:R-:W-:Y:S02]  /*48a0*/  @!P6 IMAD.IADD R15, R15, 0x1, -R0 ;  /* 0x000000010f0fe824 */ /* 0x000fe400078e0a00 */
[----:B--2---:R-:W-:Y:S02]  /*48b0*/  @!P5 IMAD.MOV R12, RZ, RZ, -R12 ;  /* 0x000000ffff0cd224 */ /* 0x004fe400078e0a0c */
[----:B---3--:R-:W-:-:S03]  /*48c0*/  IMAD.MOV.U32 R16, RZ, RZ, R7 ;  /* 0x000000ffff107224 */ /* 0x008fc600078e0007 */
[----:B------:R0:W-:Y:S02]  /*48d0*/  STL [R1+0x42c], R12 ;  /* 0x00042c0c01007387 */ /* 0x0001e40000100800 */
[----:B------:R-:W-:Y:S02]  /*48e0*/  IABS R7, R16 ;  /* 0x0000001000077213 */ /* 0x000fe40000000000 */
[----:B------:R-:W-:Y:S01]  /*48f0*/  STL [R1+0x428], R10 ;  /* 0x0004280a01007387 */ /* 0x000fe20000100800 */
[----:B0-----:R-:W-:Y:S02]  /*4900*/  IMAD.MOV.U32 R12, RZ, RZ, R16 ;  /* 0x000000ffff0c7224 */ /* 0x001fe400078e0010 */
[----:B------:R-:W-:-:S05]  /*4910*/  IMAD.MOV.U32 R16, RZ, RZ, R2 ;  /* 0x000000ffff107224 */ /* 0x000fca00078e0002 */
[----:B------:R0:W-:Y:S04]  /*4920*/  STL [R1+0x13f8], R16 ;  /* 0x0013f81001007387 */ /* 0x0001e80000100800 */
[----:B------:R1:W-:Y:S01]  /*4930*/  STL [R1+0x424], R11 ;  /* 0x0004240b01007387 */ /* 0x0003e20000100800 */
[----:B------:R-:W-:-:S03]  /*4940*/  IMAD.MOV.U32 R2, RZ, RZ, R15 ;  /* 0x000000ffff027224 */ /* 0x000fc600078e000f */
[----:B0-----:R-:W2:Y:S01]  /*4950*/  LDL.LU R16, [R1+0x30] ;  /* 0x0000300001107983 */ /* 0x001ea20000300800 */
[----:B-1----:R-:W-:-:S03]  /*4960*/  IMAD.MOV.U32 R11, RZ, RZ, R3 ;  /* 0x000000ffff0b7224 */ /* 0x002fc600078e0003 */
[----:B------:R-:W3:Y:S01]  /*4970*/  LDL.LU R10, [R1+0x38] ;  /* 0x00003800010a7983 */ /* 0x000ee20000300800 */
[----:B------:R-:W-:-:S03]  /*4980*/  @!P4 IMAD.MOV R11, RZ, RZ, -R11 ;  /* 0x000000ffff0bc224 */ /* 0x000fc600078e0a0b */
[----:B------:R-:W4:Y:S04]  /*4990*/  LDL.LU R3, [R1+0x2c] ;  /* 0x00002c0001037983 */ /* 0x000f280000300800 */
[----:B------:R-:W3:Y:S04]  /*49a0*/  LDL.LU R15, [R1+0x34] ;  /* 0x00003400010f7983 */ /* 0x000ee80000300800 */
[----:B------:R0:W-:Y:S04]  /*49b0*/  STL [R1+0x420], R11 ;  /* 0x0004200b01007387 */ /* 0x0001e80000100800 */
[----:B0-----:R-:W4:Y:S01]  /*49c0*/  LDL.LU R11, [R1+0x3c] ;  /* 0x00003c00010b7983 */ /* 0x001f220000300800 */
[----:B------:R-:W-:-:S02]  /*49d0*/  ISETP.GT.U32.AND P6, PT, R0, R9, PT ;  /* 0x000000090000720c */ /* 0x000fc40003fc4070 */
[C---:B------:R-:W-:Y:S02]  /*49e0*/  ISETP.GT.U32.AND P3, PT, R0.reuse, R13, PT ;  /* 0x0000000d0000720c */ /* 0x040fe40003f64070 */
[----:B------:R-:W-:-:S09]  /*49f0*/  ISETP.GT.U32.AND P4, PT, R0, R6, PT ;  /* 0x000000060000720c */ /* 0x000fd20003f84070 */
[----:B------:R-:W-:Y:S01]  /*4a00*/  @!P6 IMAD.IADD R9, R9, 0x1, -R0 ;  /* 0x000000010909e824 */ /* 0x000fe200078e0a00 */
[----:B------:R-:W-:Y:S01]  /*4a10*/  ISETP.GT.U32.AND P6, PT, R0, R8, PT ;  /* 0x000000080000720c */ /* 0x000fe20003fc4070 */
[----:B------:R-:W-:Y:S02]  /*4a20*/  @!P2 IMAD.MOV R2, RZ, RZ, -R2 ;  /* 0x000000ffff02a224 */ /* 0x000fe400078e0a02 */
[----:B------:R-:W-:-:S03]  /*4a30*/  @!P3 IMAD.IADD R13, R13, 0x1, -R0 ;  /* 0x000000010d0db824 */ /* 0x000fc600078e0a00 */
[----:B------:R0:W-:Y:S07]  /*4a40*/  STL [R1+0x41c], R2 ;  /* 0x00041c0201007387 */ /* 0x0001ee0000100800 */
[----:B------:R-:W-:Y:S01]  /*4a50*/  @!P6 IMAD.IADD R8, R8, 0x1, -R0 ;  /* 0x000000010808e824 */ /* 0x000fe200078e0a00 */
[----:B0-----:R-:W3:Y:S03]  /*4a60*/  LDL.LU R2, [R1+0x13fc] ;  /* 0x0013fc0001027983 */ /* 0x001ee60000300800 */
[----:B------:R-:W-:-:S02]  /*4a70*/  @!P0 IMAD.MOV R8, RZ, RZ, -R8 ;  /* 0x000000ffff088224 */ /* 0x000fc400078e0a08 */
[----:B------:R-:W-:Y:S01]  /*4a80*/  @!P4 IMAD.IADD R6, R6, 0x1, -R0 ;  /* 0x000000010606c824 */ /* 0x000fe200078e0a00 */
[----:B--2---:R-:W-:Y:S02]  /*4a90*/  ISETP.GE.AND P3, PT, R16, RZ, PT ;  /* 0x000000ff1000720c */ /* 0x004fe40003f66270 */
[----:B------:R-:W2:Y:S04]  /*4aa0*/  LDL.LU R16, [R1+0x13f8] ;  /* 0x0013f80001107983 */ /* 0x000ea80000300800 */
[----:B------:R0:W-:Y:S01]  /*4ab0*/  STL [R1+0x418], R8 ;  /* 0x0004180801007387 */ /* 0x0001e20000100800 */
[----:B----4-:R-:W-:-:S03]  /*4ac0*/  ISETP.GE.AND P4, PT, R11, RZ, PT ;  /* 0x000000ff0b00720c */ /* 0x010fc60003f86270 */
[----:B------:R-:W4:Y:S01]  /*4ad0*/  LDL.LU R11, [R1+0x80] ;  /* 0x00008000010b7983 */ /* 0x000f220000300800 */
[C---:B------:R-:W-:Y:S02]  /*4ae0*/  ISETP.GT.U32.AND P1, PT, R0.reuse, R14, PT ;  /* 0x0000000e0000720c */ /* 0x040fe40003f24070 */
[C---:B------:R-:W-:Y:S02]  /*4af0*/  ISETP.GT.U32.AND P5, PT, R0.reuse, R9, PT ;  /* 0x000000090000720c */ /* 0x040fe40003fa4070 */
[----:B------:R-:W-:Y:S02]  /*4b00*/  ISETP.GE.AND P2, PT, R3, RZ, PT ;  /* 0x000000ff0300720c */ /* 0x000fe40003f46270 */
[----:B------:R-:W-:-:S07]  /*4b10*/  ISETP.GT.U32.AND P0, PT, R0, R6, PT ;  /* 0x000000060000720c */ /* 0x000fce0003f04070 */
[--C-:B------:R-:W-:Y:S01]  /*4b20*/  @!P1 IMAD.IADD R14, R14, 0x1, -R0.reuse ;  /* 0x000000010e0e9824 */ /* 0x100fe200078e0a00 */
[----:B---3--:R-:W-:Y:S01]  /*4b30*/  ISETP.GE.AND P1, PT, R15, RZ, PT ;  /* 0x000000ff0f00720c */ /* 0x008fe20003f26270 */
[----:B------:R-:W-:Y:S01]  /*4b40*/  @!P5 IMAD.IADD R9, R9, 0x1, -R0 ;  /* 0x000000010909d824 */ /* 0x000fe200078e0a00 */
[----:B------:R-:W-:Y:S01]  /*4b50*/  ISETP.GE.AND P5, PT, R10, RZ, PT ;  /* 0x000000ff0a00720c */ /* 0x000fe20003fa6270 */
[----:B------:R-:W-:Y:S02]  /*4b60*/  @!P2 IMAD.MOV R13, RZ, RZ, -R13 ;  /* 0x000000ffff0da224 */ /* 0x000fe400078e0a0d */
[----:B------:R-:W-:Y:S01]  /*4b70*/  @!P3 IMAD.MOV R14, RZ, RZ, -R14 ;  /* 0x000000ffff0eb224 */ /* 0x000fe200078e0a0e */
[----:B------:R-:W-:Y:S01]  /*4b80*/  ISETP.GE.AND P3, PT, R12, RZ, PT ;  /* 0x000000ff0c00720c */ /* 0x000fe20003f66270 */
[----:B------:R-:W-:-:S06]  /*4b90*/  @!P0 IMAD.IADD R6, R6, 0x1, -R0 ;  /* 0x0000000106068824 */ /* 0x000fcc00078e0a00 */
[----:B------:R-:W-:Y:S01]  /*4ba0*/  @!P1 IMAD.MOV R9, RZ, RZ, -R9 ;  /* 0x000000ffff099224 */ /* 0x000fe200078e0a09 */
[----:B--2---:R-:W-:Y:S01]  /*4bb0*/  IABS R10, R16 ;  /* 0x00000010000a7213 */ /* 0x004fe20000000000 */
[----:B0-----:R-:W-:Y:S02]  /*4bc0*/  IMAD.MOV.U32 R8, RZ, RZ, R16 ;  /* 0x000000ffff087224 */ /* 0x001fe400078e0010 */
[----:B------:R-:W2:Y:S04]  /*4bd0*/  LDL.LU R16, [R1+0x48] ;  /* 0x0000480001107983 */ /* 0x000ea80000300800 */
[----:B------:R0:W-:Y:S01]  /*4be0*/  STL [R1+0x414], R13 ;  /* 0x0004140d01007387 */ /* 0x0001e20000100800 */
[----:B------:R-:W-:-:S03]  /*4bf0*/  ISETP.GE.AND P1, PT, R8, RZ, PT ;  /* 0x000000ff0800720c */ /* 0x000fc60003f26270 */
[----:B0-----:R-:W3:Y:S04]  /*4c00*/  LDL.LU R13, [R1+0x84] ;  /* 0x00008400010d7983 */ /* 0x001ee80000300800 */
[----:B------:R-:W3:Y:S04]  /*4c10*/  LDL.LU R12, [R1+0x88] ;  /* 0x00008800010c7983 */ /* 0x000ee80000300800 */
[----:B------:R-:W3:Y:S01]  /*4c20*/  LDL.LU R15, [R1+0x4c] ;  /* 0x00004c00010f7983 */ /* 0x000ee20000300800 */
[----:B----4-:R-:W-:Y:S02]  /*4c30*/  IABS R8, R11 ;  /* 0x0000000b00087213 */ /* 0x010fe40000000000 */
[----:B------:R-:W-:Y:S01]  /*4c40*/  ISETP.GE.AND P0, PT, R11, RZ, PT ;  /* 0x000000ff0b00720c */ /* 0x000fe20003f06270 */
[----:B------:R-:W-:Y:S01]  /*4c50*/  IMAD.MOV.U32 R11, RZ, RZ, R6 ;  /* 0x000000ffff0b7224 */ /* 0x000fe200078e0006 */
[----:B------:R0:W-:Y:S03]  /*4c60*/  STL [R1+0x410], R14 ;  /* 0x0004100e01007387 */ /* 0x0001e60000100800 */
[----:B------:R-:W-:Y:S01]  /*4c70*/  @!P5 IMAD.MOV R11, RZ, RZ, -R11 ;  /* 0x000000ffff0bd224 */ /* 0x000fe200078e0a0b */
[----:B------:R1:W-:Y:S04]  /*4c80*/  STL [R1+0x40c], R9 ;  /* 0x00040c0901007387 */ /* 0x0003e80000100800 */
[----:B------:R4:W-:Y:S04]  /*4c90*/  STL [R1+0x400], R11 ;  /* 0x0004000b01007387 */ /* 0x0009e80000100800 */
[----:B0-----:R-:W3:Y:S01]  /*4ca0*/  LDL R14, [R1+0x50] ;  /* 0x00005000010e7983 */ /* 0x001ee20000100800 */
[----:B------:R-:W-:Y:S01]  /*4cb0*/  ISETP.GT.U32.AND P6, PT, R0, R4, PT ;  /* 0x000000040000720c */ /* 0x000fe20003fc4070 */
[----:B------:R-:W-:-:S04]  /*4cc0*/  IMAD.HI.U32 R3, R2, R7, RZ ;  /* 0x0000000702037227 */ /* 0x000fc800078e00ff */
[----:B------:R-:W-:-:S04]  /*4cd0*/  IMAD.MOV R3, RZ, RZ, -R3 ;  /* 0x000000ffff037224 */ /* 0x000fc800078e0a03 */
[----:B------:R-:W-:-:S04]  /*4ce0*/  IMAD R3, R0, R3, R7 ;  /* 0x0000000300037224 */ /* 0x000fc800078e0207 */
[----:B------:R-:W-:Y:S01]  /*4cf0*/  @!P6 IMAD.IADD R4, R4, 0x1, -R0 ;  /* 0x000000010404e824 */ /* 0x000fe200078e0a00 */
[----:B------:R-:W-:-:S04]  /*4d00*/  ISETP.GT.U32.AND P6, PT, R0, R3, PT ;  /* 0x000000030000720c */ /* 0x000fc80003fc4070 */
[----:B------:R-:W-:Y:S01]  /*4d10*/  ISETP.GT.U32.AND P2, PT, R0, R4, PT ;  /* 0x000000040000720c */ /* 0x000fe20003f44070 */
[----:B------:R-:W-:-:S04]  /*4d20*/  IMAD.HI.U32 R7, R2, R10, RZ ;  /* 0x0000000a02077227 */ /* 0x000fc800078e00ff */
[----:B------:R-:W-:-:S04]  /*4d30*/  IMAD.MOV R7, RZ, RZ, -R7 ;  /* 0x000000ffff077224 */ /* 0x000fc800078e0a07 */
[----:B------:R-:W-:Y:S02]  /*4d40*/  @!P6 IMAD.IADD R3, R3, 0x1, -R0 ;  /* 0x000000010303e824 */ /* 0x000fe400078e0a00 */
[----:B------:R-:W-:Y:S02]  /*4d50*/  IMAD R10, R0, R7, R10 ;  /* 0x00000007000a7224 */ /* 0x000fe400078e020a */
[----:B------:R-:W-:Y:S01]  /*4d60*/  @!P2 IMAD.IADD R4, R4, 0x1, -R0 ;  /* 0x000000010404a824 */ /* 0x000fe200078e0a00 */
[----:B------:R-:W-:Y:S01]  /*4d70*/  ISETP.GT.U32.AND P6, PT, R0, R3, PT ;  /* 0x000000030000720c */ /* 0x000fe20003fc4070 */
[----:B-1----:R-:W-:Y:S01]  /*4d80*/  IMAD.HI.U32 R9, R2, R8, RZ ;  /* 0x0000000802097227 */ /* 0x002fe200078e00ff */
[----:B------:R-:W-:-:S03]  /*4d90*/  ISETP.GT.U32.AND P5, PT, R0, R10, PT ;  /* 0x0000000a0000720c */ /* 0x000fc60003fa4070 */
[----:B----4-:R-:W-:Y:S02]  /*4da0*/  IMAD.MOV.U32 R11, RZ, RZ, R4 ;  /* 0x000000ffff0b7224 */ /* 0x010fe400078e0004 */
[----:B------:R-:W-:-:S04]  /*4db0*/  IMAD.MOV R4, RZ, RZ, -R9 ;  /* 0x000000ffff047224 */ /* 0x000fc800078e0a09 */
[----:B------:R-:W-:Y:S02]  /*4dc0*/  IMAD R4, R0, R4, R8 ;  /* 0x0000000400047224 */ /* 0x000fe400078e0208 */
[----:B------:R-:W-:-:S03]  /*4dd0*/  @!P6 IMAD.IADD R3, R3, 0x1, -R0 ;  /* 0x000000010303e824 */ /* 0x000fc600078e0a00 */
[----:B------:R-:W-:Y:S01]  /*4de0*/  ISETP.GT.U32.AND P6, PT, R0, R4, PT ;  /* 0x000000040000720c */ /* 0x000fe20003fc4070 */
[----:B------:R-:W-:Y:S02]  /*4df0*/  @!P5 IMAD.IADD R10, R10, 0x1, -R0 ;  /* 0x000000010a0ad824 */ /* 0x000fe400078e0a00 */
[----:B------:R-:W-:-:S03]  /*4e00*/  @!P4 IMAD.MOV R11, RZ, RZ, -R11 ;  /* 0x000000ffff0bc224 */ /* 0x000fc600078e0a0b */
[----:B------:R-:W-:Y:S02]  /*4e10*/  ISETP.GT.U32.AND P5, PT, R0, R10, PT ;  /* 0x0000000a0000720c */ /* 0x000fe40003fa4070 */
[----:B------:R0:W-:Y:S05]  /*4e20*/  STL [R1+0x3fc], R11 ;  /* 0x0003fc0b01007387 */ /* 0x0001ea0000100800 */
[----:B------:R-:W-:-:S05]  /*4e30*/  @!P6 IMAD.IADD R4, R4, 0x1, -R0 ;  /* 0x000000010404e824 */ /* 0x000fca00078e0a00 */
[----:B------:R-:W-:Y:S01]  /*4e40*/  ISETP.GT.U32.AND P6, PT, R0, R4, PT ;  /* 0x000000040000720c */ /* 0x000fe20003fc4070 */
[----:B------:R-:W-:-:S04]  /*4e50*/  @!P5 IMAD.IADD R10, R10, 0x1, -R0 ;  /* 0x000000010a0ad824 */ /* 0x000fc800078e0a00 */
[----:B------:R-:W-:-:S08]  /*4e60*/  @!P1 IMAD.MOV R10, RZ, RZ, -R10 ;  /* 0x000000ffff0a9224 */ /* 0x000fd000078e0a0a */
[----:B------:R-:W-:Y:S01]  /*4e70*/  @!P6 IMAD.IADD R4, R4, 0x1, -R0 ;  /* 0x000000010404e824 */ /* 0x000fe200078e0a00 */
[----:B--2---:R-:W-:-:S05]  /*4e80*/  IABS R9, R16 ;  /* 0x0000001000097213 */ /* 0x004fca0000000000 */
[----:B------:R-:W-:Y:S01]  /*4e90*/  IMAD.MOV.U32 R8, RZ, RZ, R9 ;  /* 0x000000ffff087224 */ /* 0x000fe200078e0009 */
[----:B---3--:R-:W-:Y:S02]  /*4ea0*/  IABS R6, R13 ;  /* 0x0000000d00067213 */ /* 0x008fe40000000000 */
[----:B------:R-:W-:Y:S02]  /*4eb0*/  IABS R7, R12 ;  /* 0x0000000c00077213 */ /* 0x000fe40000000000 */
[----:B------:R-:W-:Y:S01]  /*4ec0*/  ISETP.GE.AND P2, PT, R13, RZ, PT ;  /* 0x000000ff0d00720c */ /* 0x000fe20003f46270 */
[----:B------:R-:W-:-:S04]  /*4ed0*/  IMAD.HI.U32 R13, R2, R6, RZ ;  /* 0x00000006020d7227 */ /* 0x000fc800078e00ff */
[----:B0-----:R-:W-:Y:S01]  /*4ee0*/  IMAD.HI.U32 R11, R2, R7, RZ ;  /* 0x00000007020b7227 */ /* 0x001fe200078e00ff */
[----:B------:R-:W-:-:S03]  /*4ef0*/  IABS R9, R15 ;  /* 0x0000000f00097213 */ /* 0x000fc60000000000 */
[----:B------:R-:W-:Y:S02]  /*4f00*/  IMAD.MOV R13, RZ, RZ, -R13 ;  /* 0x000000ffff0d7224 */ /* 0x000fe400078e0a0d */
[----:B------:R-:W-:Y:S01]  /*4f10*/  IMAD.MOV R11, RZ, RZ, -R11 ;  /* 0x000000ffff0b7224 */ /* 0x000fe200078e0a0b */
[----:B------:R-:W-:Y:S01]  /*4f20*/  ISETP.GE.AND P4, PT, R12, RZ, PT ;  /* 0x000000ff0c00720c */ /* 0x000fe20003f86270 */
[----:B------:R-:W-:-:S04]  /*4f30*/  IMAD.HI.U32 R12, R2, R8, RZ ;  /* 0x00000008020c7227 */ /* 0x000fc800078e00ff */
[C---:B------:R-:W-:Y:S02]  /*4f40*/  IMAD R6, R0.reuse, R13, R6 ;  /* 0x0000000d00067224 */ /* 0x040fe400078e0206 */
[----:B------:R-:W-:Y:S01]  /*4f50*/  IMAD R7, R0, R11, R7 ;  /* 0x0000000b00077224 */ /* 0x000fe200078e0207 */
[----:B------:R-:W-:Y:S01]  /*4f60*/  IABS R13, R14 ;  /* 0x0000000e000d7213 */ /* 0x000fe20000000000 */
[----:B------:R-:W-:-:S04]  /*4f70*/  IMAD.HI.U32 R14, R2, R9, RZ ;  /* 0x00000009020e7227 */ /* 0x000fc800078e00ff */
[----:B------:R-:W-:Y:S02]  /*4f80*/  IMAD.MOV.U32 R11, RZ, RZ, R3 ;  /* 0x000000ffff0b7224 */ /* 0x000fe400078e0003 */
[----:B------:R-:W-:Y:S02]  /*4f90*/  IMAD.MOV R12, RZ, RZ, -R12 ;  /* 0x000000ffff0c7224 */ /* 0x000fe400078e0a0c */
[----:B------:R-:W-:Y:S02]  /*4fa0*/  IMAD.MOV R14, RZ, RZ, -R14 ;  /* 0x000000ffff0e7224 */ /* 0x000fe400078e0a0e */
[----:B------:R-:W-:Y:S02]  /*4fb0*/  @!P3 IMAD.MOV R11, RZ, RZ, -R11 ;  /* 0x000000ffff0bb224 */ /* 0x000fe400078e0a0b */
[C---:B------:R-:W-:Y:S02]  /*4fc0*/  IMAD R8, R0.reuse, R12, R8 ;  /* 0x0000000c00087224 */ /* 0x040fe400078e0208 */
[----:B------:R-:W2:Y:S01]  /*4fd0*/  LDL R12, [R1+0x58] ;  /* 0x00005800010c7983 */ /* 0x000ea20000100800 */
[----:B------:R-:W-:Y:S01]  /*4fe0*/  IMAD R9, R0, R14, R9 ;  /* 0x0000000e00097224 */ /* 0x000fe200078e0209 */
[----:B------:R-:W-:-:S02]  /*4ff0*/  ISETP.GE.AND P6, PT, R16, RZ, PT ;  /* 0x000000ff1000720c */ /* 0x000fc40003fc6270 */
[----:B------:R0:W-:Y:S04]  /*5000*/  STL [R1+0x3e4], R11 ;  /* 0x0003e40b01007387 */ /* 0x0001e80000100800 */
[----:B------:R-:W3:Y:S04]  /*5010*/  LDL R14, [R1+0x60] ;  /* 0x00006000010e7983 */ /* 0x000ee80000100800 */
[----:B0-----:R-:W4:Y:S04]  /*5020*/  LDL R11, [R1+0x5c] ;  /* 0x00005c00010b7983 */ /* 0x001f280000100800 */
[----:B------:R-:W-:Y:S04]  /*5030*/  STL [R1+0x3e0], R10 ;  /* 0x0003e00a01007387 */ /* 0x000fe80000100800 */
[----:B------:R-:W2:Y:S01]  /*5040*/  LDL.LU R16, [R1+0x64] ;  /* 0x0000640001107983 */ /* 0x000ea20000300800 */
[----:B------:R-:W-:-:S03]  /*5050*/  IMAD.HI.U32 R3, R2, R13, RZ ;  /* 0x0000000d02037227 */ /* 0x000fc600078e00ff */
[----:B--2---:R0:W-:Y:S04]  /*5060*/  STL [R1+0x13f0], R16 ;  /* 0x0013f01001007387 */ /* 0x0041e80000100800 */
[----:B0-----:R-:W2:Y:S01]  /*5070*/  LDL.LU R16, [R1+0x54] ;  /* 0x0000540001107983 */ /* 0x001ea20000300800 */
[----:B------:R-:W-:-:S04]  /*5080*/  IMAD.MOV R3, RZ, RZ, -R3 ;  /* 0x000000ffff037224 */ /* 0x000fc800078e0a03 */
[C---:B------:R-:W-:Y:S01]  /*5090*/  IMAD R13, R0.reuse, R3, R13 ;  /* 0x00000003000d7224 */ /* 0x040fe200078e020d */
[----:B------:R-:W-:-:S13]  /*50a0*/  ISETP.GT.U32.AND P5, PT, R0, R6, PT ;  /* 0x000000060000720c */ /* 0x000fda0003fa4070 */
[----:B------:R-:W-:Y:S01]  /*50b0*/  @!P5 IMAD.IADD R6, R6, 0x1, -R0 ;  /* 0x000000010606d824 */ /* 0x000fe200078e0a00 */
[----:B------:R-:W-:Y:S02]  /*50c0*/  ISETP.GT.U32.AND P5, PT, R0, R9, PT ;  /* 0x000000090000720c */ /* 0x000fe40003fa4070 */
[----:B--2---:R-:W-:Y:S01]  /*50d0*/  IABS R3, R16 ;  /* 0x0000001000037213 */ /* 0x004fe20000000000 */
[----:B------:R0:W-:Y:S04]  /*50e0*/  STL [R1+0x13f4], R16 ;  /* 0x0013f41001007387 */ /* 0x0001e80000100800 */
[----:B0-----:R-:W2:Y:S01]  /*50f0*/  LDL.LU R16, [R1+0x50] ;  /* 0x0000500001107983 */ /* 0x001ea20000300800 */
[----:B---3--:R-:W-:Y:S01]  /*5100*/  IABS R10, R14 ;  /* 0x0000000e000a7213 */ /* 0x008fe20000000000 */
[----:B------:R-:W-:-:S04]  /*5110*/  IMAD.MOV.U32 R14, RZ, RZ, R4 ;  /* 0x000000ffff0e7224 */ /* 0x000fc800078e0004 */
[----:B------:R-:W-:Y:S02]  /*5120*/  @!P5 IMAD.IADD R9, R9, 0x1, -R0 ;  /* 0x000000010909d824 */ /* 0x000fe400078e0a00 */
[----:B------:R-:W-:-:S03]  /*5130*/  @!P0 IMAD.MOV R14, RZ, RZ, -R14 ;  /* 0x000000ffff0e8224 */ /* 0x000fc600078e0a0e */
[C---:B------:R-:W-:Y:S02]  /*5140*/  ISETP.GT.U32.AND P0, PT, R0.reuse, R9, PT ;  /* 0x000000090000720c */ /* 0x040fe40003f04070 */
[----:B------:R0:W-:Y:S11]  /*5150*/  STL [R1+0x3d4], R14 ;  /* 0x0003d40e01007387 */ /* 0x0001f60000100800 */
[----:B------:R-:W-:Y:S01]  /*5160*/  @!P0 IMAD.IADD R9, R9, 0x1, -R0 ;  /* 0x0000000109098824 */ /* 0x000fe200078e0a00 */
[----:B------:R-:W-:-:S02]  /*5170*/  ISETP.GT.U32.AND P3, PT, R0, R7, PT ;  /* 0x000000070000720c */ /* 0x000fc40003f64070 */
[----:B--2---:R-:W-:Y:S02]  /*5180*/  ISETP.GE.AND P0, PT, R16, RZ, PT ;  /* 0x000000ff1000720c */ /* 0x004fe40003f06270 */
[----:B------:R-:W2:Y:S09]  /*5190*/  LDL.LU R16, [R1+0x13f4] ;  /* 0x0013f40001107983 */ /* 0x000eb20000300800 */
[----:B------:R-:W-:Y:S01]  /*51a0*/  @!P3 IMAD.IADD R7, R7, 0x1, -R0 ;  /* 0x000000010707b824 */ /* 0x000fe200078e0a00 */
[----:B------:R-:W-:-:S02]  /*51b0*/  ISETP.GT.U32.AND P3, PT, R0, R6, PT ;  /* 0x000000060000720c */ /* 0x000fc40003f64070 */
[----:B------:R-:W-:-:S05]  /*51c0*/  IABS R12, R12 ;  /* 0x0000000c000c7213 */ /* 0x000fca0000000000 */
[----:B------:R-:W-:Y:S02]  /*51d0*/  IMAD.MOV.U32 R4, RZ, RZ, R12 ;  /* 0x000000ffff047224 */ /* 0x000fe400078e000c */
[----:B------:R-:W-:-:S04]  /*51e0*/  IMAD.HI.U32 R12, R2, R3, RZ ;  /* 0x00000003020c7227 */ /* 0x000fc800078e00ff */
[----:B------:R-:W-:Y:S01]  /*51f0*/  @!P3 IMAD.IADD R6, R6, 0x1, -R0 ;  /* 0x000000010606b824 */ /* 0x000fe200078e0a00 */
[----:B------:R-:W-:Y:S01]  /*5200*/  ISETP.GT.U32.AND P3, PT, R0, R13, PT ;  /* 0x0000000d0000720c */ /* 0x000fe20003f64070 */
[----:B------:R-:W-:-:S04]  /*5210*/  IMAD.MOV R12, RZ, RZ, -R12 ;  /* 0x000000ffff0c7224 */ /* 0x000fc800078e0a0c */
[----:B------:R-:W-:Y:S02]  /*5220*/  IMAD R3, R0, R12, R3 ;  /* 0x0000000c00037224 */ /* 0x000fe400078e0203 */
[----:B------:R-:W-:-:S04]  /*5230*/  IMAD.HI.U32 R12, R2, R4, RZ ;  /* 0x00000004020c7227 */ /* 0x000fc800078e00ff */
[----:B------:R-:W-:Y:S02]  /*5240*/  IMAD.MOV R12, RZ, RZ, -R12 ;  /* 0x000000ffff0c7224 */ /* 0x000fe400078e0a0c */
[----:B------:R-:W-:Y:S02]  /*5250*/  @!P3 IMAD.IADD R13, R13, 0x1, -R0 ;  /* 0x000000010d0db824 */ /* 0x000fe400078e0a00 */
[----:B------:R-:W-:Y:S01]  /*5260*/  IMAD R4, R0, R12, R4 ;  /* 0x0000000c00047224 */ /* 0x000fe200078e0204 */
[----:B--2---:R-:W-:Y:S02]  /*5270*/  ISETP.GE.AND P3, PT, R16, RZ, PT ;  /* 0x000000ff1000720c */ /* 0x004fe40003f66270 */
[----:B------:R-:W2:Y:S04]  /*5280*/  LDL.LU R16, [R1+0x13f0] ;  /* 0x0013f00001107983 */ /* 0x000ea80000300800 */
[----:B------:R-:W3:Y:S01]  /*5290*/  LDL R12, [R1+0x68] ;  /* 0x00006800010c7983 */ /* 0x000ee20000100800 */
[----:B----4-:R-:W-:-:S05]  /*52a0*/  IABS R11, R11 ;  /* 0x0000000b000b7213 */ /* 0x010fca0000000000 */
[----:B0-----:R-:W-:-:S04]  /*52b0*/  IMAD.HI.U32 R14, R2, R11, RZ ;  /* 0x0000000b020e7227 */ /* 0x001fc800078e00ff */
[----:B------:R-:W-:-:S04]  /*52c0*/  IMAD.MOV R14, RZ, RZ, -R14 ;  /* 0x000000ffff0e7224 */ /* 0x000fc800078e0a0e */
[C---:B------:R-:W-:Y:S02]  /*52d0*/  IMAD R11, R0.reuse, R14, R11 ;  /* 0x0000000e000b7224 */ /* 0x040fe400078e020b */
[----:B------:R-:W-:Y:S01]  /*52e0*/  IMAD.MOV.U32 R14, RZ, RZ, R6 ;  /* 0x000000ffff0e7224 */ /* 0x000fe200078e0006 */
[----:B------:R-:W-:-:S13]  /*52f0*/  ISETP.GT.U32.AND P1, PT, R0, R8, PT ;  /* 0x000000080000720c */ /* 0x000fda0003f24070 */
[----:B------:R-:W-:-:S05]  /*5300*/  @!P1 IMAD.IADD R8, R8, 0x1, -R0 ;  /* 0x0000000108089824 */ /* 0x000fca00078e0a00 */
[----:B------:R-:W-:Y:S02]  /*5310*/  ISETP.GT.U32.AND P5, PT, R0, R8, PT ;  /* 0x000000080000720c */ /* 0x000fe40003fa4070 */
[----:B---3--:R-:W-:Y:S02]  /*5320*/  IABS R6, R12 ;  /* 0x0000000c00067213 */ /* 0x008fe40000000000 */
[----:B------:R-:W3:Y:S09]  /*5330*/  LDL.LU R12, [R1+0x58] ;  /* 0x00005800010c7983 */ /* 0x000ef20000300800 */
[----:B------:R-:W-:Y:S01]  /*5340*/  @!P5 IMAD.IADD R8, R8, 0x1, -R0 ;  /* 0x000000010808d824 */ /* 0x000fe200078e0a00 */
[----:B------:R-:W-:-:S02]  /*5350*/  ISETP.GT.U32.AND P1, PT, R0, R7, PT ;  /* 0x000000070000720c */ /* 0x000fc40003f24070 */
[----:B------:R-:W-:-:S11]  /*5360*/  ISETP.GT.U32.AND P5, PT, R0, R3, PT ;  /* 0x000000030000720c */ /* 0x000fd60003fa4070 */
[--C-:B------:R-:W-:Y:S02]  /*5370*/  @!P1 IMAD.IADD R7, R7, 0x1, -R0.reuse ;  /* 0x0000000107079824 */ /* 0x100fe400078e0a00 */
[----:B------:R-:W-:Y:S01]  /*5380*/  @!P5 IMAD.IADD R3, R3, 0x1, -R0 ;  /* 0x000000010303d824 */ /* 0x000fe200078e0a00 */
[----:B------:R-:W-:Y:S01]  /*5390*/  ISETP.GE.AND P1, PT, R15, RZ, PT ;  /* 0x000000ff0f00720c */ /* 0x000fe20003f26270 */
[----:B------:R-:W-:-:S03]  /*53a0*/  @!P4 IMAD.MOV R7, RZ, RZ, -R7 ;  /* 0x000000ffff07c224 */ /* 0x000fc600078e0a07 */
[----:B------:R-:W-:Y:S01]  /*53b0*/  ISETP.GT.U32.AND P4, PT, R0, R3, PT ;  /* 0x000000030000720c */ /* 0x000fe20003f84070 */
[----:B------:R-:W-:Y:S02]  /*53c0*/  @!P2 IMAD.MOV R14, RZ, RZ, -R14 ;  /* 0x000000ffff0ea224 */ /* 0x000fe400078e0a0e */
[----:B------:R-:W-:-:S03]  /*53d0*/  @!P6 IMAD.MOV R8, RZ, RZ, -R8 ;  /* 0x000000ffff08e224 */ /* 0x000fc600078e0a08 */
[----:B------:R0:W-:Y:S03]  /*53e0*/  STL [R1+0x3c8], R14 ;  /* 0x0003c80e01007387 */ /* 0x0001e60000100800 */
[----:B------:R-:W-:-:S04]  /*53f0*/  @!P1 IMAD.MOV R9, RZ, RZ, -R9 ;  /* 0x000000ffff099224 */ /* 0x000fc800078e0a09 */
[----:B------:R-:W-:Y:S01]  /*5400*/  @!P4 IMAD.IADD R3, R3, 0x1, -R0 ;  /* 0x000000010303c824 */ /* 0x000fe200078e0a00 */
[----:B0-----:R-:W4:Y:S04]  /*5410*/  LDL.LU R14, [R1+0x5c] ;  /* 0x00005c00010e7983 */ /* 0x001f280000300800 */
[----:B------:R-:W-:Y:S04]  /*5420*/  STL [R1+0x3c4], R7 ;  /* 0x0003c40701007387 */ /* 0x000fe80000100800 */
[----:B------:R-:W-:Y:S04]  /*5430*/  STL [R1+0x3c0], R8 ;  /* 0x0003c00801007387 */ /* 0x000fe80000100800 */
[----:B------:R-:W-:Y:S01]  /*5440*/  STL [R1+0x3bc], R9 ;  /* 0x0003bc0901007387 */ /* 0x000fe20000100800 */
[----:B---3--:R-:W-:-:S03]  /*5450*/  ISETP.GE.AND P1, PT, R12, RZ, PT ;  /* 0x000000ff0c00720c */ /* 0x008fc60003f26270 */
[----:B------:R-:W3:Y:S04]  /*5460*/  LDL R12, [R1+0x70] ;  /* 0x00007000010c7983 */ /* 0x000ee80000100800 */
[----:B------:R0:W-:Y:S04]  /*5470*/  STL [R1+0x13ec], R3 ;  /* 0x0013ec0301007387 */ /* 0x0001e80000100800 */
[----:B0-----:R-:W3:Y:S01]  /*5480*/  LDL.LU R3, [R1+0x60] ;  /* 0x0000600001037983 */ /* 0x001ee20000300800 */
[----:B------:R-:W-:Y:S01]  /*5490*/  IMAD.HI.U32 R15, R2, R10, RZ ;  /* 0x0000000a020f7227 */ /* 0x000fe200078e00ff */
[----:B------:R-:W-:-:S02]  /*54a0*/  ISETP.GT.U32.AND P2, PT, R0, R13, PT ;  /* 0x0000000d0000720c */ /* 0x000fc40003f44070 */
[C---:B------:R-:W-:Y:S01]  /*54b0*/  ISETP.GT.U32.AND P5, PT, R0.reuse, R4, PT ;  /* 0x000000040000720c */ /* 0x040fe20003fa4070 */
[----:B------:R-:W-:Y:S01]  /*54c0*/  IMAD.MOV R15, RZ, RZ, -R15 ;  /* 0x000000ffff0f7224 */ /* 0x000fe200078e0a0f */
[----:B------:R-:W3:Y:S03]  /*54d0*/  LDL R9, [R1+0x74] ;  /* 0x0000740001097983 */ /* 0x000ee60000100800 */
[----:B------:R-:W-:Y:S01]  /*54e0*/  IMAD R15, R0, R15, R10 ;  /* 0x0000000f000f7224 */ /* 0x000fe200078e020a */
[----:B--2---:R-:W-:-:S05]  /*54f0*/  IABS R10, R16 ;  /* 0x00000010000a7213 */ /* 0x004fca0000000000 */
[----:B------:R-:W-:-:S04]  /*5500*/  IMAD.HI.U32 R7, R2, R10, RZ ;  /* 0x0000000a02077227 */ /* 0x000fc800078e00ff */
[----:B------:R-:W-:-:S04]  /*5510*/  IMAD.MOV R7, RZ, RZ, -R7 ;  /* 0x000000ffff077224 */ /* 0x000fc800078e0a07 */
[----:B------:R-:W-:Y:S02]  /*5520*/  IMAD R10, R0, R7, R10 ;  /* 0x00000007000a7224 */ /* 0x000fe400078e020a */
[----:B------:R-:W2:Y:S01]  /*5530*/  LDL R7, [R1+0x6c] ;  /* 0x00006c0001077983 */ /* 0x000ea20000100800 */
[--C-:B------:R-:W-:Y:S02]  /*5540*/  @!P2 IMAD.IADD R13, R13, 0x1, -R0.reuse ;  /* 0x000000010d0da824 */ /* 0x100fe400078e0a00 */
[----:B------:R-:W-:Y:S01]  /*5550*/  @!P5 IMAD.IADD R4, R4, 0x1, -R0 ;  /* 0x000000010404d824 */ /* 0x000fe200078e0a00 */
[----:B----4-:R-:W-:Y:S02]  /*5560*/  ISETP.GE.AND P4, PT, R14, RZ, PT ;  /* 0x000000ff0e00720c */ /* 0x010fe40003f86270 */
[----:B------:R-:W4:Y:S01]  /*5570*/  LDL R14, [R1+0x78] ;  /* 0x00007800010e7983 */ /* 0x000f220000100800 */
[----:B------:R-:W-:Y:S02]  /*5580*/  ISETP.GT.U32.AND P6, PT, R0, R11, PT ;  /* 0x0000000b0000720c */ /* 0x000fe40003fc4070 */
[----:B---3--:R-:W-:Y:S01]  /*5590*/  ISETP.GE.AND P5, PT, R3, RZ, PT ;  /* 0x000000ff0300720c */ /* 0x008fe20003fa6270 */
[----:B------:R-:W-:-:S04]  /*55a0*/  IMAD.MOV.U32 R3, RZ, RZ, R13 ;  /* 0x000000ffff037224 */ /* 0x000fc800078e000d */
[----:B------:R-:W-:-:S05]  /*55b0*/  @!P0 IMAD.MOV R3, RZ, RZ, -R3 ;  /* 0x000000ffff038224 */ /* 0x000fca00078e0a03 */
[----:B------:R0:W-:Y:S04]  /*55c0*/  STL [R1+0x3b4], R3 ;  /* 0x0003b40301007387 */ /* 0x0001e80000100800 */
[----:B0-----:R-:W3:Y:S01]  /*55d0*/  LDL.LU R3, [R1+0x68] ;  /* 0x0000680001037983 */ /* 0x001ee20000300800 */
[----:B------:R-:W-:Y:S01]  /*55e0*/  ISETP.GT.U32.AND P2, PT, R0, R15, PT ;  /* 0x0000000f0000720c */ /* 0x000fe20003f44070 */
[----:B------:R-:W-:Y:S02]  /*55f0*/  @!P6 IMAD.IADD R11, R11, 0x1, -R0 ;  /* 0x000000010b0be824 */ /* 0x000fe400078e0a00 */
[----:B------:R-:W-:Y:S01]  /*5600*/  IMAD.HI.U32 R8, R2, R6, RZ ;  /* 0x0000000602087227 */ /* 0x000fe200078e00ff */
[----:B--2---:R-:W-:-:S03]  /*5610*/  IABS R13, R7 ;  /* 0x00000007000d7213 */ /* 0x004fc60000000000 */
[----:B------:R-:W-:-:S06]  /*5620*/  IMAD.MOV R8, RZ, RZ, -R8 ;  /* 0x000000ffff087224 */ /* 0x000fcc00078e0a08 */
[----:B------:R-:W-:Y:S01]  /*5630*/  @!P2 IMAD.IADD R15, R15, 0x1, -R0 ;  /* 0x000000010f0fa824 */ /* 0x000fe200078e0a00 */
[----:B------:R-:W-:-:S04]  /*5640*/  ISETP.GT.U32.AND P2, PT, R0, R11, PT ;  /* 0x0000000b0000720c */ /* 0x000fc80003f44070 */
[C---:B------:R-:W-:Y:S01]  /*5650*/  ISETP.GT.U32.AND P0, PT, R0.reuse, R15, PT ;  /* 0x0000000f0000720c */ /* 0x040fe20003f04070 */
[----:B------:R-:W-:Y:S01]  /*5660*/  IMAD R7, R0, R8, R6 ;  /* 0x0000000800077224 */ /* 0x000fe200078e0206 */
[----:B------:R-:W-:Y:S02]  /*5670*/  IABS R8, R9 ;  /* 0x0000000900087213 */ /* 0x000fe40000000000 */
[----:B------:R-:W-:-:S05]  /*5680*/  IABS R12, R12 ;  /* 0x0000000c000c7213 */ /* 0x000fca0000000000 */
[----:B------:R-:W-:Y:S01]  /*5690*/  @!P2 IMAD.IADD R11, R11, 0x1, -R0 ;  /* 0x000000010b0ba824 */ /* 0x000fe200078e0a00 */
[----:B------:R-:W-:-:S03]  /*56a0*/  ISETP.GT.U32.AND P2, PT, R0, R7, PT ;  /* 0x000000070000720c */ /* 0x000fc60003f44070 */
[----:B------:R-:W-:Y:S01]  /*56b0*/  @!P0 IMAD.IADD R15, R15, 0x1, -R0 ;  /* 0x000000010f0f8824 */ /* 0x000fe200078e0a00 */
[----:B------:R-:W-:Y:S01]  /*56c0*/  ISETP.GE.AND P0, PT, R16, RZ, PT ;  /* 0x000000ff1000720c */ /* 0x000fe20003f06270 */
[----:B------:R-:W-:-:S04]  /*56d0*/  IMAD.HI.U32 R16, R2, R8, RZ ;  /* 0x0000000802107227 */ /* 0x000fc800078e00ff */
[----:B------:R-:W-:-:S04]  /*56e0*/  IMAD.HI.U32 R9, R2, R12, RZ ;  /* 0x0000000c02097227 */ /* 0x000fc800078e00ff */
[----:B------:R-:W-:Y:S02]  /*56f0*/  IMAD.MOV R16, RZ, RZ, -R16 ;  /* 0x000000ffff107224 */ /* 0x000fe400078e0a10 */
[----:B------:R-:W-:Y:S02]  /*5700*/  IMAD.MOV R9, RZ, RZ, -R9 ;  /* 0x000000ffff097224 */ /* 0x000fe400078e0a09 */
[----:B------:R-:W-:Y:S02]  /*5710*/  @!P2 IMAD.IADD R7, R7, 0x1, -R0 ;  /* 0x000000010707a824 */ /* 0x000fe400078e0a00 */
[C---:B------:R-:W-:Y:S02]  /*5720*/  IMAD R8, R0.reuse, R16, R8 ;  /* 0x0000001000087224 */ /* 0x040fe400078e0208 */
[C---:B------:R-:W-:Y:S01]  /*5730*/  IMAD R9, R0.reuse, R9, R12 ;  /* 0x0000000900097224 */ /* 0x040fe200078e020c */
[----:B---3--:R-:W-:Y:S02]  /*5740*/  ISETP.GE.AND P2, PT, R3, RZ, PT ;  /* 0x000000ff0300720c */ /* 0x008fe40003f46270 */
[----:B------:R-:W2:Y:S04]  /*5750*/  LDL.LU R3, [R1+0x13ec] ;  /* 0x0013ec0001037983 */ /* 0x000ea80000300800 */
[----:B------:R-:W3:Y:S04]  /*5760*/  LDL R12, [R1+0x7c] ;  /* 0x00007c00010c7983 */ /* 0x000ee80000100800 */
[----:B------:R-:W3:Y:S04]  /*5770*/  LDL.LU R16, [R1+0x124] ;  /* 0x0001240001107983 */ /* 0x000ee80000300800 */
[----:B------:R0:W-:Y:S04]  /*5780*/  STL [R1+0x13e8], R8 ;  /* 0x0013e80801007387 */ /* 0x0001e80000100800 */
[----:B0-----:R-:W2:Y:S01]  /*5790*/  LDL R8, [R1+0x8c] ;  /* 0x00008c0001087983 */ /* 0x001ea20000100800 */
[----:B------:R-:W-:-:S02]  /*57a0*/  ISETP.GT.U32.AND P6, PT, R0, R4, PT ;  /* 0x000000040000720c */ /* 0x000fc40003fc4070 */
[----:B----4-:R-:W-:Y:S01]  /*57b0*/  IABS R6, R14 ;  /* 0x0000000e00067213 */ /* 0x010fe20000000000 */
[----:B------:R-:W-:-:S04]  /*57c0*/  IMAD.HI.U32 R14, R2, R13, RZ ;  /* 0x0000000d020e7227 */ /* 0x000fc800078e00ff */
[----:B------:R-:W-:-:S06]  /*57d0*/  IMAD.MOV R14, RZ, RZ, -R14 ;  /* 0x000000ffff0e7224 */ /* 0x000fcc00078e0a0e */
[----:B------:R-:W-:Y:S01]  /*57e0*/  @!P6 IMAD.IADD R4, R4, 0x1, -R0 ;  /* 0x000000010404e824 */ /* 0x000fe200078e0a00 */
[C---:B------:R-:W-:Y:S01]  /*57f0*/  ISETP.GT.U32.AND P6, PT, R0.reuse, R10, PT ;  /* 0x0000000a0000720c */ /* 0x040fe20003fc4070 */
[----:B------:R-:W-:Y:S02]  /*5800*/  IMAD R13, R0, R14, R13 ;  /* 0x0000000e000d7224 */ /* 0x000fe400078e020d */
[----:B------:R-:W-:-:S04]  /*5810*/  IMAD.HI.U32 R14, R2, R6, RZ ;  /* 0x00000006020e7227 */ /* 0x000fc800078e00ff */
[----:B------:R-:W-:-:S06]  /*5820*/  IMAD.MOV R14, RZ, RZ, -R14 ;  /* 0x000000ffff0e7224 */ /* 0x000fcc00078e0a0e */
[----:B------:R-:W-:Y:S01]  /*5830*/  @!P6 IMAD.IADD R10, R10, 0x1, -R0 ;  /* 0x000000010a0ae824 */ /* 0x000fe200078e0a00 */
[C---:B------:R-:W-:Y:S01]  /*5840*/  ISETP.GT.U32.AND P6, PT, R0.reuse, R13, PT ;  /* 0x0000000d0000720c */ /* 0x040fe20003fc4070 */
[----:B------:R-:W-:Y:S02]  /*5850*/  IMAD R6, R0, R14, R6 ;  /* 0x0000000e00067224 */ /* 0x000fe400078e0206 */
[----:B------:R-:W-:-:S10]  /*5860*/  @!P1 IMAD.MOV R4, RZ, RZ, -R4 ;  /* 0x000000ffff049224 */ /* 0x000fd400078e0a04 */
[----:B------:R-:W-:-:S05]  /*5870*/  @!P6 IMAD.IADD R13, R13, 0x1, -R0 ;  /* 0x000000010d0de824 */ /* 0x000fca00078e0a00 */
[----:B------:R-:W-:Y:S02]  /*5880*/  ISETP.GT.U32.AND P1, PT, R0, R13, PT ;  /* 0x0000000d0000720c */ /* 0x000fe40003f24070 */
[----:B--2---:R-:W-:Y:S01]  /*5890*/  IABS R14, R8 ;  /* 0x00000008000e7213 */ /* 0x004fe20000000000 */
[----:B------:R-:W-:Y:S02]  /*58a0*/  IMAD.MOV.U32 R8, RZ, RZ, R3 ;  /* 0x000000ffff087224 */ /* 0x000fe400078e0003 */
[----:B------:R-:W2:Y:S02]  /*58b0*/  LDL.LU R3, [R1+0xa0] ;  /* 0x0000a00001037983 */ /* 0x000ea40000300800 */
[----:B------:R-:W-:-:S05]  /*58c0*/  @!P3 IMAD.MOV R8, RZ, RZ, -R8 ;  /* 0x000000ffff08b224 */ /* 0x000fca00078e0a08 */
[----:B------:R-:W-:Y:S04]  /*58d0*/  STL [R1+0x3b0], R8 ;  /* 0x0003b00801007387 */ /* 0x000fe80000100800 */
[----:B------:R-:W-:Y:S04]  /*58e0*/  STL [R1+0x3ac], R4 ;  /* 0x0003ac0401007387 */ /* 0x000fe80000100800 */
[----:B------:R0:W-:Y:S04]  /*58f0*/  STL [R1+0x13e4], R13 ;  /* 0x0013e40d01007387 */ /* 0x0001e80000100800 */
[----:B0-----:R-:W4:Y:S01]  /*5900*/  LDL.LU R13, [R1+0x6c] ;  /* 0x00006c00010d7983 */ /* 0x001f220000300800 */
[----:B------:R-:W-:Y:S01]  /*5910*/  ISETP.GT.U32.AND P6, PT, R0, R7, PT ;  /* 0x000000070000720c */ /* 0x000fe20003fc4070 */
[----:B------:R-:W-:-:S02]  /*5920*/  IMAD.MOV.U32 R4, RZ, RZ, R11 ;  /* 0x000000ffff047224 */ /* 0x000fc400078e000b */
[----:B------:R-:W-:Y:S01]  /*5930*/  IMAD.MOV.U32 R8, RZ, RZ, R15 ;  /* 0x000000ffff087224 */ /* 0x000fe200078e000f */
[----:B---3--:R-:W-:Y:S01]  /*5940*/  IABS R12, R12 ;  /* 0x0000000c000c7213 */ /* 0x008fe20000000000 */
[----:B------:R-:W-:Y:S01]  /*5950*/  @!P4 IMAD.MOV R4, RZ, RZ, -R4 ;  /* 0x000000ffff04c224 */ /* 0x000fe200078e0a04 */
[----:B------:R-:W3:Y:S01]  /*5960*/  LDL.LU R15, [R1+0x74] ;  /* 0x00007400010f7983 */ /* 0x000ee20000300800 */
[----:B------:R-:W-:-:S03]  /*5970*/  @!P5 IMAD.MOV R8, RZ, RZ, -R8 ;  /* 0x000000ffff08d224 */ /* 0x000fc600078e0a08 */
[----:B------:R0:W-:Y:S04]  /*5980*/  STL [R1+0x3a8], R4 ;  /* 0x0003a80401007387 */ /* 0x0001e80000100800 */
[----:B------:R1:W-:Y:S01]  /*5990*/  STL [R1+0x13dc], R2 ;  /* 0x0013dc0201007387 */ /* 0x0003e20000100800 */
[----:B------:R-:W-:Y:S02]  /*59a0*/  @!P6 IMAD.IADD R7, R7, 0x1, -R0 ;  /* 0x000000010707e824 */ /* 0x000fe400078e0a00 */
[----:B0-----:R-:W-:-:S04]  /*59b0*/  IMAD.HI.U32 R4, R2, R14, RZ ;  /* 0x0000000e02047227 */ /* 0x001fc800078e00ff */
[----:B--2---:R-:W-:Y:S02]  /*59c0*/  IMAD.MOV.U32 R11, RZ, RZ, R3 ;  /* 0x000000ffff0b7224 */ /* 0x004fe400078e0003 */
[----:B------:R-:W-:Y:S02]  /*59d0*/  IMAD.HI.U32 R3, R2, R12, RZ ;  /* 0x0000000c02037227 */ /* 0x000fe400078e00ff */
[----:B-1----:R-:W2:Y:S04]  /*59e0*/  LDL.LU R2, [R1+0x70] ;  /* 0x0000700001027983 */ /* 0x002ea80000300800 */
[----:B------:R0:W-:Y:S04]  /*59f0*/  STL [R1+0x3a4], R8 ;  /* 0x0003a40801007387 */ /* 0x0001e80000100800 */
[----:B0-----:R-:W3:Y:S01]  /*5a00*/  LDL.LU R8, [R1+0x13e8] ;  /* 0x0013e80001087983 */ /* 0x001ee20000300800 */
[----:B----4-:R-:W-:-:S03]  /*5a10*/  ISETP.GE.AND P6, PT, R13, RZ, PT ;  /* 0x000000ff0d00720c */ /* 0x010fc60003fc6270 */
[----:B------:R-:W4:Y:S01]  /*5a20*/  LDL.LU R13, [R1+0x13e4] ;  /* 0x0013e400010d7983 */ /* 0x000f220000300800 */
[C---:B------:R-:W-:Y:S01]  /*5a30*/  ISETP.GT.U32.AND P3, PT, R0.reuse, R10, PT ;  /* 0x0000000a0000720c */ /* 0x040fe20003f64070 */
[----:B------:R-:W-:Y:S02]  /*5a40*/  IMAD.MOV R4, RZ, RZ, -R4 ;  /* 0x000000ffff047224 */ /* 0x000fe400078e0a04 */
[----:B------:R-:W-:Y:S01]  /*5a50*/  IMAD.MOV R3, RZ, RZ, -R3 ;  /* 0x000000ffff037224 */ /* 0x000fe200078e0a03 */
[----:B------:R0:W-:Y:S01]  /*5a60*/  STL [R1+0x13e0], R24 ;  /* 0x0013e01801007387 */ /* 0x0001e20000100800 */
[C---:B------:R-:W-:Y:S02]  /*5a70*/  IMAD R4, R0.reuse, R4, R14 ;  /* 0x0000000400047224 */ /* 0x040fe400078e020e */
[----:B------:R-:W-:Y:S01]  /*5a80*/  IMAD R3, R0, R3, R12 ;  /* 0x0000000300037224 */ /* 0x000fe200078e020c */
[----:B------:R-:W3:Y:S05]  /*5a90*/  LDL.LU R14, [R1+0x90] ;  /* 0x00009000010e7983 */ /* 0x000eea0000300800 */
[--C-:B------:R-:W-:Y:S01]  /*5aa0*/  @!P3 IMAD.IADD R10, R10, 0x1, -R0.reuse ;  /* 0x000000010a0ab824 */ /* 0x100fe200078e0a00 */
[----:B------:R-:W-:Y:S01]  /*5ab0*/  ISETP.GT.U32.AND P4, PT, R0, R9, PT ;  /* 0x000000090000720c */ /* 0x000fe20003f84070 */
[----:B----4-:R-:W-:Y:S01]  /*5ac0*/  @!P1 IMAD.IADD R13, R13, 0x1, -R0 ;  /* 0x000000010d0d9824 */ /* 0x010fe200078e0a00 */
[----:B--2---:R-:W-:Y:S01]  /*5ad0*/  ISETP.GE.AND P1, PT, R2, RZ, PT ;  /* 0x000000ff0200720c */ /* 0x004fe20003f26270 */
[----:B------:R-:W-:-:S02]  /*5ae0*/  IMAD.MOV.U32 R2, RZ, RZ, R10 ;  /* 0x000000ffff027224 */ /* 0x000fc400078e000a */
[----:B------:R-:W2:Y:S04]  /*5af0*/  LDL.LU R10, [R1+0x78] ;  /* 0x00007800010a7983 */ /* 0x000ea80000300800 */
[----:B------:R-:W4:Y:S01]  /*5b00*/  LDL.LU R12, [R1+0x7c] ;  /* 0x00007c00010c7983 */ /* 0x000f220000300800 */
[----:B---3--:R-:W-:Y:S01]  /*5b10*/  ISETP.GT.U32.AND P5, PT, R0, R8, PT ;  /* 0x000000080000720c */ /* 0x008fe20003fa4070 */
[----:B------:R-:W-:Y:S02]  /*5b20*/  @!P0 IMAD.MOV R2, RZ, RZ, -R2 ;  /* 0x000000ffff028224 */ /* 0x000fe400078e0a02 */
[----:B------:R-:W-:Y:S01]  /*5b30*/  @!P4 IMAD.IADD R9, R9, 0x1, -R0 ;  /* 0x000000010909c824 */ /* 0x000fe200078e0a00 */
[----:B------:R-:W-:Y:S01]  /*5b40*/  ISETP.GE.AND P4, PT, R15, RZ, PT ;  /* 0x000000ff0f00720c */ /* 0x000fe20003f86270 */
[----:B------:R-:W-:-:S02]  /*5b50*/  IMAD.MOV.U32 R15, RZ, RZ, R11 ;  /* 0x000000ffff0f7224 */ /* 0x000fc400078e000b */
[----:B------:R-:W3:Y:S06]  /*5b60*/  LDL.LU R11, [R1+0x8c] ;  /* 0x00008c00010b7983 */ /* 0x000eec0000300800 */
[----:B------:R-:W-:Y:S01]  /*5b70*/  @!P5 IMAD.IADD R8, R8, 0x1, -R0 ;  /* 0x000000010808d824 */ /* 0x000fe200078e0a00 */
[----:B------:R1:W-:Y:S01]  /*5b80*/  STL [R1+0x3a0], R2 ;  /* 0x0003a00201007387 */ /* 0x0003e20000100800 */
[----:B0-----:R-:W-:-:S03]  /*5b90*/  IMAD.MOV.U32 R24, RZ, RZ, R7 ;  /* 0x000000ffff187224 */ /* 0x001fc600078e0007 */
[----:B------:R-:W-:Y:S01]  /*5ba0*/  ISETP.GT.U32.AND P0, PT, R0, R8, PT ;  /* 0x000000080000720c */ /* 0x000fe20003f04070 */
[----:B------:R-:W-:Y:S02]  /*5bb0*/  @!P2 IMAD.MOV R24, RZ, RZ, -R24 ;  /* 0x000000ffff18a224 */ /* 0x000fe400078e0a18 */
[----:B-1----:R-:W-:Y:S02]  /*5bc0*/  IMAD.MOV.U32 R2, RZ, RZ, R13 ;  /* 0x000000ffff027224 */ /* 0x002fe400078e000d */
[----:B------:R-:W3:Y:S02]  /*5bd0*/  LDL.LU R13, [R1+0x94] ;  /* 0x00009400010d7983 */ /* 0x000ee40000300800 */
[----:B------:R-:W-:Y:S02]  /*5be0*/  @!P6 IMAD.MOV R2, RZ, RZ, -R2 ;  /* 0x000000ffff02e224 */ /* 0x000fe400078e0a02 */
[----:B------:R0:W-:Y:S04]  /*5bf0*/  STL [R1+0x234], R24 ;  /* 0x0002341801007387 */ /* 0x0001e80000100800 */
[----:B------:R-:W-:Y:S01]  /*5c00*/  @!P0 IMAD.IADD R8, R8, 0x1, -R0 ;  /* 0x0000000108088824 */ /* 0x000fe200078e0a00 */
[----:B0-----:R-:W3:Y:S04]  /*5c10*/  LDL.LU R24, [R1+0x13e0] ;  /* 0x0013e00001187983 */ /* 0x001ee80000300800 */
[----:B------:R0:W-:Y:S04]  /*5c20*/  STL [R1+0x238], R2 ;  /* 0x0002380201007387 */ /* 0x0001e80000100800 */
[----:B0-----:R-:W3:Y:S01]  /*5c30*/  LDL.LU R2, [R1+0x13dc] ;  /* 0x0013dc0001027983 */ /* 0x001ee20000300800 */
[----:B----4-:R-:W-:-:S03]  /*5c40*/  ISETP.GE.AND P0, PT, R12, RZ, PT ;  /* 0x000000ff0c00720c */ /* 0x010fc60003f06270 */
[----:B------:R-:W4:Y:S01]  /*5c50*/  LDL.LU R12, [R1+0x9c] ;  /* 0x00009c00010c7983 */ /* 0x000f220000300800 */
[C---:B------:R-:W-:Y:S02]  /*5c60*/  ISETP.GT.U32.AND P5, PT, R0.reuse, R9, PT ;  /* 0x000000090000720c */ /* 0x040fe40003fa4070 */
[----:B------:R-:W-:Y:S02]  /*5c70*/  ISETP.GT.U32.AND P2, PT, R0, R3, PT ;  /* 0x000000030000720c */ /* 0x000fe40003f44070 */
[----:B------:R-:W-:-:S09]  /*5c80*/  IABS R7, R14 ;  /* 0x0000000e00077213 */ /* 0x000fd20000000000 */
[--C-:B------:R-:W-:Y:S02]  /*5c90*/  @!P5 IMAD.IADD R9, R9, 0x1, -R0.reuse ;  /* 0x000000010909d824 */ /* 0x100fe400078e0a00 */
[----:B------:R-:W-:Y:S01]  /*5ca0*/  @!P2 IMAD.IADD R3, R3, 0x1, -R0 ;  /* 0x000000010303a824 */ /* 0x000fe200078e0a00 */
[----:B------:R-:W-:Y:S01]  /*5cb0*/  ISETP.GE.AND P2, PT, R14, RZ, PT ;  /* 0x000000ff0e00720c */ /* 0x000fe20003f46270 */
[----:B------:R-:W-:Y:S01]  /*5cc0*/  IMAD.MOV.U32 R14, RZ, RZ, R15 ;  /* 0x000000ffff0e7224 */ /* 0x000fe200078e000f */
[----:B------:R-:W-:-:S13]  /*5cd0*/  ISETP.GT.U32.AND P3, PT, R0, R6, PT ;  /* 0x000000060000720c */ /* 0x000fda0003f64070 */
[----:B------:R-:W-:Y:S01]  /*5ce0*/  @!P3 IMAD.IADD R6, R6, 0x1, -R0 ;  /* 0x000000010606b824 */ /* 0x000fe200078e0a00 */
[----:B----4-:R0:W-:Y:S02]  /*5cf0*/  STL [R1+0x13d8], R12 ;  /* 0x0013d80c01007387 */ /* 0x0101e40000100800 */
[----:B0-----:R-:W-:Y:S02]  /*5d00*/  IMAD.MOV.U32 R12, RZ, RZ, R9 ;  /* 0x000000ffff0c7224 */ /* 0x001fe400078e0009 */
[----:B------:R-:W4:Y:S04]  /*5d10*/  LDL.LU R9, [R1+0x98] ;  /* 0x0000980001097983 */ /* 0x000f280000300800 */
[----:B------:R-:W4:Y:S01]  /*5d20*/  LDL.LU R15, [R1+0xe4] ;  /* 0x0000e400010f7983 */ /* 0x000f220000300800 */
[----:B------:R-:W-:Y:S01]  /*5d30*/  ISETP.GT.U32.AND P3, PT, R0, R6, PT ;  /* 0x000000060000720c */ /* 0x000fe20003f64070 */
[----:B------:R-:W-:Y:S01]  /*5d40*/  @!P1 IMAD.MOV R12, RZ, RZ, -R12 ;  /* 0x000000ffff0c9224 */ /* 0x000fe200078e0a0c */
[----:B--2---:R-:W-:Y:S01]  /*5d50*/  ISETP.GE.AND P6, PT, R10, RZ, PT ;  /* 0x000000ff0a00720c */ /* 0x004fe20003fc6270 */
[----:B---3--:R-:W-:Y:S01]  /*5d60*/  IMAD.HI.U32 R10, R2, R7, RZ ;  /* 0x00000007020a7227 */ /* 0x008fe200078e00ff */
[----:B------:R-:W-:-:S03]  /*5d70*/  ISETP.GT.U32.AND P1, PT, R0, R3, PT ;  /* 0x000000030000720c */ /* 0x000fc60003f24070 */
[----:B------:R-:W-:Y:S01]  /*5d80*/  IMAD.MOV R10, RZ, RZ, -R10 ;  /* 0x000000ffff0a7224 */ /* 0x000fe200078e0a0a */
[----:B------:R0:W-:Y:S05]  /*5d90*/  STL [R1+0x23c], R12 ;  /* 0x00023c0c01007387 */ /* 0x0001ea0000100800 */
[----:B------:R-:W-:Y:S01]  /*5da0*/  @!P3 IMAD.IADD R6, R6, 0x1, -R0 ;  /* 0x000000010606b824 */ /* 0x000fe200078e0a00 */
[----:B------:R-:W-:Y:S02]  /*5db0*/  ISETP.GE.AND P3, PT, R11, RZ, PT ;  /* 0x000000ff0b00720c */ /* 0x000fe40003f66270 */
[----:B------:R-:W-:Y:S01]  /*5dc0*/  IABS R11, R13 ;  /* 0x0000000d000b7213 */ /* 0x000fe20000000000 */
[----:B------:R-:W-:-:S02]  /*5dd0*/  IMAD R10, R0, R10, R7 ;  /* 0x0000000a000a7224 */ /* 0x000fc400078e0207 */
[----:B0-----:R-:W-:Y:S02]  /*5de0*/  IMAD.MOV.U32 R12, RZ, RZ, R8 ;  /* 0x000000ffff0c7224 */ /* 0x001fe400078e0008 */
[----:B------:R-:W-:-:S04]  /*5df0*/  IMAD.HI.U32 R7, R2, R11, RZ ;  /* 0x0000000b02077227 */ /* 0x000fc800078e00ff */
[----:B------:R-:W-:Y:S01]  /*5e00*/  @!P4 IMAD.MOV R12, RZ, RZ, -R12 ;  /* 0x000000ffff0cc224 */ /* 0x000fe200078e0a0c */
[C---:B------:R-:W-:Y:S01]  /*5e10*/  ISETP.GT.U32.AND P4, PT, R0.reuse, R10, PT ;  /* 0x0000000a0000720c */ /* 0x040fe20003f84070 */
[----:B------:R-:W-:Y:S02]  /*5e20*/  IMAD.MOV R7, RZ, RZ, -R7 ;  /* 0x000000ffff077224 */ /* 0x000fe400078e0a07 */
[----:B------:R-:W-:Y:S02]  /*5e30*/  @!P1 IMAD.IADD R3, R3, 0x1, -R0 ;  /* 0x0000000103039824 */ /* 0x000fe400078e0a00 */
[----:B------:R-:W-:Y:S02]  /*5e40*/  IMAD R7, R0, R7, R11 ;  /* 0x0000000700077224 */ /* 0x000fe400078e020b */
[----:B------:R-:W-:Y:S02]  /*5e50*/  IMAD.MOV.U32 R11, RZ, RZ, R3 ;  /* 0x000000ffff0b7224 */ /* 0x000fe400078e0003 */
[----:B------:R-:W-:Y:S01]  /*5e60*/  @!P6 IMAD.MOV R6, RZ, RZ, -R6 ;  /* 0x000000ffff06e224 */ /* 0x000fe200078e0a06 */
[----:B------:R0:W-:Y:S01]  /*5e70*/  STL [R1+0x244], R12 ;  /* 0x0002440c01007387 */ /* 0x0001e20000100800 */
[----:B------:R-:W-:Y:S01]  /*5e80*/  @!P0 IMAD.MOV R11, RZ, RZ, -R11 ;  /* 0x000000ffff0b8224 */ /* 0x000fe200078e0a0b */
[----:B------:R-:W-:Y:S01]  /*5e90*/  ISETP.GE.AND P6, PT, R13, RZ, PT ;  /* 0x000000ff0d00720c */ /* 0x000fe20003fc6270 */
[----:B------:R-:W-:Y:S01]  /*5ea0*/  @!P4 IMAD.IADD R10, R10, 0x1, -R0 ;  /* 0x000000010a0ac824 */ /* 0x000fe200078e0a00 */
[----:B0-----:R-:W2:Y:S04]  /*5eb0*/  LDL.LU R12, [R1+0x13d8] ;  /* 0x0013d800010c7983 */ /* 0x001ea80000300800 */
[----:B------:R4:W-:Y:S04]  /*5ec0*/  STL [R1+0x248], R6 ;  /* 0x0002480601007387 */ /* 0x0009e80000100800 */
[----:B------:R-:W3:Y:S04]  /*5ed0*/  LDL.LU R13, [R1+0xa4] ;  /* 0x0000a400010d7983 */ /* 0x000ee80000300800 */
[----:B------:R0:W-:Y:S01]  /*5ee0*/  STL [R1+0x24c], R11 ;  /* 0x00024c0b01007387 */ /* 0x0001e20000100800 */
[----:B----4-:R-:W-:-:S02]  /*5ef0*/  IABS R6, R15 ;  /* 0x0000000f00067213 */ /* 0x010fc40000000000 */
[----:B------:R-:W-:Y:S02]  /*5f00*/  ISETP.GE.AND P4, PT, R15, RZ, PT ;  /* 0x000000ff0f00720c */ /* 0x000fe40003f86270 */
[----:B------:R-:W4:Y:S01]  /*5f10*/  LDL.LU R15, [R1+0xa8] ;  /* 0x0000a800010f7983 */ /* 0x000f220000300800 */
[----:B------:R-:W-:Y:S02]  /*5f20*/  ISETP.GT.U32.AND P5, PT, R0, R4, PT ;  /* 0x000000040000720c */ /* 0x000fe40003fa4070 */
[----:B------:R-:W-:-:S11]  /*5f30*/  IABS R8, R9 ;  /* 0x0000000900087213 */ /* 0x000fd60000000000 */
[----:B------:R-:W-:-:S05]  /*5f40*/  @!P5 IMAD.IADD R4, R4, 0x1, -R0 ;  /* 0x000000010404d824 */ /* 0x000fca00078e0a00 */
[----:B------:R-:W-:Y:S02]  /*5f50*/  ISETP.GT.U32.AND P5, PT, R0, R4, PT ;  /* 0x000000040000720c */ /* 0x000fe40003fa4070 */
[----:B------:R-:W-:Y:S01]  /*5f60*/  ISETP.GE.AND P1, PT, R9, RZ, PT ;  /* 0x000000ff0900720c */ /* 0x000fe20003f26270 */
[----:B------:R-:W-:Y:S01]  /*5f70*/  IMAD.HI.U32 R9, R2, R8, RZ ;  /* 0x0000000802097227 */ /* 0x000fe200078e00ff */
[----:B------:R-:W-:-:S03]  /*5f80*/  ISETP.GT.U32.AND P0, PT, R0, R10, PT ;  /* 0x0000000a0000720c */ /* 0x000fc60003f04070 */
[----:B------:R-:W-:-:S06]  /*5f90*/  IMAD.MOV R9, RZ, RZ, -R9 ;  /* 0x000000ffff097224 */ /* 0x000fcc00078e0a09 */
[----:B------:R-:W-:Y:S02]  /*5fa0*/  @!P5 IMAD.IADD R4, R4, 0x1, -R0 ;  /* 0x000000010404d824 */ /* 0x000fe400078e0a00 */
[----:B------:R-:W-:Y:S02]  /*5fb0*/  IMAD R8, R0, R9, R8 ;  /* 0x0000000900087224 */ /* 0x000fe400078e0208 */
[----:B0-----:R-:W-:Y:S02]  /*5fc0*/  IMAD.MOV.U32 R11, RZ, RZ, R4 ;  /* 0x000000ffff0b7224 */ /* 0x001fe400078e0004 */
[----:B------:R-:W-:-:S04]  /*5fd0*/  IMAD.HI.U32 R9, R2, R6, RZ ;  /* 0x0000000602097227 */ /* 0x000fc800078e00ff */
[----:B------:R-:W-:Y:S02]  /*5fe0*/  @!P3 IMAD.MOV R11, RZ, RZ, -R11 ;  /* 0x000000ffff0bb224 */ /* 0x000fe400078e0a0b */
[----:B------:R-:W-:Y:S02]  /*5ff0*/  IMAD.MOV R9, RZ, RZ, -R9 ;  /* 0x000000ffff097224 */ /* 0x000fe400078e0a09 */
[----:B------:R-:W-:Y:S02]  /*6000*/  @!P0 IMAD.IADD R10, R10, 0x1, -R0 ;  /* 0x000000010a0a8824 */ /* 0x000fe400078e0a00 */
[C---:B------:R-:W-:Y:S01]  /*6010*/  IMAD R6, R0.reuse, R9, R6 ;  /* 0x0000000900067224 */ /* 0x040fe200078e0206 */
[----:B------:R-:W-:Y:S01]  /*6020*/  ISETP.GT.U32.AND P5, PT, R0, R7, PT ;  /* 0x000000070000720c */ /* 0x000fe20003fa4070 */
[----:B----4-:R0:W-:Y:S04]  /*6030*/  STL [R1+0x13d4], R15 ;  /* 0x0013d40f01007387 */ /* 0x0101e80000100800 */
[----:B------:R1:W-:Y:S01]  /*6040*/  STL [R1+0x254], R11 ;  /* 0x0002540b01007387 */ /* 0x0003e20000100800 */
[----:B0-----:R-:W-:-:S03]  /*6050*/  IMAD.MOV.U32 R15, RZ, RZ, R14 ;  /* 0x000000ffff0f7224 */ /* 0x001fc600078e000e */
[----:B------:R-:W4:Y:S01]  /*6060*/  LDL.LU R14, [R1+0xac] ;  /* 0x0000ac00010e7983 */ /* 0x000f220000300800 */
[----:B------:R-:W-:Y:S01]  /*6070*/  IMAD.MOV.U32 R9, RZ, RZ, R15 ;  /* 0x000000ffff097224 */ /* 0x000fe200078e000f */
[----:B-1----:R-:W-:Y:S01]  /*6080*/  IABS R11, R15 ;  /* 0x0000000f000b7213 */ /* 0x002fe20000000000 */
[----:B------:R-:W-:-:S04]  /*6090*/  IMAD.MOV.U32 R15, RZ, RZ, R10 ;  /* 0x000000ffff0f7224 */ /* 0x000fc800078e000a */
[----:B------:R-:W-:-:S05]  /*60a0*/  @!P2 IMAD.MOV R15, RZ, RZ, -R15 ;  /* 0x000000ffff0fa224 */ /* 0x000fca00078e0a0f */
[----:B------:R0:W-:Y:S04]  /*60b0*/  STL [R1+0x258], R15 ;  /* 0x0002580f01007387 */ /* 0x0001e80000100800 */
[----:B0-----:R-:W4:Y:S01]  /*60c0*/  LDL.LU R15, [R1+0x13d4] ;  /* 0x0013d400010f7983 */ /* 0x001f220000300800 */
[----:B------:R-:W-:-:S05]  /*60d0*/  @!P5 IMAD.IADD R7, R7, 0x1, -R0 ;  /* 0x000000010707d824 */ /* 0x000fca00078e0a00 */
[C---:B------:R-:W-:Y:S02]  /*60e0*/  ISETP.GT.U32.AND P5, PT, R0.reuse, R7, PT ;  /* 0x000000070000720c */ /* 0x040fe40003fa4070 */
[----:B------:R-:W-:-:S11]  /*60f0*/  ISETP.GT.U32.AND P3, PT, R0, R8, PT ;  /* 0x000000080000720c */ /* 0x000fd60003f64070 */
[--C-:B------:R-:W-:Y:S01]  /*6100*/  @!P5 IMAD.IADD R7, R7, 0x1, -R0.reuse ;  /* 0x000000010707d824 */ /* 0x100fe200078e0a00 */
[----:B------:R-:W-:Y:S01]  /*6110*/  ISETP.GT.U32.AND P5, PT, R0, R6, PT ;  /* 0x000000060000720c */ /* 0x000fe20003fa4070 */
[----:B------:R-:W-:-:S05]  /*6120*/  @!P3 IMAD.IADD R8, R8, 0x1, -R0 ;  /* 0x000000010808b824 */ /* 0x000fca00078e0a00 */
[----:B------:R-:W-:-:S07]  /*6130*/  ISETP.GT.U32.AND P3, PT, R0, R8, PT ;  /* 0x000000080000720c */ /* 0x000fce0003f64070 */
[----:B------:R-:W-:-:S05]  /*6140*/  @!P5 IMAD.IADD R6, R6, 0x1, -R0 ;  /* 0x000000010606d824 */ /* 0x000fca00078e0a00 */
[----:B------:R-:W-:Y:S01]  /*6150*/  ISETP.GT.U32.AND P5, PT, R0, R6, PT ;  /* 0x000000060000720c */ /* 0x000fe20003fa4070 */
[----:B------:R-:W-:Y:S01]  /*6160*/  IMAD.MOV.U32 R10, RZ, RZ, R9 ;  /* 0x000000ffff0a7224 */ /* 0x000fe200078e0009 */
[----:B--2---:R-:W-:Y:S02]  /*6170*/  IABS R3, R12 ;  /* 0x0000000c00037213 */ /* 0x004fe40000000000 */
[----:B------:R-:W-:Y:S01]  /*6180*/  ISETP.GE.AND P0, PT, R12, RZ, PT ;  /* 0x000000ff0c00720c */ /* 0x000fe20003f06270 */
[----:B------:R-:W-:Y:S01]  /*6190*/  @!P6 IMAD.MOV R7, RZ, RZ, -R7 ;  /* 0x000000ffff07e224 */ /* 0x000fe200078e0a07 */
[----:B---3--:R-:W-:Y:S01]  /*61a0*/  IABS R12, R13 ;  /* 0x0000000d000c7213 */ /* 0x008fe20000000000 */
[----:B------:R-:W-:Y:S01]  /*61b0*/  @!P3 IMAD.IADD R8, R8, 0x1, -R0 ;  /* 0x000000010808b824 */ /* 0x000fe200078e0a00 */
[----:B------:R-:W-:Y:S02]  /*61c0*/  ISETP.GE.AND P6, PT, R10, RZ, PT ;  /* 0x000000ff0a00720c */ /* 0x000fe40003fc6270 */
[----:B------:R4:W-:Y:S01]  /*61d0*/  STL [R1+0x260], R7 ;  /* 0x0002600701007387 */ /* 0x0009e20000100800 */
[----:B------:R-:W-:-:S04]  /*61e0*/  IMAD.HI.U32 R9, R2, R12, RZ ;  /* 0x0000000c02097227 */ /* 0x000fc800078e00ff */
[----:B------:R-:W-:Y:S02]  /*61f0*/  @!P5 IMAD.IADD R6, R6, 0x1, -R0 ;  /* 0x000000010606d824 */ /* 0x000fe400078e0a00 */
[----:B------:R-:W-:Y:S02]  /*6200*/  IMAD.MOV.U32 R10, RZ, RZ, R8 ;  /* 0x000000ffff0a7224 */ /* 0x000fe400078e0008 */
[----:B------:R-:W-:Y:S02]  /*6210*/  IMAD.MOV R9, RZ, RZ, -R9 ;  /* 0x000000ffff097224 */ /* 0x000fe400078e0a09 */
[----:B------:R-:W-:Y:S02]  /*6220*/  @!P1 IMAD.MOV R10, RZ, RZ, -R10 ;  /* 0x000000ffff0a9224 */ /* 0x000fe400078e0a0a */
[----:B------:R-:W-:Y:S01]  /*6230*/  IMAD R9, R0, R9, R12 ;  /* 0x0000000900097224 */ /* 0x000fe200078e020c */
[----:B------:R-:W-:Y:S02]  /*6240*/  ISETP.GE.AND P5, PT, R13, RZ, PT ;  /* 0x000000ff0d00720c */ /* 0x000fe40003fa6270 */
[----:B----4-:R-:W-:Y:S01]  /*6250*/  IABS R7, R15 ;  /* 0x0000000f00077213 */ /* 0x010fe20000000000 */
[----:B------:R0:W-:Y:S04]  /*6260*/  STL [R1+0x13d0], R15 ;  /* 0x0013d00f01007387 */ /* 0x0001e80000100800 */
[----:B------:R-:W2:Y:S01]  /*6270*/  LDL.LU R12, [R1+0xb0] ;  /* 0x0000b000010c7983 */ /* 0x000ea20000300800 */
[----:B0-----:R-:W-:-:S03]  /*6280*/  IMAD.MOV.U32 R15, RZ, RZ, R6 ;  /* 0x000000ffff0f7224 */ /* 0x001fc600078e0006 */
[----:B------:R-:W-:Y:S01]  /*6290*/  STL [R1+0x264], R10 ;  /* 0x0002640a01007387 */ /* 0x000fe20000100800 */
[----:B------:R-:W-:-:S03]  /*62a0*/  @!P4 IMAD.MOV R15, RZ, RZ, -R15 ;  /* 0x000000ffff0fc224 */ /* 0x000fc600078e0a0f */
[----:B------:R-:W3:Y:S04]  /*62b0*/  LDL.LU R13, [R1+0xb8] ;  /* 0x0000b800010d7983 */ /* 0x000ee80000300800 */
[----:B------:R0:W-:Y:S04]  /*62c0*/  STL [R1+0x278], R15 ;  /* 0x0002780f01007387 */ /* 0x0001e80000100800 */
[----:B0-----:R-:W4:Y:S01]  /*62d0*/  LDL.LU R15, [R1+0x13d0] ;  /* 0x0013d000010f7983 */ /* 0x001f220000300800 */
[----:B------:R-:W-:-:S04]  /*62e0*/  IMAD.HI.U32 R4, R2, R3, RZ ;  /* 0x0000000302047227 */ /* 0x000fc800078e00ff */
[----:B------:R-:W-:-:S04]  /*62f0*/  IMAD.MOV R4, RZ, RZ, -R4 ;  /* 0x000000ffff047224 */ /* 0x000fc800078e0a04 */
[----:B------:R-:W-:-:S05]  /*6300*/  IMAD R3, R0, R4, R3 ;  /* 0x0000000400037224 */ /* 0x000fca00078e0203 */
[----:B------:R-:W-:-:S13]  /*6310*/  ISETP.GT.U32.AND P2, PT, R0, R3, PT ;  /* 0x000000030000720c */ /* 0x000fda0003f44070 */
[----:B------:R-:W-:-:S05]  /*6320*/  @!P2 IMAD.IADD R3, R3, 0x1, -R0 ;  /* 0x000000010303a824 */ /* 0x000fca00078e0a00 */
[----:B------:R-:W-:Y:S02]  /*6330*/  ISETP.GT.U32.AND P2, PT, R0, R3, PT ;  /* 0x000000030000720c */ /* 0x000fe40003f44070 */
[----:B------:R-:W-:-:S11]  /*6340*/  IABS R8, R14 ;  /* 0x0000000e00087213 */ /* 0x000fd60000000000 */
[----:B------:R-:W-:-:S04]  /*6350*/  @!P2 IMAD.IADD R3, R3, 0x1, -R0 ;  /* 0x000000010303a824 */ /* 0x000fc800078e0a00 */
[----:B------:R-:W-:Y:S01]  /*6360*/  @!P0 IMAD.MOV R3, RZ, RZ, -R3 ;  /* 0x000000ffff038224 */ /* 0x000fe200078e0a03 */
[----:B------:R-:W-:Y:S01]  /*6370*/  ISETP.GE.AND P0, PT, R14, RZ, PT ;  /* 0x000000ff0e00720c */ /* 0x000fe20003f06270 */
[----:B------:R-:W-:Y:S01]  /*6380*/  IMAD.HI.U32 R4, R2, R11, RZ ;  /* 0x0000000b02047227 */ /* 0x000fe200078e00ff */
[----:B----4-:R-:W-:Y:S02]  /*6390*/  ISETP.GE.AND P4, PT, R15, RZ, PT ;  /* 0x000000ff0f00720c */ /* 0x010fe40003f86270 */
[----:B------:R-:W4:Y:S04]  /*63a0*/  LDL.LU R15, [R1+0xbc] ;  /* 0x0000bc00010f7983 */ /* 0x000f280000300800 */
[----:B------:R-:W3:Y:S01]  /*63b0*/  LDL.LU R14, [R1+0xfc] ;  /* 0x0000fc00010e7983 */ /* 0x000ee20000300800 */
[----:B------:R-:W-:-:S04]  /*63c0*/  IMAD.MOV R4, RZ, RZ, -R4 ;  /* 0x000000ffff047224 */ /* 0x000fc800078e0a04 */
[----:B------:R-:W-:Y:S02]  /*63d0*/  IMAD R4, R0, R4, R11 ;  /* 0x0000000400047224 */ /* 0x000fe400078e020b */
[----:B------:R-:W-:Y:S01]  /*63e0*/  IMAD.HI.U32 R11, R2, R7, RZ ;  /* 0x00000007020b7227 */ /* 0x000fe200078e00ff */
[----:B------:R-:W-:-:S03]  /*63f0*/  ISETP.GT.U32.AND P1, PT, R0, R9, PT ;  /* 0x000000090000720c */ /* 0x000fc60003f24070 */
[----:B------:R-:W-:Y:S01]  /*6400*/  IMAD.MOV R11, RZ, RZ, -R11 ;  /* 0x000000ffff0b7224 */ /* 0x000fe200078e0a0b */
[----:B------:R-:W-:-:S03]  /*6410*/  ISETP.GT.U32.AND P3, PT, R0, R4, PT ;  /* 0x000000040000720c */ /* 0x000fc60003f64070 */
[----:B------:R-:W-:-:S05]  /*6420*/  IMAD R7, R0, R11, R7 ;  /* 0x0000000b00077224 */ /* 0x000fca00078e0207 */
[----:B------:R-:W-:Y:S01]  /*6430*/  ISETP.GT.U32.AND P2, PT, R0, R7, PT ;  /* 0x000000070000720c */ /* 0x000fe20003f44070 */
[----:B------:R-:W-:-:S04]  /*6440*/  @!P1 IMAD.IADD R9, R9, 0x1, -R0 ;  /* 0x0000000109099824 */ /* 0x000fc800078e0a00 */
[----:B------:R-:W-:Y:S01]  /*6450*/  @!P3 IMAD.IADD R4, R4, 0x1, -R0 ;  /* 0x000000010404b824 */ /* 0x000fe200078e0a00 */
[----:B------:R-:W-:-:S04]  /*6460*/  ISETP.GT.U32.AND P1, PT, R0, R9, PT ;  /* 0x000000090000720c */ /* 0x000fc80003f24070 */
[----:B------:R-:W-:-:S03]  /*6470*/  ISETP.GT.U32.AND P3, PT, R0, R4, PT ;  /* 0x000000040000720c */ /* 0x000fc60003f64070 */
[----:B------:R-:W-:Y:S02]  /*6480*/  @!P2 IMAD.IADD R7, R7, 0x1, -R0 ;  /* 0x000000010707a824 */ /* 0x000fe400078e0a00 */
[----:B------:R-:W-:-:S03]  /*6490*/  IMAD.HI.U32 R11, R2, R8, RZ ;  /* 0x00000008020b7227 */ /* 0x000fc600078e00ff */
[----:B------:R-:W-:Y:S01]  /*64a0*/  ISETP.GT.U32.AND P2, PT, R0, R7, PT ;  /* 0x000000070000720c */ /* 0x000fe20003f44070 */
[----:B------:R-:W-:Y:S02]  /*64b0*/  IMAD.MOV R11, RZ, RZ, -R11 ;  /* 0x000000ffff0b7224 */ /* 0x000fe400078e0a0b */
[--C-:B------:R-:W-:Y:S01]  /*64c0*/  @!P1 IMAD.IADD R9, R9, 0x1, -R0.reuse ;  /* 0x0000000109099824 */ /* 0x100fe200078e0a00 */
[----:B--2---:R-:W-:Y:S01]  /*64d0*/  IABS R10, R12 ;  /* 0x0000000c000a7213 */ /* 0x004fe20000000000 */
[----:B------:R-:W-:Y:S01]  /*64e0*/  @!P3 IMAD.IADD R4, R4, 0x1, -R0 ;  /* 0x000000010404b824 */ /* 0x000fe200078e0a00 */
[----:B------:R-:W-:Y:S01]  /*64f0*/  ISETP.GE.AND P3, PT, R12, RZ, PT ;  /* 0x000000ff0c00720c */ /* 0x000fe20003f66270 */
[----:B------:R-:W-:Y:S01]  /*6500*/  IMAD.MOV.U32 R12, RZ, RZ, R9 ;  /* 0x000000ffff0c7224 */ /* 0x000fe200078e0009 */
[----:B------:R-:W-:Y:S01]  /*6510*/  STL [R1+0x28c], R3 ;  /* 0x00028c0301007387 */ /* 0x000fe20000100800 */
[----:B------:R-:W-:Y:S02]  /*6520*/  IMAD R8, R0, R11, R8 ;  /* 0x0000000b00087224 */ /* 0x000fe400078e0208 */
[----:B------:R-:W-:Y:S01]  /*6530*/  @!P6 IMAD.MOV R4, RZ, RZ, -R4 ;  /* 0x000000ffff04e224 */ /* 0x000fe200078e0a04 */
[----:B------:R-:W2:Y:S01]  /*6540*/  LDL.LU R11, [R1+0xb4] ;  /* 0x0000b400010b7983 */ /* 0x000ea20000300800 */
[----:B------:R-:W-:-:S02]  /*6550*/  @!P5 IMAD.MOV R12, RZ, RZ, -R12 ;  /* 0x000000ffff0cd224 */ /* 0x000fc400078e0a0c */
[----:B------:R-:W-:Y:S01]  /*6560*/  @!P2 IMAD.IADD R7, R7, 0x1, -R0 ;  /* 0x000000010707a824 */ /* 0x000fe200078e0a00 */
[----:B------:R-:W-:Y:S04]  /*6570*/  STL [R1+0x294], R4 ;  /* 0x0002940401007387 */ /* 0x000fe80000100800 */
[----:B------:R0:W-:Y:S01]  /*6580*/  STL [R1+0x298], R12 ;  /* 0x0002980c01007387 */ /* 0x0001e20000100800 */
[----:B---3--:R-:W-:Y:S02]  /*6590*/  IABS R9, R14 ;  /* 0x0000000e00097213 */ /* 0x008fe40000000000 */
[----:B------:R-:W-:Y:S01]  /*65a0*/  ISETP.GE.AND P2, PT, R14, RZ, PT ;  /* 0x000000ff0e00720c */ /* 0x000fe20003f46270 */
[----:B------:R-:W-:Y:S02]  /*65b0*/  IMAD.MOV.U32 R14, RZ, RZ, R7 ;  /* 0x000000ffff0e7224 */ /* 0x000fe400078e0007 */
[----:B0-----:R-:W-:Y:S01]  /*65c0*/  IMAD.HI.U32 R12, R2, R9, RZ ;  /* 0x00000009020c7227 */ /* 0x001fe200078e00ff */
[----:B------:R-:W3:Y:S03]  /*65d0*/  LDL R7, [R1+0xc0] ;  /* 0x0000c00001077983 */ /* 0x000ee60000100800 */
[----:B------:R-:W-:-:S02]  /*65e0*/  @!P4 IMAD.MOV R14, RZ, RZ, -R14 ;  /* 0x000000ffff0ec224 */ /* 0x000fc400078e0a0e */
[----:B------:R-:W-:-:S03]  /*65f0*/  IMAD.MOV R12, RZ, RZ, -R12 ;  /* 0x000000ffff0c7224 */ /* 0x000fc600078e0a0c */
[----:B------:R0:W-:Y:S01]  /*6600*/  STL [R1+0x2a4], R14 ;  /* 0x0002a40e01007387 */ /* 0x0001e20000100800 */
[----:B------:R-:W-:-:S03]  /*6610*/  IMAD R9, R0, R12, R9 ;  /* 0x0000000c00097224 */ /* 0x000fc600078e0209 */
[----:B0-----:R-:W3:Y:S04]  /*6620*/  LDL.LU R14, [R1+0xc8] ;  /* 0x0000c800010e7983 */ /* 0x001ee80000300800 */
[----:B------:R-:W3:Y:S01]  /*6630*/  LDL R12, [R1+0xc4] ;  /* 0x0000c400010c7983 */ /* 0x000ee20000100800 */
[----:B------:R-:W-:-:S04]  /*6640*/  IMAD.HI.U32 R6, R2, R10, RZ ;  /* 0x0000000a02067227 */ /* 0x000fc800078e00ff */
[----:B------:R-:W-:Y:S01]  /*6650*/  IMAD.MOV R6, RZ, RZ, -R6 ;  /* 0x000000ffff067224 */ /* 0x000fe200078e0a06 */
[----:B------:R-:W-:-:S03]  /*6660*/  ISETP.GT.U32.AND P1, PT, R0, R8, PT ;  /* 0x000000080000720c */ /* 0x000fc60003f24070 */
[----:B------:R-:W-:-:S05]  /*6670*/  IMAD R6, R0, R6, R10 ;  /* 0x0000000600067224 */ /* 0x000fca00078e020a */
[----:B------:R-:W-:-:S05]  /*6680*/  ISETP.GT.U32.AND P5, PT, R0, R6, PT ;  /* 0x000000060000720c */ /* 0x000fca0003fa4070 */
[----:B------:R-:W-:Y:S01]  /*6690*/  @!P1 IMAD.IADD R8, R8, 0x1, -R0 ;  /* 0x0000000108089824 */ /* 0x000fe200078e0a00 */
[----:B--2---:R-:W-:-:S04]  /*66a0*/  IABS R3, R11 ;  /* 0x0000000b00037213 */ /* 0x004fc80000000000 */
[----:B------:R-:W-:-:S03]  /*66b0*/  ISETP.GT.U32.AND P1, PT, R0, R8, PT ;  /* 0x000000080000720c */ /* 0x000fc60003f24070 */
[----:B------:R-:W-:Y:S01]  /*66c0*/  @!P5 IMAD.IADD R6, R6, 0x1, -R0 ;  /* 0x000000010606d824 */ /* 0x000fe200078e0a00 */
[----:B------:R-:W-:Y:S01]  /*66d0*/  IABS R4, R13 ;  /* 0x0000000d00047213 */ /* 0x000fe20000000000 */
[----:B------:R-:W-:Y:S01]  /*66e0*/  IMAD.HI.U32 R10, R2, R3, RZ ;  /* 0x00000003020a7227 */ /* 0x000fe200078e00ff */
[----:B------:R-:W-:Y:S02]  /*66f0*/  ISETP.GE.AND P6, PT, R11, RZ, PT ;  /* 0x000000ff0b00720c */ /* 0x000fe40003fc6270 */
[----:B------:R-:W-:Y:S01]  /*6700*/  ISETP.GT.U32.AND P5, PT, R0, R6, PT ;  /* 0x000000060000720c */ /* 0x000fe20003fa4070 */
[----:B------:R-:W-:Y:S02]  /*6710*/  IMAD.MOV R10, RZ, RZ, -R10 ;  /* 0x000000ffff0a7224 */ /* 0x000fe400078e0a0a */
[----:B------:R-:W-:-:S04]  /*6720*/  IMAD.HI.U32 R11, R2, R4, RZ ;  /* 0x00000004020b7227 */ /* 0x000fc800078e00ff */
[----:B------:R-:W-:Y:S01]  /*6730*/  IMAD R3, R0, R10, R3 ;  /* 0x0000000a00037224 */ /* 0x000fe200078e0203 */
[----:B----4-:R-:W-:Y:S01]  /*6740*/  IABS R10, R15 ;  /* 0x0000000f000a7213 */ /* 0x010fe20000000000 */
[----:B------:R-:W-:Y:S02]  /*6750*/  IMAD.MOV R11, RZ, RZ, -R11 ;  /* 0x000000ffff0b7224 */ /* 0x000fe400078e0a0b */
[----:B------:R-:W-:Y:S01]  /*6760*/  @!P1 IMAD.IADD R8, R8, 0x1, -R0 ;  /* 0x0000000108089824 */ /* 0x000fe200078e0a00 */
[C---:B------:R-:W-:Y:S01]  /*6770*/  ISETP.GT.U32.AND P1, PT, R0.reuse, R9, PT ;  /* 0x000000090000720c */ /* 0x040fe20003f24070 */
[----:B------:R-:W-:Y:S02]  /*6780*/  IMAD R4, R0, R11, R4 ;  /* 0x0000000b00047224 */ /* 0x000fe400078e0204 */
[----:B------:R-:W-:Y:S02]  /*6790*/  @!P5 IMAD.IADD R6, R6, 0x1, -R0 ;  /* 0x000000010606d824 */ /* 0x000fe400078e0a00 */
[----:B------:R-:W-:-:S02]  /*67a0*/  @!P0 IMAD.MOV R8, RZ, RZ, -R8 ;  /* 0x000000ffff088224 */ /* 0x000fc400078e0a08 */
[----:B------:R-:W-:-:S03]  /*67b0*/  @!P3 IMAD.MOV R6, RZ, RZ, -R6 ;  /* 0x000000ffff06b224 */ /* 0x000fc600078e0a06 */
[----:B------:R0:W-:Y:S03]  /*67c0*/  STL [R1+0x2ac], R8 ;  /* 0x0002ac0801007387 */ /* 0x0001e60000100800 */
[----:B------:R-:W-:Y:S01]  /*67d0*/  @!P1 IMAD.IADD R9, R9, 0x1, -R0 ;  /* 0x0000000109099824 */ /* 0x000fe200078e0a00 */
[----:B------:R-:W-:Y:S01]  /*67e0*/  STL [R1+0x2b8], R6 ;  /* 0x0002b80601007387 */ /* 0x000fe20000100800 */
[----:B------:R-:W-:Y:S02]  /*67f0*/  ISETP.GE.AND P1, PT, R15, RZ, PT ;  /* 0x000000ff0f00720c */ /* 0x000fe40003f26270 */
[----:B---3--:R-:W-:Y:S01]  /*6800*/  IABS R11, R12 ;  /* 0x0000000c000b7213 */ /* 0x008fe20000000000 */
[----:B------:R-:W-:-:S04]  /*6810*/  IMAD.HI.U32 R12, R2, R10, RZ ;  /* 0x0000000a020c7227 */ /* 0x000fc800078e00ff */
[----:B------:R-:W-:-:S04]  /*6820*/  IMAD.MOV R12, RZ, RZ, -R12 ;  /* 0x000000ffff0c7224 */ /* 0x000fc800078e0a0c */
[C---:B------:R-:W-:Y:S02]  /*6830*/  IMAD R10, R0.reuse, R12, R10 ;  /* 0x0000000c000a7224 */ /* 0x040fe400078e020a */
[----:B------:R-:W2:Y:S04]  /*6840*/  LDL.LU R12, [R1+0xc0] ;  /* 0x0000c000010c7983 */ /* 0x000ea80000300800 */
[----:B------:R-:W3:Y:S01]  /*6850*/  LDL.LU R15, [R1+0xd4] ;  /* 0x0000d400010f7983 */ /* 0x000ee20000300800 */
[----:B------:R-:W-:Y:S02]  /*6860*/  ISETP.GT.U32.AND P4, PT, R0, R3, PT ;  /* 0x000000030000720c */ /* 0x000fe40003f84070 */
[----:B------:R-:W-:-:S11]  /*6870*/  IABS R7, R7 ;  /* 0x0000000700077213 */ /* 0x000fd60000000000 */
[----:B------:R-:W-:-:S05]  /*6880*/  @!P4 IMAD.IADD R3, R3, 0x1, -R0 ;  /* 0x000000010303c824 */ /* 0x000fca00078e0a00 */
[----:B------:R-:W-:Y:S01]  /*6890*/  ISETP.GT.U32.AND P4, PT, R0, R3, PT ;  /* 0x000000030000720c */ /* 0x000fe20003f84070 */
[----:B0-----:R-:W-:Y:S01]  /*68a0*/  IMAD.HI.U32 R8, R2, R7, RZ ;  /* 0x0000000702087227 */ /* 0x001fe200078e00ff */
[----:B------:R-:W-:-:S03]  /*68b0*/  ISETP.GE.AND P0, PT, R13, RZ, PT ;  /* 0x000000ff0d00720c */ /* 0x000fc60003f06270 */
[----:B------:R-:W-:-:S04]  /*68c0*/  IMAD.HI.U32 R13, R2, R11, RZ ;  /* 0x0000000b020d7227 */ /* 0x000fc800078e00ff */
[----:B------:R-:W-:Y:S02]  /*68d0*/  IMAD.MOV R8, RZ, RZ, -R8 ;  /* 0x000000ffff087224 */ /* 0x000fe400078e0a08 */
[----:B------:R-:W-:Y:S02]  /*68e0*/  IMAD.MOV R13, RZ, RZ, -R13 ;  /* 0x000000ffff0d7224 */ /* 0x000fe400078e0a0d */
[----:B------:R-:W-:Y:S02]  /*68f0*/  @!P4 IMAD.IADD R3, R3, 0x1, -R0 ;  /* 0x000000010303c824 */ /* 0x000fe400078e0a00 */
[C---:B------:R-:W-:Y:S02]  /*6900*/  IMAD R7, R0.reuse, R8, R7 ;  /* 0x0000000800077224 */ /* 0x040fe400078e0207 */
[----:B------:R-:W-:Y:S02]  /*6910*/  IMAD.MOV.U32 R8, RZ, RZ, R3 ;  /* 0x000000ffff087224 */ /* 0x000fe400078e0003 */
[C---:B------:R-:W-:Y:S01]  /*6920*/  IMAD R11, R0.reuse, R13, R11 ;  /* 0x0000000d000b7224 */ /* 0x040fe200078e020b */
[----:B---3--:R0:W-:Y:S04]  /*6930*/  STL [R1+0x13cc], R15 ;  /* 0x0013cc0f01007387 */ /* 0x0081e80000100800 */
[----:B------:R-:W3:Y:S04]  /*6940*/  LDL R3, [R1+0xcc] ;  /* 0x0000cc0001037983 */ /* 0x000ee80000100800 */
[----:B0-----:R-:W4:Y:S04]  /*6950*/  LDL R15, [R1+0xd0] ;  /* 0x0000d000010f7983 */ /* 0x001f280000100800 */
[----:B------:R-:W2:Y:S01]  /*6960*/  LDL.LU R13, [R1+0xc4] ;  /* 0x0000c400010d7983 */ /* 0x000ea20000300800 */
[----:B------:R-:W-:-:S02]  /*6970*/  ISETP.GT.U32.AND P5, PT, R0, R4, PT ;  /* 0x000000040000720c */ /* 0x000fc40003fa4070 */
[C---:B------:R-:W-:Y:S02]  /*6980*/  ISETP.GT.U32.AND P3, PT, R0.reuse, R9, PT ;  /* 0x000000090000720c */ /* 0x040fe40003f64070 */
[----:B------:R-:W-:-:S09]  /*6990*/  ISETP.GT.U32.AND P4, PT, R0, R10, PT ;  /* 0x0000000a0000720c */ /* 0x000fd20003f84070 */
[----:B------:R-:W-:-:S05]  /*69a0*/  @!P5 IMAD.IADD R4, R4, 0x1, -R0 ;  /* 0x000000010404d824 */ /* 0x000fca00078e0a00 */
[----:B------:R-:W-:Y:S01]  /*69b0*/  ISETP.GT.U32.AND P5, PT, R0, R4, PT ;  /* 0x000000040000720c */ /* 0x000fe20003fa4070 */
[--C-:B------:R-:W-:Y:S02]  /*69c0*/  @!P3 IMAD.IADD R9, R9, 0x1, -R0.reuse ;  /* 0x000000010909b824 */ /* 0x100fe400078e0a00 */
[----:B------:R-:W-:Y:S02]  /*69d0*/  @!P4 IMAD.IADD R10, R10, 0x1, -R0 ;  /* 0x000000010a0ac824 */ /* 0x000fe400078e0a00 */
[----:B------:R-:W-:-:S08]  /*69e0*/  @!P6 IMAD.MOV R8, RZ, RZ, -R8 ;  /* 0x000000ffff08e224 */ /* 0x000fd000078e0a08 */
[----:B------:R-:W-:Y:S01]  /*69f0*/  @!P5 IMAD.IADD R4, R4, 0x1, -R0 ;  /* 0x000000010404d824 */ /* 0x000fe200078e0a00 */
[----:B------:R-:W-:Y:S01]  /*6a00*/  STL [R1+0x2c0], R8 ;  /* 0x0002c00801007387 */ /* 0x000fe20000100800 */
[----:B--2---:R-:W-:Y:S02]  /*6a10*/  ISETP.GE.AND P4, PT, R13, RZ, PT ;  /* 0x000000ff0d00720c */ /* 0x004fe40003f86270 */
[----:B----4-:R-:W-:Y:S01]  /*6a20*/  IABS R13, R15 ;  /* 0x0000000f000d7213 */ /* 0x010fe20000000000 */
[----:B------:R-:W-:-:S04]  /*6a30*/  IMAD.MOV.U32 R15, RZ, RZ, R9 ;  /* 0x000000ffff0f7224 */ /* 0x000fc800078e0009 */
[----:B------:R-:W-:Y:S02]  /*6a40*/  @!P2 IMAD.MOV R15, RZ, RZ, -R15 ;  /* 0x000000ffff0fa224 */ /* 0x000fe400078e0a0f */
[----:B------:R-:W-:Y:S02]  /*6a50*/  IMAD.MOV.U32 R9, RZ, RZ, R4 ;  /* 0x000000ffff097224 */ /* 0x000fe400078e0004 */
[----:B------:R-:W2:Y:S04]  /*6a60*/  LDL R4, [R1+0xd8] ;  /* 0x0000d80001047983 */ /* 0x000ea80000100800 */
[----:B------:R0:W-:Y:S04]  /*6a70*/  STL [R1+0x2c8], R15 ;  /* 0x0002c80f01007387 */ /* 0x0001e80000100800 */
[----:B0-----:R-:W4:Y:S01]  /*6a80*/  LDL.LU R15, [R1+0x13cc] ;  /* 0x0013cc00010f7983 */ /* 0x001f220000300800 */
[----:B------:R-:W-:-:S02]  /*6a90*/  ISETP.GT.U32.AND P3, PT, R0, R11, PT ;  /* 0x0000000b0000720c */ /* 0x000fc40003f64070 */
[----:B------:R-:W-:Y:S02]  /*6aa0*/  IABS R6, R14 ;  /* 0x0000000e00067213 */ /* 0x000fe40000000000 */
[----:B---3--:R-:W-:Y:S02]  /*6ab0*/  IABS R3, R3 ;  /* 0x0000000300037213 */ /* 0x008fe40000000000 */
[----:B------:R-:W-:Y:S01]  /*6ac0*/  ISETP.GE.AND P5, PT, R12, RZ, PT ;  /* 0x000000ff0c00720c */ /* 0x000fe20003fa6270 */
[----:B------:R-:W-:-:S04]  /*6ad0*/  IMAD.HI.U32 R12, R2, R6, RZ ;  /* 0x00000006020c7227 */ /* 0x000fc800078e00ff */
[----:B------:R-:W-:-:S04]  /*6ae0*/  IMAD.HI.U32 R8, R2, R3, RZ ;  /* 0x0000000302087227 */ /* 0x000fc800078e00ff */
[----:B------:R-:W-:Y:S02]  /*6af0*/  @!P0 IMAD.MOV R9, RZ, RZ, -R9 ;  /* 0x000000ffff098224 */ /* 0x000fe400078e0a09 */
[----:B------:R-:W-:Y:S02]  /*6b00*/  IMAD.MOV R12, RZ, RZ, -R12 ;  /* 0x000000ffff0c7224 */ /* 0x000fe400078e0a0c */
[----:B------:R-:W-:Y:S01]  /*6b10*/  IMAD.MOV R8, RZ, RZ, -R8 ;  /* 0x000000ffff087224 */ /* 0x000fe200078e0a08 */
[----:B------:R-:W-:Y:S01]  /*6b20*/  STL [R1+0x2d0], R9 ;  /* 0x0002d00901007387 */ /* 0x000fe20000100800 */
[----:B------:R-:W-:Y:S01]  /*6b30*/  @!P3 IMAD.IADD R11, R11, 0x1, -R0 ;  /* 0x000000010b0bb824 */ /* 0x000fe200078e0a00 */
[----:B------:R-:W-:Y:S01]  /*6b40*/  ISETP.GE.AND P3, PT, R14, RZ, PT ;  /* 0x000000ff0e00720c */ /* 0x000fe20003f66270 */
[C---:B------:R-:W-:Y:S01]  /*6b50*/  IMAD R6, R0.reuse, R12, R6 ;  /* 0x0000000c00067224 */ /* 0x040fe200078e0206 */
[----:B------:R-:W3:Y:S01]  /*6b60*/  LDL R14, [R1+0xdc] ;  /* 0x0000dc00010e7983 */ /* 0x000ee20000100800 */
[----:B------:R-:W-:-:S03]  /*6b70*/  IMAD R3, R0, R8, R3 ;  /* 0x0000000800037224 */ /* 0x000fc600078e0203 */
[----:B------:R-:W3:Y:S01]  /*6b80*/  LDL.LU R12, [R1+0xcc] ;  /* 0x0000cc00010c7983 */ /* 0x000ee20000300800 */
[----:B----4-:R-:W-:-:S03]  /*6b90*/  IABS R8, R15 ;  /* 0x0000000f00087213 */ /* 0x010fc60000000000 */
[----:B------:R0:W-:Y:S04]  /*6ba0*/  STL [R1+0x13c4], R15 ;  /* 0x0013c40f01007387 */ /* 0x0001e80000100800 */
[----:B0-----:R-:W4:Y:S01]  /*6bb0*/  LDL.LU R15, [R1+0xd0] ;  /* 0x0000d000010f7983 */ /* 0x001f220000300800 */
[----:B------:R-:W-:-:S13]  /*6bc0*/  ISETP.GT.U32.AND P6, PT, R0, R7, PT ;  /* 0x000000070000720c */ /* 0x000fda0003fc4070 */
[----:B------:R-:W-:Y:S01]  /*6bd0*/  @!P6 IMAD.IADD R7, R7, 0x1, -R0 ;  /* 0x000000010707e824 */ /* 0x000fe200078e0a00 */
[----:B------:R-:W-:-:S13]  /*6be0*/  ISETP.GT.U32.AND P6, PT, R0, R10, PT ;  /* 0x0000000a0000720c */ /* 0x000fda0003fc4070 */
[----:B------:R-:W-:Y:S01]  /*6bf0*/  @!P6 IMAD.IADD R10, R10, 0x1, -R0 ;  /* 0x000000010a0ae824 */ /* 0x000fe200078e0a00 */
[----:B----4-:R0:W-:Y:S03]  /*6c00*/  STL [R1+0x13c8], R15 ;  /* 0x0013c80f01007387 */ /* 0x0101e60000100800 */
[----:B0-----:R-:W-:Y:S02]  /*6c10*/  IMAD.MOV.U32 R15, RZ, RZ, R10 ;  /* 0x000000ffff0f7224 */ /* 0x001fe400078e000a */
[----:B------:R-:W4:Y:S02]  /*6c20*/  LDL R10, [R1+0xe0] ;  /* 0x0000e000010a7983 */ /* 0x000f240000100800 */
[----:B------:R-:W-:-:S05]  /*6c30*/  @!P1 IMAD.MOV R15, RZ, RZ, -R15 ;  /* 0x000000ffff0f9224 */ /* 0x000fca00078e0a0f */
[----:B------:R0:W-:Y:S04]  /*6c40*/  STL [R1+0x2e0], R15 ;  /* 0x0002e00f01007387 */ /* 0x0001e80000100800 */
[----:B0-----:R-:W4:Y:S01]  /*6c50*/  LDL.LU R15, [R1+0x13c8] ;  /* 0x0013c800010f7983 */ /* 0x001f220000300800 */
[----:B------:R-:W-:Y:S01]  /*6c60*/  ISETP.GT.U32.AND P2, PT, R0, R7, PT ;  /* 0x000000070000720c */ /* 0x000fe20003f44070 */
[----:B------:R-:W-:Y:S01]  /*6c70*/  IMAD.HI.U32 R9, R2, R13, RZ ;  /* 0x0000000d02097227 */ /* 0x000fe200078e00ff */
[----:B--2---:R-:W-:-:S03]  /*6c80*/  IABS R4, R4 ;  /* 0x0000000400047213 */ /* 0x004fc60000000000 */
[----:B------:R-:W-:-:S04]  /*6c90*/  IMAD.MOV R9, RZ, RZ, -R9 ;  /* 0x000000ffff097224 */ /* 0x000fc800078e0a09 */
[----:B------:R-:W-:Y:S01]  /*6ca0*/  IMAD R13, R0, R9, R13 ;  /* 0x00000009000d7224 */ /* 0x000fe200078e020d */
[----:B---3--:R-:W-:-:S03]  /*6cb0*/  IABS R9, R14 ;  /* 0x0000000e00097213 */ /* 0x008fc60000000000 */
[----:B------:R-:W-:Y:S01]  /*6cc0*/  @!P2 IMAD.IADD R7, R7, 0x1, -R0 ;  /* 0x000000010707a824 */ /* 0x000fe200078e0a00 */
[----:B------:R-:W-:Y:S01]  /*6cd0*/  ISETP.GT.U32.AND P2, PT, R0, R3, PT ;  /* 0x000000030000720c */ /* 0x000fe20003f44070 */
[----:B------:R-:W-:-:S04]  /*6ce0*/  IMAD.HI.U32 R14, R2, R4, RZ ;  /* 0x00000004020e7227 */ /* 0x000fc800078e00ff */
[----:B------:R-:W-:-:S04]  /*6cf0*/  IMAD.MOV R14, RZ, RZ, -R14 ;  /* 0x000000ffff0e7224 */ /* 0x000fc800078e0a0e */
[----:B------:R-:W-:-:S04]  /*6d00*/  IMAD R4, R0, R14, R4 ;  /* 0x0000000e00047224 */ /* 0x000fc800078e0204 */
[--C-:B------:R-:W-:Y:S01]  /*6d10*/  @!P2 IMAD.IADD R3, R3, 0x1, -R0.reuse ;  /* 0x000000010303a824 */ /* 0x100fe200078e0a00 */
[----:B------:R-:W-:Y:S02]  /*6d20*/  ISETP.GT.U32.AND P0, PT, R0, R11, PT ;  /* 0x0000000b0000720c */ /* 0x000fe40003f04070 */
[----:B----4-:R-:W-:Y:S02]  /*6d30*/  ISETP.GE.AND P2, PT, R15, RZ, PT ;  /* 0x000000ff0f00720c */ /* 0x010fe40003f46270 */
[----:B------:R-:W2:Y:S04]  /*6d40*/  LDL.LU R15, [R1+0x13c4] ;  /* 0x0013c400010f7983 */ /* 0x000ea80000300800 */
[----:B------:R-:W-:Y:S04]  /*6d50*/  STL [R1+0x13c0], R4 ;  /* 0x0013c00401007387 */ /* 0x000fe80000100800 */
[----:B------:R-:W3:Y:S01]  /*6d60*/  LDL.LU R14, [R1+0xe8] ;  /* 0x0000e800010e7983 */ /* 0x000ee20000300800 */
[----:B------:R-:W-:Y:S01]  /*6d70*/  @!P0 IMAD.IADD R11, R11, 0x1, -R0 ;  /* 0x000000010b0b8824 */ /* 0x000fe200078e0a00 */
[----:B------:R-:W-:Y:S01]  /*6d80*/  ISETP.GE.AND P0, PT, R12, RZ, PT ;  /* 0x000000ff0c00720c */ /* 0x000fe20003f06270 */
[----:B------:R-:W-:-:S04]  /*6d90*/  IMAD.HI.U32 R12, R2, R8, RZ ;  /* 0x00000008020c7227 */ /* 0x000fc800078e00ff */
[----:B------:R-:W-:-:S04]  /*6da0*/  IMAD.MOV R12, RZ, RZ, -R12 ;  /* 0x000000ffff0c7224 */ /* 0x000fc800078e0a0c */
[----:B------:R-:W-:Y:S01]  /*6db0*/  IMAD R12, R0, R12, R8 ;  /* 0x0000000c000c7224 */ /* 0x000fe200078e0208 */
[----:B------:R-:W-:Y:S01]  /*6dc0*/  IABS R8, R10 ;  /* 0x0000000a00087213 */ /* 0x000fe20000000000 */
[----:B------:R-:W-:-:S04]  /*6dd0*/  IMAD.MOV.U32 R10, RZ, RZ, R7 ;  /* 0x000000ffff0a7224 */ /* 0x000fc800078e0007 */
[----:B------:R-:W-:Y:S02]  /*6de0*/  @!P5 IMAD.MOV R10, RZ, RZ, -R10 ;  /* 0x000000ffff0ad224 */ /* 0x000fe400078e0a0a */
[----:B------:R-:W-:-:S04]  /*6df0*/  IMAD.HI.U32 R7, R2, R9, RZ ;  /* 0x0000000902077227 */ /* 0x000fc800078e00ff */
[----:B------:R-:W-:-:S04]  /*6e00*/  IMAD.MOV R7, RZ, RZ, -R7 ;  /* 0x000000ffff077224 */ /* 0x000fc800078e0a07 */
[C---:B------:R-:W-:Y:S01]  /*6e10*/  IMAD R7, R0.reuse, R7, R9 ;  /* 0x0000000700077224 */ /* 0x040fe200078e0209 */
[----:B------:R-:W-:Y:S01]  /*6e20*/  ISETP.GT.U32.AND P6, PT, R0, R6, PT ;  /* 0x000000060000720c */ /* 0x000fe20003fc4070 */
[----:B---3--:R0:W-:Y:S04]  /*6e30*/  STL [R1+0x13bc], R14 ;  /* 0x0013bc0e01007387 */ /* 0x0081e80000100800 */
[----:B------:R1:W-:Y:S04]  /*6e40*/  STL [R1+0x2e8], R10 ;  /* 0x0002e80a01007387 */ /* 0x0003e80000100800 */
[----:B0-----:R-:W3:Y:S01]  /*6e50*/  LDL.LU R14, [R1+0xd8] ;  /* 0x0000d800010e7983 */ /* 0x001ee20000300800 */
[----:B-1----:R-:W-:-:S03]  /*6e60*/  IMAD.MOV.U32 R10, RZ, RZ, R11 ;  /* 0x000000ffff0a7224 */ /* 0x002fc600078e000b */
[----:B------:R-:W4:Y:S01]  /*6e70*/  LDL.LU R11, [R1+0xdc] ;  /* 0x0000dc00010b7983 */ /* 0x000f220000300800 */
[----:B------:R-:W-:Y:S01]  /*6e80*/  @!P4 IMAD.MOV R10, RZ, RZ, -R10 ;  /* 0x000000ffff0ac224 */ /* 0x000fe200078e0a0a */
[----:B--2---:R-:W-:-:S04]  /*6e90*/  ISETP.GE.AND P4, PT, R15, RZ, PT ;  /* 0x000000ff0f00720c */ /* 0x004fc80003f86270 */
[----:B------:R0:W-:Y:S04]  /*6ea0*/  STL [R1+0x2ec], R10 ;  /* 0x0002ec0a01007387 */ /* 0x0001e80000100800 */
[----:B------:R-:W2:Y:S04]  /*6eb0*/  LDL R9, [R1+0xec] ;  /* 0x0000ec0001097983 */ /* 0x000ea80000100800 */
[----:B------:R-:W4:Y:S04]  /*6ec0*/  LDL R15, [R1+0xf4] ;  /* 0x0000f400010f7983 */ /* 0x000f280000100800 */
[----:B0-----:R-:W4:Y:S01]  /*6ed0*/  LDL R10, [R1+0xf0] ;  /* 0x0000f000010a7983 */ /* 0x001f220000100800 */
[----:B------:R-:W-:-:S05]  /*6ee0*/  @!P6 IMAD.IADD R6, R6, 0x1, -R0 ;  /* 0x000000010606e824 */ /* 0x000fca00078e0a00 */
[C---:B------:R-:W-:Y:S02]  /*6ef0*/  ISETP.GT.U32.AND P1, PT, R0.reuse, R6, PT ;  /* 0x000000060000720c */ /* 0x040fe40003f24070 */
[----:B------:R-:W-:-:S11]  /*6f00*/  ISETP.GT.U32.AND P5, PT, R0, R3, PT ;  /* 0x000000030000720c */ /* 0x000fd60003fa4070 */
[----:B------:R-:W-:-:S04]  /*6f10*/  @!P1 IMAD.IADD R6, R6, 0x1, -R0 ;  /* 0x0000000106069824 */ /* 0x000fc800078e0a00 */
[----:B------:R-:W-:Y:S02]  /*6f20*/  IMAD.MOV.U32 R4, RZ, RZ, R6 ;  /* 0x000000ffff047224 */ /* 0x000fe400078e0006 */
[----:B------:R-:W-:-:S04]  /*6f30*/  IMAD.HI.U32 R6, R2, R8, RZ ;  /* 0x0000000802067227 */ /* 0x000fc800078e00ff */
[----:B------:R-:W-:Y:S02]  /*6f40*/  IMAD.MOV R6, RZ, RZ, -R6 ;  /* 0x000000ffff067224 */ /* 0x000fe400078e0a06 */
[----:B------:R-:W-:Y:S02]  /*6f50*/  @!P5 IMAD.IADD R3, R3, 0x1, -R0 ;  /* 0x000000010303d824 */ /* 0x000fe400078e0a00 */
[----:B------:R-:W-:Y:S02]  /*6f60*/  IMAD R8, R0, R6, R8 ;  /* 0x0000000600087224 */ /* 0x000fe400078e0208 */
[----:B------:R-:W-:-:S05]  /*6f70*/  @!P3 IMAD.MOV R4, RZ, RZ, -R4 ;  /* 0x000000ffff04b224 */ /* 0x000fca00078e0a04 */
[----:B------:R0:W-:Y:S04]  /*6f80*/  STL [R1+0x2f0], R4 ;  /* 0x0002f00401007387 */ /* 0x0001e80000100800 */
[----:B0-----:R-:W4:Y:S01]  /*6f90*/  LDL.LU R4, [R1+0x13c0] ;  /* 0x0013c00001047983 */ /* 0x001f220000300800 */
[----:B---3--:R-:W-:-:S03]  /*6fa0*/  ISETP.GE.AND P5, PT, R14, RZ, PT ;  /* 0x000000ff0e00720c */ /* 0x008fc60003fa6270 */
[----:B------:R-:W3:Y:S01]  /*6fb0*/  LDL.LU R14, [R1+0x13bc] ;  /* 0x0013bc00010e7983 */ /* 0x000ee20000300800 */
[----:B--2---:R-:W-:Y:S02]  /*6fc0*/  IABS R6, R9 ;  /* 0x0000000900067213 */ /* 0x004fe40000000000 */
[----:B----4-:R-:W-:Y:S02]  /*6fd0*/  IABS R9, R10 ;  /* 0x0000000a00097213 */ /* 0x010fe40000000000 */
[----:B------:R-:W-:Y:S01]  /*6fe0*/  IABS R10, R15 ;  /* 0x0000000f000a7213 */ /* 0x000fe20000000000 */
[----:B------:R-:W-:-:S04]  /*6ff0*/  IMAD.MOV.U32 R15, RZ, RZ, R3 ;  /* 0x000000ffff0f7224 */ /* 0x000fc800078e0003 */
[----:B------:R-:W-:-:S05]  /*7000*/  @!P0 IMAD.MOV R15, RZ, RZ, -R15 ;  /* 0x000000ffff0f8224 */ /* 0x000fca00078e0a0f */
[----:B------:R0:W-:Y:S04]  /*7010*/  STL [R1+0x2fc], R15 ;  /* 0x0002fc0f01007387 */ /* 0x0001e80000100800 */
[----:B0-----:R-:W2:Y:S01]  /*7020*/  LDL.LU R15, [R1+0xf8] ;  /* 0x0000f800010f7983 */ /* 0x001ea20000300800 */
[----:B------:R-:W-:-:S13]  /*7030*/  ISETP.GT.U32.AND P6, PT, R0, R13, PT ;  /* 0x0000000d0000720c */ /* 0x000fda0003fc4070 */
[----:B------:R-:W-:-:S05]  /*7040*/  @!P6 IMAD.IADD R13, R13, 0x1, -R0 ;  /* 0x000000010d0de824 */ /* 0x000fca00078e0a00 */
[----:B------:R-:W-:-:S13]  /*7050*/  ISETP.GT.U32.AND P6, PT, R0, R13, PT ;  /* 0x0000000d0000720c */ /* 0x000fda0003fc4070 */
[----:B------:R-:W-:Y:S01]  /*7060*/  @!P6 IMAD.IADD R13, R13, 0x1, -R0 ;  /* 0x000000010d0de824 */ /* 0x000fe200078e0a00 */
[----:B--2---:R0:W-:Y:S03]  /*7070*/  STL [R1+0x13b8], R15 ;  /* 0x0013b80f01007387 */ /* 0x0041e60000100800 */
[----:B0-----:R-:W-:Y:S02]  /*7080*/  IMAD.MOV.U32 R15, RZ, RZ, R13 ;  /* 0x000000ffff0f7224 */ /* 0x001fe400078e000d */
[----:B------:R-:W2:Y:S02]  /*7090*/  LDL.LU R13, [R1+0xe0] ;  /* 0x0000e000010d7983 */ /* 0x000ea40000300800 */
[----:B------:R-:W-:-:S05]  /*70a0*/  @!P2 IMAD.MOV R15, RZ, RZ, -R15 ;  /* 0x000000ffff0fa224 */ /* 0x000fca00078e0a0f */
[----:B------:R0:W-:Y:S04]  /*70b0*/  STL [R1+0x300], R15 ;  /* 0x0003000f01007387 */ /* 0x0001e80000100800 */
[----:B0-----:R-:W4:Y:S01]  /*70c0*/  LDL.LU R15, [R1+0xec] ;  /* 0x0000ec00010f7983 */ /* 0x001f220000300800 */
[----:B------:R-:W-:-:S13]  /*70d0*/  ISETP.GT.U32.AND P2, PT, R0, R8, PT ;  /* 0x000000080000720c */ /* 0x000fda0003f44070 */
[----:B------:R-:W-:Y:S01]  /*70e0*/  @!P2 IMAD.IADD R8, R8, 0x1, -R0 ;  /* 0x000000010808a824 */ /* 0x000fe200078e0a00 */
[C---:B------:R-:W-:Y:S02]  /*70f0*/  ISETP.GT.U32.AND P1, PT, R0.reuse, R12, PT ;  /* 0x0000000c0000720c */ /* 0x040fe40003f24070 */
[C---:B------:R-:W-:Y:S02]  /*7100*/  ISETP.GT.U32.AND P3, PT, R0.reuse, R4, PT ;  /* 0x000000040000720c */ /* 0x040fe40003f64070 */
[----:B------:R-:W-:-:S09]  /*7110*/  ISETP.GT.U32.AND P6, PT, R0, R7, PT ;  /* 0x000000070000720c */ /* 0x000fd20003fc4070 */
[--C-:B------:R-:W-:Y:S01]  /*7120*/  @!P1 IMAD.IADD R12, R12, 0x1, -R0.reuse ;  /* 0x000000010c0c9824 */ /* 0x100fe200078e0a00 */
[----:B------:R-:W-:Y:S01]  /*7130*/  ISETP.GE.AND P1, PT, R11, RZ, PT ;  /* 0x000000ff0b00720c */ /* 0x000fe20003f26270 */
[--C-:B------:R-:W-:Y:S01]  /*7140*/  @!P3 IMAD.IADD R4, R4, 0x1, -R0.reuse ;  /* 0x000000010404b824 */ /* 0x100fe200078e0a00 */
[----:B---3--:R-:W-:Y:S01]  /*7150*/  IABS R11, R14 ;  /* 0x0000000e000b7213 */ /* 0x008fe20000000000 */
[----:B------:R-:W-:-:S03]  /*7160*/  @!P6 IMAD.IADD R7, R7, 0x1, -R0 ;  /* 0x000000010707e824 */ /* 0x000fc600078e0a00 */
[----:B------:R-:W-:Y:S01]  /*7170*/  ISETP.GT.U32.AND P6, PT, R0, R4, PT ;  /* 0x000000040000720c */ /* 0x000fe20003fc4070 */
[----:B------:R-:W-:Y:S01]  /*7180*/  IMAD.HI.U32 R3, R2, R11, RZ ;  /* 0x0000000b02037227 */ /* 0x000fe200078e00ff */
[----:B------:R-:W-:-:S03]  /*7190*/  ISETP.GT.U32.AND P3, PT, R0, R12, PT ;  /* 0x0000000c0000720c */ /* 0x000fc60003f64070 */
[----:B------:R-:W-:Y:S01]  /*71a0*/  IMAD.MOV R3, RZ, RZ, -R3 ;  /* 0x000000ffff037224 */ /* 0x000fe200078e0a03 */
[----:B----4-:R-:W-:Y:S02]  /*71b0*/  ISETP.GE.AND P2, PT, R15, RZ, PT ;  /* 0x000000ff0f00720c */ /* 0x010fe40003f46270 */
[----:B------:R-:W3:Y:S01]  /*71c0*/  LDL.LU R15, [R1+0x13b8] ;  /* 0x0013b800010f7983 */ /* 0x000ee20000300800 */
[----:B------:R-:W-:-:S04]  /*71d0*/  IMAD R3, R0, R3, R11 ;  /* 0x0000000300037224 */ /* 0x000fc800078e020b */
[--C-:B------:R-:W-:Y:S01]  /*71e0*/  @!P6 IMAD.IADD R4, R4, 0x1, -R0.reuse ;  /* 0x000000010404e824 */ /* 0x100fe200078e0a00 */
[----:B------:R-:W-:Y:S01]  /*71f0*/  ISETP.GT.U32.AND P6, PT, R0, R3, PT ;  /* 0x000000030000720c */ /* 0x000fe20003fc4070 */
[----:B------:R-:W-:Y:S01]  /*7200*/  @!P3 IMAD.IADD R12, R12, 0x1, -R0 ;  /* 0x000000010c0cb824 */ /* 0x000fe200078e0a00 */
[----:B--2---:R-:W-:Y:S01]  /*7210*/  ISETP.GE.AND P3, PT, R13, RZ, PT ;  /* 0x000000ff0d00720c */ /* 0x004fe20003f66270 */
[----:B------:R-:W-:Y:S01]  /*7220*/  IMAD.HI.U32 R13, R2, R6, RZ ;  /* 0x00000006020d7227 */ /* 0x000fe200078e00ff */
[----:B------:R-:W-:-:S03]  /*7230*/  ISETP.GT.U32.AND P0, PT, R0, R7, PT ;  /* 0x000000070000720c */ /* 0x000fc60003f04070 */
[----:B------:R-:W-:Y:S02]  /*7240*/  IMAD.MOV R13, RZ, RZ, -R13 ;  /* 0x000000ffff0d7224 */ /* 0x000fe400078e0a0d */
[----:B------:R-:W-:-:S04]  /*7250*/  IMAD.HI.U32 R11, R2, R9, RZ ;  /* 0x00000009020b7227 */ /* 0x000fc800078e00ff */
[C---:B------:R-:W-:Y:S02]  /*7260*/  IMAD R6, R0.reuse, R13, R6 ;  /* 0x0000000d00067224 */ /* 0x040fe400078e0206 */
[----:B------:R-:W-:Y:S02]  /*7270*/  IMAD.MOV.U32 R13, RZ, RZ, R4 ;  /* 0x000000ffff0d7224 */ /* 0x000fe400078e0004 */
[----:B------:R-:W-:Y:S01]  /*7280*/  @!P6 IMAD.IADD R3, R3, 0x1, -R0 ;  /* 0x000000010303e824 */ /* 0x000fe200078e0a00 */
[----:B------:R-:W2:Y:S01]  /*7290*/  LDL R4, [R1+0x100] ;  /* 0x0001000001047983 */ /* 0x000ea20000100800 */
[----:B------:R-:W-:Y:S02]  /*72a0*/  IMAD.MOV R11, RZ, RZ, -R11 ;  /* 0x000000ffff0b7224 */ /* 0x000fe400078e0a0b */
[----:B------:R-:W-:Y:S01]  /*72b0*/  @!P5 IMAD.MOV R13, RZ, RZ, -R13 ;  /* 0x000000ffff0dd224 */ /* 0x000fe200078e0a0d */
[----:B------:R-:W-:Y:S01]  /*72c0*/  ISETP.GT.U32.AND P5, PT, R0, R3, PT ;  /* 0x000000030000720c */ /* 0x000fe20003fa4070 */
[----:B------:R-:W-:-:S02]  /*72d0*/  @!P4 IMAD.MOV R12, RZ, RZ, -R12 ;  /* 0x000000ffff0cc224 */ /* 0x000fc400078e0a0c */
[----:B------:R-:W-:Y:S02]  /*72e0*/  @!P0 IMAD.IADD R7, R7, 0x1, -R0 ;  /* 0x0000000107078824 */ /* 0x000fe400078e0a00 */
[----:B------:R-:W-:Y:S01]  /*72f0*/  IMAD R9, R0, R11, R9 ;  /* 0x0000000b00097224 */ /* 0x000fe200078e0209 */
[----:B------:R-:W-:Y:S01]  /*7300*/  ISETP.GE.AND P0, PT, R14, RZ, PT ;  /* 0x000000ff0e00720c */ /* 0x000fe20003f06270 */
[----:B------:R-:W4:Y:S01]  /*7310*/  LDL R11, [R1+0x104] ;  /* 0x00010400010b7983 */ /* 0x000f220000100800 */
[----:B------:R-:W-:-:S03]  /*7320*/  IMAD.HI.U32 R14, R2, R10, RZ ;  /* 0x0000000a020e7227 */ /* 0x000fc600078e00ff */
[----:B------:R0:W-:Y:S01]  /*7330*/  STL [R1+0x30c], R12 ;  /* 0x00030c0c01007387 */ /* 0x0001e20000100800 */
[----:B------:R-:W-:Y:S02]  /*7340*/  IMAD.MOV R14, RZ, RZ, -R14 ;  /* 0x000000ffff0e7224 */ /* 0x000fe400078e0a0e */
[----:B------:R-:W-:Y:S01]  /*7350*/  @!P5 IMAD.IADD R3, R3, 0x1, -R0 ;  /* 0x000000010303d824 */ /* 0x000fe200078e0a00 */
[----:B------:R1:W-:Y:S01]  /*7360*/  STL [R1+0x314], R13 ;  /* 0x0003140d01007387 */ /* 0x0003e20000100800 */
[----:B0-----:R-:W-:-:S04]  /*7370*/  IMAD.MOV.U32 R12, RZ, RZ, R7 ;  /* 0x000000ffff0c7224 */ /* 0x001fc800078e0007 */
[----:B------:R-:W-:Y:S01]  /*7380*/  @!P1 IMAD.MOV R12, RZ, RZ, -R12 ;  /* 0x000000ffff0c9224 */ /* 0x000fe200078e0a0c */
[----:B-1----:R-:W4:Y:S01]  /*7390*/  LDL.LU R13, [R1+0xf0] ;  /* 0x0000f000010d7983 */ /* 0x002f220000300800 */
[----:B------:R-:W-:-:S03]  /*73a0*/  IMAD R10, R0, R14, R10 ;  /* 0x0000000e000a7224 */ /* 0x000fc600078e020a */
[----:B---3--:R-:W-:Y:S04]  /*73b0*/  STL [R1+0x13b4], R15 ;  /* 0x0013b40f01007387 */ /* 0x008fe80000100800 */
[----:B------:R-:W-:Y:S04]  /*73c0*/  STL [R1+0x31c], R12 ;  /* 0x00031c0c01007387 */ /* 0x000fe80000100800 */
[----:B------:R-:W3:Y:S04]  /*73d0*/  LDL.LU R14, [R1+0xf4] ;  /* 0x0000f400010e7983 */ /* 0x000ee80000300800 */
[----:B------:R0:W-:Y:S04]  /*73e0*/  STL [R1+0x13b0], R3 ;  /* 0x0013b00301007387 */ /* 0x0001e80000100800 */
[----:B0-----:R-:W3:Y:S01]  /*73f0*/  LDL R3, [R1+0x10c] ;  /* 0x00010c0001037983 */ /* 0x001ee20000100800 */
[----:B------:R-:W-:-:S02]  /*7400*/  ISETP.GT.U32.AND P4, PT, R0, R8, PT ;  /* 0x000000080000720c */ /* 0x000fc40003f84070 */
[----:B------:R-:W-:Y:S02]  /*7410*/  IABS R7, R15 ;  /* 0x0000000f00077213 */ /* 0x000fe40000000000 */
[----:B--2---:R-:W-:-:S09]  /*7420*/  IABS R4, R4 ;  /* 0x0000000400047213 */ /* 0x004fd20000000000 */
[----:B------:R-:W-:Y:S01]  /*7430*/  @!P4 IMAD.IADD R8, R8, 0x1, -R0 ;  /* 0x000000010808c824 */ /* 0x000fe200078e0a00 */
[----:B------:R-:W-:-:S03]  /*7440*/  ISETP.GT.U32.AND P4, PT, R0, R10, PT ;  /* 0x0000000a0000720c */ /* 0x000fc60003f84070 */
[----:B------:R-:W-:Y:S02]  /*7450*/  IMAD.MOV.U32 R15, RZ, RZ, R8 ;  /* 0x000000ffff0f7224 */ /* 0x000fe400078e0008 */
[----:B------:R-:W2:Y:S02]  /*7460*/  LDL R8, [R1+0x108] ;  /* 0x0001080001087983 */ /* 0x000ea40000100800 */
[----:B------:R-:W-:Y:S01]  /*7470*/  @!P3 IMAD.MOV R15, RZ, RZ, -R15 ;  /* 0x000000ffff0fb224 */ /* 0x000fe200078e0a0f */
[----:B----4-:R-:W-:Y:S01]  /*7480*/  IABS R12, R11 ;  /* 0x0000000b000c7213 */ /* 0x010fe20000000000 */
[----:B------:R-:W-:-:S03]  /*7490*/  IMAD.HI.U32 R11, R2, R4, RZ ;  /* 0x00000004020b7227 */ /* 0x000fc600078e00ff */
[----:B------:R0:W-:Y:S01]  /*74a0*/  STL [R1+0x320], R15 ;  /* 0x0003200f01007387 */ /* 0x0001e20000100800 */
[----:B------:R-:W-:Y:S02]  /*74b0*/  IMAD.MOV R11, RZ, RZ, -R11 ;  /* 0x000000ffff0b7224 */ /* 0x000fe400078e0a0b */
[----:B------:R-:W-:Y:S01]  /*74c0*/  @!P4 IMAD.IADD R10, R10, 0x1, -R0 ;  /* 0x000000010a0ac824 */ /* 0x000fe200078e0a00 */
[----:B0-----:R-:W4:Y:S01]  /*74d0*/  LDL.LU R15, [R1+0x13b4] ;  /* 0x0013b400010f7983 */ /* 0x001f220000300800 */
[----:B------:R-:W-:Y:S01]  /*74e0*/  IMAD R4, R0, R11, R4 ;  /* 0x0000000b00047224 */ /* 0x000fe200078e0204 */
[----:B---3--:R-:W-:Y:S02]  /*74f0*/  ISETP.GE.AND P4, PT, R14, RZ, PT ;  /* 0x000000ff0e00720c */ /* 0x008fe40003f86270 */
[----:B------:R-:W3:Y:S01]  /*7500*/  LDL R14, [R1+0x110] ;  /* 0x00011000010e7983 */ /* 0x000ee20000100800 */
[----:B------:R-:W-:-:S03]  /*7510*/  IABS R11, R3 ;  /* 0x00000003000b7213 */ /* 0x000fc60000000000 */
[----:B------:R-:W3:Y:S01]  /*7520*/  LDL.LU R3, [R1+0x100] ;  /* 0x0001000001037983 */ /* 0x000ee20000300800 */
[C---:B------:R-:W-:Y:S02]  /*7530*/  ISETP.GT.U32.AND P1, PT, R0.reuse, R9, PT ;  /* 0x000000090000720c */ /* 0x040fe40003f24070 */
[----:B------:R-:W-:-:S11]  /*7540*/  ISETP.GT.U32.AND P3, PT, R0, R10, PT ;  /* 0x0000000a0000720c */ /* 0x000fd60003f64070 */
[----:B------:R-:W-:-:S05]  /*7550*/  @!P1 IMAD.IADD R9, R9, 0x1, -R0 ;  /* 0x0000000109099824 */ /* 0x000fca00078e0a00 */
[----:B------:R-:W-:Y:S02]  /*7560*/  ISETP.GT.U32.AND P1, PT, R0, R9, PT ;  /* 0x000000090000720c */ /* 0x000fe40003f24070 */
[----:B--2---:R-:W-:Y:S01]  /*7570*/  IABS R8, R8 ;  /* 0x0000000800087213 */ /* 0x004fe20000000000 */
[----:B------:R-:W-:-:S10]  /*7580*/  @!P3 IMAD.IADD R10, R10, 0x1, -R0 ;  /* 0x000000010a0ab824 */ /* 0x000fd400078e0a00 */
[----:B------:R-:W-:Y:S01]  /*7590*/  @!P1 IMAD.IADD R9, R9, 0x1, -R0 ;  /* 0x0000000109099824 */ /* 0x000fe200078e0a00 */
[----:B------:R-:W-:Y:S02]  /*75a0*/  ISETP.GT.U32.AND P1, PT, R0, R4, PT ;  /* 0x000000040000720c */ /* 0x000fe40003f24070 */
[----:B----4-:R-:W-:Y:S01]  /*75b0*/  ISETP.GE.AND P3, PT, R15, RZ, PT ;  /* 0x000000ff0f00720c */ /* 0x010fe20003f66270 */
[----:B------:R-:W-:-:S04]  /*75c0*/  IMAD.HI.U32 R15, R2, R8, RZ ;  /* 0x00000008020f7227 */ /* 0x000fc800078e00ff */
[----:B------:R-:W-:-:S04]  /*75d0*/  IMAD.MOV R15, RZ, RZ, -R15 ;  /* 0x000000ffff0f7224 */ /* 0x000fc800078e0a0f */
[----:B------:R-:W-:Y:S02]  /*75e0*/  IMAD R8, R0, R15, R8 ;  /* 0x0000000f00087224 */ /* 0x000fe400078e0208 */
[----:B------:R-:W-:Y:S01]  /*75f0*/  @!P1 IMAD.IADD R4, R4, 0x1, -R0 ;  /* 0x0000000104049824 */ /* 0x000fe200078e0a00 */
[----:B---3--:R-:W-:Y:S02]  /*7600*/  ISETP.GE.AND P1, PT, R3, RZ, PT ;  /* 0x000000ff0300720c */ /* 0x008fe40003f26270 */
[----:B------:R-:W2:Y:S04]  /*7610*/  LDL.LU R3, [R1+0x13b0] ;  /* 0x0013b00001037983 */ /* 0x000ea80000300800 */
[----:B------:R-:W3:Y:S01]  /*7620*/  LDL R15, [R1+0x114] ;  /* 0x00011400010f7983 */ /* 0x000ee20000100800 */
[----:B------:R-:W-:Y:S01]  /*7630*/  ISETP.GE.AND P5, PT, R13, RZ, PT ;  /* 0x000000ff0d00720c */ /* 0x000fe20003fa6270 */
[----:B------:R-:W-:-:S04]  /*7640*/  IMAD.HI.U32 R13, R2, R7, RZ ;  /* 0x00000007020d7227 */ /* 0x000fc800078e00ff */
[----:B------:R-:W-:-:S04]  /*7650*/  IMAD.MOV R13, RZ, RZ, -R13 ;  /* 0x000000ffff0d7224 */ /* 0x000fc800078e0a0d */
[----:B------:R-:W-:Y:S02]  /*7660*/  IMAD R7, R0, R13, R7 ;  /* 0x0000000d00077224 */ /* 0x000fe400078e0207 */
[----:B------:R-:W-:-:S04]  /*7670*/  IMAD.HI.U32 R13, R2, R12, RZ ;  /* 0x0000000c020d7227 */ /* 0x000fc800078e00ff */
[----:B------:R-:W-:-:S04]  /*7680*/  IMAD.MOV R13, RZ, RZ, -R13 ;  /* 0x000000ffff0d7224 */ /* 0x000fc800078e0a0d */
[----:B------:R-:W-:Y:S02]  /*7690*/  IMAD R12, R0, R13, R12 ;  /* 0x0000000d000c7224 */ /* 0x000fe400078e020c */
[----:B------:R-:W-:-:S04]  /*76a0*/  IMAD.HI.U32 R13, R2, R11, RZ ;  /* 0x0000000b020d7227 */ /* 0x000fc800078e00ff */
[----:B------:R-:W-:Y:S01]  /*76b0*/  IMAD.MOV R13, RZ, RZ, -R13 ;  /* 0x000000ffff0d7224 */ /* 0x000fe200078e0a0d */
[----:B------:R2:W-:Y:S03]  /*76c0*/  STL [R1+0x13ac], R8 ;  /* 0x0013ac0801007387 */ /* 0x0005e60000100800 */
[C---:B------:R-:W-:Y:S01]  /*76d0*/  IMAD R13, R0.reuse, R13, R11 ;  /* 0x0000000d000d7224 */ /* 0x040fe200078e020b */
[----:B------:R-:W-:-:S13]  /*76e0*/  ISETP.GT.U32.AND P6, PT, R0, R6, PT ;  /* 0x000000060000720c */ /* 0x000fda0003fc4070 */
[----:B------:R-:W-:-:S05]  /*76f0*/  @!P6 IMAD.IADD R6, R6, 0x1, -R0 ;  /* 0x000000010606e824 */ /* 0x000fca00078e0a00 */
[----:B------:R-:W-:Y:S02]  /*7700*/  ISETP.GT.U32.AND P6, PT, R0, R6, PT ;  /* 0x000000060000720c */ /* 0x000fe40003fc4070 */
[----:B---3--:R-:W-:Y:S02]  /*7710*/  IABS R11, R15 ;  /* 0x0000000f000b7213 */ /* 0x008fe40000000000 */
[----:B------:R-:W3:Y:S09]  /*7720*/  LDL.LU R15, [R1+0x104] ;  /* 0x00010400010f7983 */ /* 0x000ef20000300800 */
[----:B------:R-:W-:-:S02]  /*7730*/  @!P6 IMAD.IADD R6, R6, 0x1, -R0 ;  /* 0x000000010606e824 */ /* 0x000fc400078e0a00 */
[----:B--2---:R-:W-:Y:S02]  /*7740*/  IMAD.MOV.U32 R8, RZ, RZ, R3 ;  /* 0x000000ffff087224 */ /* 0x004fe400078e0003 */
[----:B------:R-:W-:Y:S02]  /*7750*/  @!P2 IMAD.MOV R6, RZ, RZ, -R6 ;  /* 0x000000ffff06a224 */ /* 0x000fe400078e0a06 */
[----:B------:R-:W-:-:S03]  /*7760*/  @!P0 IMAD.MOV R8, RZ, RZ, -R8 ;  /* 0x000000ffff088224 */ /* 0x000fc600078e0a08 */
[----:B------:R0:W-:Y:S04]  /*7770*/  STL [R1+0x334], R6 ;  /* 0x0003340601007387 */ /* 0x0001e80000100800 */
[----:B------:R1:W-:Y:S04]  /*7780*/  STL [R1+0x330], R8 ;  /* 0x0003300801007387 */ /* 0x0003e80000100800 */
[----:B0-----:R-:W2:Y:S01]  /*7790*/  LDL.LU R6, [R1+0x108] ;  /* 0x0001080001067983 */ /* 0x001ea20000300800 */
[----:B-1----:R-:W-:-:S04]  /*77a0*/  IMAD.MOV.U32 R8, RZ, RZ, R9 ;  /* 0x000000ffff087224 */ /* 0x002fc800078e0009 */
[----:B------:R-:W-:Y:S02]  /*77b0*/  @!P5 IMAD.MOV R8, RZ, RZ, -R8 ;  /* 0x000000ffff08d224 */ /* 0x000fe400078e0a08 */
[----:B------:R-:W-:Y:S02]  /*77c0*/  IMAD.MOV.U32 R9, RZ, RZ, R10 ;  /* 0x000000ffff097224 */ /* 0x000fe400078e000a */
[----:B------:R-:W4:Y:S04]  /*77d0*/  LDL.LU R10, [R1+0x118] ;  /* 0x00011800010a7983 */ /* 0x000f280000300800 */
[----:B------:R0:W-:Y:S04]  /*77e0*/  STL [R1+0x340], R8 ;  /* 0x0003400801007387 */ /* 0x0001e80000100800 */
[----:B0-----:R-:W4:Y:S01]  /*77f0*/  LDL.LU R8, [R1+0x13ac] ;  /* 0x0013ac0001087983 */ /* 0x001f220000300800 */
[----:B------:R-:W-:Y:S01]  /*7800*/  @!P4 IMAD.MOV R9, RZ, RZ, -R9 ;  /* 0x000000ffff09c224 */ /* 0x000fe200078e0a09 */
[----:B------:R-:W-:-:S04]  /*7810*/  IABS R14, R14 ;  /* 0x0000000e000e7213 */ /* 0x000fc80000000000 */
[----:B------:R0:W-:Y:S01]  /*7820*/  STL [R1+0x344], R9 ;  /* 0x0003440901007387 */ /* 0x0001e20000100800 */
[----:B------:R-:W-:-:S04]  /*7830*/  IMAD.HI.U32 R3, R2, R14, RZ ;  /* 0x0000000e02037227 */ /* 0x000fc800078e00ff */
[----:B------:R-:W-:Y:S01]  /*7840*/  IMAD.MOV R3, RZ, RZ, -R3 ;  /* 0x000000ffff037224 */ /* 0x000fe200078e0a03 */
[----:B0-----:R-:W4:Y:S03]  /*7850*/  LDL.LU R9, [R1+0x10c] ;  /* 0x00010c0001097983 */ /* 0x001f260000300800 */
[C---:B------:R-:W-:Y:S01]  /*7860*/  IMAD R3, R0.reuse, R3, R14 ;  /* 0x0000000300037224 */ /* 0x040fe200078e020e */
[----:B---3--:R-:W-:Y:S02]  /*7870*/  ISETP.GE.AND P4, PT, R15, RZ, PT ;  /* 0x000000ff0f00720c */ /* 0x008fe40003f86270 */
[----:B------:R-:W3:Y:S04]  /*7880*/  LDL.LU R15, [R1+0x110] ;  /* 0x00011000010f7983 */ /* 0x000ee80000300800 */
[----:B------:R-:W3:Y:S01]  /*7890*/  LDL.LU R14, [R1+0x11c] ;  /* 0x00011c00010e7983 */ /* 0x000ee20000300800 */
[----:B------:R-:W-:-:S02]  /*78a0*/  ISETP.GT.U32.AND P6, PT, R0, R7, PT ;  /* 0x000000070000720c */ /* 0x000fc40003fc4070 */
[----:B------:R-:W-:-:S11]  /*78b0*/  ISETP.GT.U32.AND P2, PT, R0, R4, PT ;  /* 0x000000040000720c */ /* 0x000fd60003f44070 */
[----:B------:R-:W-:Y:S01]  /*78c0*/  @!P6 IMAD.IADD R7, R7, 0x1, -R0 ;  /* 0x000000010707e824 */ /* 0x000fe200078e0a00 */
[----:B------:R-:W-:-:S04]  /*78d0*/  ISETP.GT.U32.AND P6, PT, R0, R12, PT ;  /* 0x0000000c0000720c */ /* 0x000fc80003fc4070 */
[----:B------:R-:W-:Y:S01]  /*78e0*/  ISETP.GT.U32.AND P0, PT, R0, R7, PT ;  /* 0x000000070000720c */ /* 0x000fe20003f04070 */
[----:B------:R-:W-:Y:S01]  /*78f0*/  @!P2 IMAD.IADD R4, R4, 0x1, -R0 ;  /* 0x000000010404a824 */ /* 0x000fe200078e0a00 */
[----:B--2---:R-:W-:Y:S01]  /*7900*/  ISETP.GE.AND P2, PT, R6, RZ, PT ;  /* 0x000000ff0600720c */ /* 0x004fe20003f46270 */
[----:B------:R-:W-:-:S06]  /*7910*/  IMAD.HI.U32 R6, R2, R11, RZ ;  /* 0x0000000b02067227 */ /* 0x000fcc00078e00ff */
[----:B------:R-:W-:Y:S01]  /*7920*/  @!P6 IMAD.IADD R12, R12, 0x1, -R0 ;  /* 0x000000010c0ce824 */ /* 0x000fe200078e0a00 */
[----:B----4-:R-:W-:-:S03]  /*7930*/  ISETP.GT.U32.AND P5, PT, R0, R8, PT ;  /* 0x000000080000720c */ /* 0x010fc60003fa4070 */
[----:B------:R-:W-:Y:S01]  /*7940*/  @!P0 IMAD.IADD R7, R7, 0x1, -R0 ;  /* 0x0000000107078824 */ /* 0x000fe200078e0a00 */
[C---:B------:R-:W-:Y:S02]  /*7950*/  ISETP.GT.U32.AND P0, PT, R0.reuse, R13, PT ;  /* 0x0000000d0000720c */ /* 0x040fe40003f04070 */
[----:B------:R-:W-:Y:S01]  /*7960*/  ISETP.GT.U32.AND P6, PT, R0, R12, PT ;  /* 0x0000000c0000720c */ /* 0x000fe20003fc4070 */
[----:B------:R-:W-:-:S06]  /*7970*/  @!P3 IMAD.MOV R7, RZ, RZ, -R7 ;  /* 0x000000ffff07b224 */ /* 0x000fcc00078e0a07 */
[----:B------:R-:W-:Y:S02]  /*7980*/  @!P5 IMAD.IADD R8, R8, 0x1, -R0 ;  /* 0x000000010808d824 */ /* 0x000fe400078e0a00 */
[----:B------:R-:W-:-:S03]  /*7990*/  IMAD.MOV R6, RZ, RZ, -R6 ;  /* 0x000000ffff067224 */ /* 0x000fc600078e0a06 */
[C---:B------:R-:W-:Y:S01]  /*79a0*/  ISETP.GT.U32.AND P3, PT, R0.reuse, R8, PT ;  /* 0x000000080000720c */ /* 0x040fe20003f64070 */
[----:B------:R0:W-:Y:S01]  /*79b0*/  STL [R1+0x348], R7 ;  /* 0x0003480701007387 */ /* 0x0001e20000100800 */
[----:B------:R-:W-:Y:S02]  /*79c0*/  IMAD R6, R0, R6, R11 ;  /* 0x0000000600067224 */ /* 0x000fe400078e020b */
[----:B------:R-:W-:Y:S02]  /*79d0*/  IMAD.MOV.U32 R11, RZ, RZ, R10 ;  /* 0x000000ffff0b7224 */ /* 0x000fe400078e000a */
[----:B------:R-:W-:Y:S01]  /*79e0*/  @!P0 IMAD.IADD R13, R13, 0x1, -R0 ;  /* 0x000000010d0d8824 */ /* 0x000fe200078e0a00 */
[----:B0-----:R-:W-:Y:S01]  /*79f0*/  IABS R7, R10 ;  /* 0x0000000a00077213 */ /* 0x001fe20000000000 */
[----:B------:R-:W-:Y:S02]  /*7a00*/  IMAD.MOV.U32 R10, RZ, RZ, R4 ;  /* 0x000000ffff0a7224 */ /* 0x000fe400078e0004 */
[----:B------:R-:W-:-:S02]  /*7a10*/  @!P6 IMAD.IADD R12, R12, 0x1, -R0 ;  /* 0x000000010c0ce824 */ /* 0x000fc400078e0a00 */
[----:B------:R-:W-:Y:S01]  /*7a20*/  @!P1 IMAD.MOV R10, RZ, RZ, -R10 ;  /* 0x000000ffff0a9224 */ /* 0x000fe200078e0a0a */
[----:B------:R-:W-:Y:S01]  /*7a30*/  ISETP.GT.U32.AND P1, PT, R0, R13, PT ;  /* 0x0000000d0000720c */ /* 0x000fe20003f24070 */
[----:B------:R-:W-:Y:S01]  /*7a40*/  @!P3 IMAD.IADD R8, R8, 0x1, -R0 ;  /* 0x000000010808b824 */ /* 0x000fe200078e0a00 */
[----:B------:R0:W-:Y:S02]  /*7a50*/  STL [R1+0x13a8], R16 ;  /* 0x0013a81001007387 */ /* 0x0001e40000100800 */
[----:B0-----:R-:W-:Y:S02]  /*7a60*/  IMAD.MOV.U32 R16, RZ, RZ, R12 ;  /* 0x000000ffff107224 */ /* 0x001fe400078e000c */
[----:B------:R-:W-:Y:S02]  /*7a70*/  IMAD.MOV.U32 R12, RZ, RZ, R8 ;  /* 0x000000ffff0c7224 */ /* 0x000fe400078e0008 */
[----:B------:R-:W-:Y:S02]  /*7a80*/  @!P4 IMAD.MOV R16, RZ, RZ, -R16 ;  /* 0x000000ffff10c224 */ /* 0x000fe400078e0a10 */
[----:B------:R-:W-:Y:S01]  /*7a90*/  @!P2 IMAD.MOV R12, RZ, RZ, -R12 ;  /* 0x000000ffff0ca224 */ /* 0x000fe200078e0a0c */
[----:B------:R-:W-:-:S02]  /*7aa0*/  ISETP.GE.AND P5, PT, R9, RZ, PT ;  /* 0x000000ff0900720c */ /* 0x000fc40003fa6270 */
[----:B------:R-:W-:Y:S01]  /*7ab0*/  @!P1 IMAD.IADD R13, R13, 0x1, -R0 ;  /* 0x000000010d0d9824 */ /* 0x000fe200078e0a00 */
[----:B---3--:R-:W-:Y:S02]  /*7ac0*/  ISETP.GE.AND P0, PT, R15, RZ, PT ;  /* 0x000000ff0f00720c */ /* 0x008fe40003f06270 */
[----:B------:R-:W2:Y:S04]  /*7ad0*/  LDL.LU R15, [R1+0x120] ;  /* 0x00012000010f7983 */ /* 0x000ea80000300800 */
[----:B------:R0:W-:Y:S01]  /*7ae0*/  STL [R1+0x34c], R10 ;  /* 0x00034c0a01007387 */ /* 0x0001e20000100800 */
[----:B------:R-:W-:Y:S02]  /*7af0*/  IABS R9, R14 ;  /* 0x0000000e00097213 */ /* 0x000fe40000000000 */
[----:B------:R-:W-:Y:S01]  /*7b00*/  ISETP.GE.AND P1, PT, R14, RZ, PT ;  /* 0x000000ff0e00720c */ /* 0x000fe20003f26270 */
[----:B0-----:R-:W3:Y:S04]  /*7b10*/  LDL.LU R10, [R1+0x15c] ;  /* 0x00015c00010a7983 */ /* 0x001ee80000300800 */
[----:B------:R-:W4:Y:S04]  /*7b20*/  LDL.LU R8, [R1+0x114] ;  /* 0x0001140001087983 */ /* 0x000f280000300800 */
[----:B------:R0:W-:Y:S04]  /*7b30*/  STL [R1+0x354], R16 ;  /* 0x0003541001007387 */ /* 0x0001e80000100800 */
[----:B0-----:R-:W2:Y:S04]  /*7b40*/  LDL.LU R16, [R1+0x13a8] ;  /* 0x0013a80001107983 */ /* 0x001ea80000300800 */
[----:B------:R0:W-:Y:S04]  /*7b50*/  STL [R1+0x358], R12 ;  /* 0x0003580c01007387 */ /* 0x0001e80000100800 */
[----:B0-----:R-:W2:Y:S04]  /*7b60*/  LDL R12, [R1+0x128] ;  /* 0x00012800010c7983 */ /* 0x001ea80000100800 */
[----:B------:R-:W2:Y:S01]  /*7b70*/  LDL.LU R14, [R1+0x130] ;  /* 0x00013000010e7983 */ /* 0x000ea20000300800 */
[----:B------:R-:W-:-:S02]  /*7b80*/  ISETP.GT.U32.AND P6, PT, R0, R3, PT ;  /* 0x000000030000720c */ /* 0x000fc40003fc4070 */
[----:B------:R-:W-:-:S11]  /*7b90*/  ISETP.GT.U32.AND P3, PT, R0, R6, PT ;  /* 0x000000060000720c */ /* 0x000fd60003f64070 */
[----:B------:R-:W-:-:S05]  /*7ba0*/  @!P6 IMAD.IADD R3, R3, 0x1, -R0 ;  /* 0x000000010303e824 */ /* 0x000fca00078e0a00 */
[----:B------:R-:W-:Y:S02]  /*7bb0*/  ISETP.GT.U32.AND P6, PT, R0, R3, PT ;  /* 0x000000030000720c */ /* 0x000fe40003fc4070 */
[----:B------:R-:W-:Y:S01]  /*7bc0*/  ISETP.GE.AND P2, PT, R11, RZ, PT ;  /* 0x000000ff0b00720c */ /* 0x000fe20003f46270 */
[----:B------:R-:W-:-:S10]  /*7bd0*/  @!P3 IMAD.IADD R6, R6, 0x1, -R0 ;  /* 0x000000010606b824 */ /* 0x000fd400078e0a00 */
[----:B------:R-:W-:Y:S01]  /*7be0*/  @!P6 IMAD.IADD R3, R3, 0x1, -R0 ;  /* 0x000000010303e824 */ /* 0x000fe200078e0a00 */
[----:B----4-:R-:W-:Y:S01]  /*7bf0*/  ISETP.GE.AND P4, PT, R8, RZ, PT ;  /* 0x000000ff0800720c */ /* 0x010fe20003f86270 */
[----:B------:R-:W-:Y:S01]  /*7c00*/  IMAD.HI.U32 R8, R2, R9, RZ ;  /* 0x0000000902087227 */ /* 0x000fe200078e00ff */
[----:B---3--:R-:W-:-:S03]  /*7c10*/  IABS R11, R10 ;  /* 0x0000000a000b7213 */ /* 0x008fc60000000000 */
[----:B------:R-:W-:Y:S01]  /*7c20*/  IMAD.MOV R8, RZ, RZ, -R8 ;  /* 0x000000ffff087224 */ /* 0x000fe200078e0a08 */
[----:B------:R-:W-:-:S03]  /*7c30*/  ISETP.GE.AND P3, PT, R10, RZ, PT ;  /* 0x000000ff0a00720c */ /* 0x000fc60003f66270 */
[----:B------:R-:W-:Y:S02]  /*7c40*/  IMAD R10, R0, R8, R9 ;  /* 0x00000008000a7224 */ /* 0x000fe400078e0209 */
[----:B------:R-:W-:Y:S01]  /*7c50*/  IMAD.MOV.U32 R9, RZ, RZ, R11 ;  /* 0x000000ffff097224 */ /* 0x000fe200078e000b */
[----:B--2---:R0:W-:Y:S02]  /*7c60*/  STL [R1+0x13a4], R14 ;  /* 0x0013a40e01007387 */ /* 0x0041e40000100800 */
[----:B0-----:R-:W-:-:S04]  /*7c70*/  IMAD.MOV.U32 R14, RZ, RZ, R13 ;  /* 0x000000ffff0e7224 */ /* 0x001fc800078e000d */
[----:B------:R-:W-:Y:S02]  /*7c80*/  @!P5 IMAD.MOV R14, RZ, RZ, -R14 ;  /* 0x000000ffff0ed224 */ /* 0x000fe400078e0a0e */
[----:B------:R-:W-:-:S03]  /*7c90*/  IMAD.HI.U32 R13, R2, R9, RZ ;  /* 0x00000009020d7227 */ /* 0x000fc600078e00ff */
[----:B------:R0:W-:Y:S02]  /*7ca0*/  STL [R1+0x360], R14 ;  /* 0x0003600e01007387 */ /* 0x0001e40000100800 */
[----:B0-----:R-:W-:-:S04]  /*7cb0*/  IMAD.MOV.U32 R14, RZ, RZ, R3 ;  /* 0x000000ffff0e7224 */ /* 0x001fc800078e0003 */
[----:B------:R-:W-:Y:S02]  /*7cc0*/  @!P0 IMAD.MOV R14, RZ, RZ, -R14 ;  /* 0x000000ffff0e8224 */ /* 0x000fe400078e0a0e */
[----:B------:R-:W-:Y:S02]  /*7cd0*/  IMAD.MOV R3, RZ, RZ, -R13 ;  /* 0x000000ffff037224 */ /* 0x000fe400078e0a0d */
[----:B------:R-:W2:Y:S04]  /*7ce0*/  LDL R13, [R1+0x12c] ;  /* 0x00012c00010d7983 */ /* 0x000ea80000100800 */
[----:B------:R0:W-:Y:S04]  /*7cf0*/  STL [R1+0x368], R14 ;  /* 0x0003680e01007387 */ /* 0x0001e80000100800 */
[----:B0-----:R-:W3:Y:S01]  /*7d00*/  LDL.LU R14, [R1+0x13a4] ;  /* 0x0013a400010e7983 */ /* 0x001ee20000300800 */
[----:B------:R-:W-:-:S04]  /*7d10*/  IMAD.HI.U32 R4, R2, R7, RZ ;  /* 0x0000000702047227 */ /* 0x000fc800078e00ff */
[----:B------:R-:W-:-:S04]  /*7d20*/  IMAD.MOV R4, RZ, RZ, -R4 ;  /* 0x000000ffff047224 */ /* 0x000fc800078e0a04 */
[----:B------:R-:W-:-:S05]  /*7d30*/  IMAD R4, R0, R4, R7 ;  /* 0x0000000400047224 */ /* 0x000fca00078e0207 */
[C---:B------:R-:W-:Y:S02]  /*7d40*/  ISETP.GT.U32.AND P6, PT, R0.reuse, R4, PT ;  /* 0x000000040000720c */ /* 0x040fe40003fc4070 */
[C---:B------:R-:W-:Y:S02]  /*7d50*/  ISETP.GT.U32.AND P5, PT, R0.reuse, R6, PT ;  /* 0x000000060000720c */ /* 0x040fe40003fa4070 */
[C---:B------:R-:W-:Y:S02]  /*7d60*/  ISETP.GT.U32.AND P0, PT, R0.reuse, R10, PT ;  /* 0x0000000a0000720c */ /* 0x040fe40003f04070 */
[----:B------:R-:W-:Y:S01]  /*7d70*/  IABS R8, R16 ;  /* 0x0000001000087213 */ /* 0x000fe20000000000 */
[----:B------:R-:W-:-:S06]  /*7d80*/  IMAD R3, R0, R3, R9 ;  /* 0x0000000300037224 */ /* 0x000fcc00078e0209 */
[----:B------:R-:W-:Y:S02]  /*7d90*/  @!P6 IMAD.IADD R4, R4, 0x1, -R0 ;  /* 0x000000010404e824 */ /* 0x000fe400078e0a00 */
[----:B------:R-:W-:-:S03]  /*7da0*/  IMAD.HI.U32 R9, R2, R8, RZ ;  /* 0x0000000802097227 */ /* 0x000fc600078e00ff */
[----:B------:R-:W-:Y:S01]  /*7db0*/  ISETP.GT.U32.AND P6, PT, R0, R4, PT ;  /* 0x000000040000720c */ /* 0x000fe20003fc4070 */
[----:B------:R-:W-:Y:S01]  /*7dc0*/  IMAD.MOV R9, RZ, RZ, -R9 ;  /* 0x000000ffff097224 */ /* 0x000fe200078e0a09 */
[----:B------:R-:W-:Y:S01]  /*7dd0*/  IABS R7, R15 ;  /* 0x0000000f00077213 */ /* 0x000fe20000000000 */
[--C-:B------:R-:W-:Y:S02]  /*7de0*/  @!P5 IMAD.IADD R6, R6, 0x1, -R0.reuse ;  /* 0x000000010606d824 */ /* 0x100fe400078e0a00 */
[----:B------:R-:W-:Y:S01]  /*7df0*/  @!P0 IMAD.IADD R10, R10, 0x1, -R0 ;  /* 0x000000010a0a8824 */ /* 0x000fe200078e0a00 */
[----:B------:R-:W-:Y:S01]  /*7e00*/  ISETP.GE.AND P0, PT, R15, RZ, PT ;  /* 0x000000ff0f00720c */ /* 0x000fe20003f06270 */
[----:B------:R-:W-:Y:S01]  /*7e10*/  IMAD R8, R0, R9, R8 ;  /* 0x0000000900087224 */ /* 0x000fe200078e0208 */
[----:B------:R-:W4:Y:S05]  /*7e20*/  LDL.LU R15, [R1+0x138] ;  /* 0x00013800010f7983 */ /* 0x000f2a0000300800 */
[----:B------:R-:W-:-:S04]  /*7e30*/  @!P6 IMAD.IADD R4, R4, 0x1, -R0 ;  /* 0x000000010404e824 */ /* 0x000fc800078e0a00 */
[----:B------:R-:W-:Y:S01]  /*7e40*/  @!P2 IMAD.MOV R4, RZ, RZ, -R4 ;  /* 0x000000ffff04a224 */ /* 0x000fe200078e0a04 */
[----:B---3--:R-:W-:Y:S01]  /*7e50*/  IABS R9, R14 ;  /* 0x0000000e00097213 */ /* 0x008fe20000000000 */
[----:B------:R0:W-:Y:S02]  /*7e60*/  STL [R1+0x139c], R14 ;  /* 0x00139c0e01007387 */ /* 0x0001e40000100800 */
[----:B0-----:R-:W-:Y:S02]  /*7e70*/  IMAD.MOV.U32 R14, RZ, RZ, R6 ;  /* 0x000000ffff0e7224 */ /* 0x001fe400078e0006 */
[----:B------:R-:W3:Y:S02]  /*7e80*/  LDL R6, [R1+0x134] ;  /* 0x0001340001067983 */ /* 0x000ee40000100800 */
[----:B------:R-:W-:-:S05]  /*7e90*/  @!P4 IMAD.MOV R14, RZ, RZ, -R14 ;  /* 0x000000ffff0ec224 */ /* 0x000fca00078e0a0e */
[----:B------:R0:W-:Y:S04]  /*7ea0*/  STL [R1+0x370], R14 ;  /* 0x0003700e01007387 */ /* 0x0001e80000100800 */
[----:B------:R-:W-:Y:S01]  /*7eb0*/  STL [R1+0x374], R4 ;  /* 0x0003740401007387 */ /* 0x000fe20000100800 */
[----:B0-----:R-:W-:-:S03]  /*7ec0*/  IMAD.MOV.U32 R14, RZ, RZ, R16 ;  /* 0x000000ffff0e7224 */ /* 0x001fc600078e0010 */
[----:B------:R-:W2:Y:S01]  /*7ed0*/  LDL.LU R16, [R1+0x140] ;  /* 0x0001400001107983 */ /* 0x000ea20000300800 */
[----:B------:R-:W-:Y:S01]  /*7ee0*/  IABS R11, R12 ;  /* 0x0000000c000b7213 */ /* 0x000fe20000000000 */
[----:B------:R-:W-:-:S04]  /*7ef0*/  IMAD.HI.U32 R12, R2, R7, RZ ;  /* 0x00000007020c7227 */ /* 0x000fc800078e00ff */
[----:B------:R-:W-:-:S04]  /*7f00*/  IMAD.MOV R12, RZ, RZ, -R12 ;  /* 0x000000ffff0c7224 */ /* 0x000fc800078e0a0c */
[----:B------:R-:W-:-:S05]  /*7f10*/  IMAD R7, R0, R12, R7 ;  /* 0x0000000c00077224 */ /* 0x000fca00078e0207 */
[----:B------:R-:W-:-:S13]  /*7f20*/  ISETP.GT.U32.AND P6, PT, R0, R7, PT ;  /* 0x000000070000720c */ /* 0x000fda0003fc4070 */
[----:B------:R-:W-:-:S05]  /*7f30*/  @!P6 IMAD.IADD R7, R7, 0x1, -R0 ;  /* 0x000000010707e824 */ /* 0x000fca00078e0a00 */
[----:B------:R-:W-:-:S13]  /*7f40*/  ISETP.GT.U32.AND P4, PT, R0, R7, PT ;  /* 0x000000070000720c */ /* 0x000fda0003f84070 */
[----:B------:R-:W-:Y:S01]  /*7f50*/  @!P4 IMAD.IADD R7, R7, 0x1, -R0 ;  /* 0x000000010707c824 */ /* 0x000fe200078e0a00 */
[----:B------:R-:W-:Y:S01]  /*7f60*/  ISETP.GE.AND P4, PT, R14, RZ, PT ;  /* 0x000000ff0e00720c */ /* 0x000fe20003f86270 */
[----:B--2---:R0:W-:Y:S04]  /*7f70*/  STL [R1+0x13a0], R16 ;  /* 0x0013a01001007387 */ /* 0x0041e80000100800 */
[----:B0-----:R-:W2:Y:S04]  /*7f80*/  LDL.LU R16, [R1+0x128] ;  /* 0x0001280001107983 */ /* 0x001ea80000300800 */
[----:B------:R-:W4:Y:S01]  /*7f90*/  LDL.LU R14, [R1+0x12c] ;  /* 0x00012c00010e7983 */ /* 0x000f220000300800 */
[----:B------:R-:W-:-:S02]  /*7fa0*/  ISETP.GT.U32.AND P5, PT, R0, R3, PT ;  /* 0x000000030000720c */ /* 0x000fc40003fa4070 */
[----:B------:R-:W-:-:S11]  /*7fb0*/  ISETP.GT.U32.AND P2, PT, R0, R8, PT ;  /* 0x000000080000720c */ /* 0x000fd60003f44070 */
[----:B------:R-:W-:Y:S01]  /*7fc0*/  @!P5 IMAD.IADD R3, R3, 0x1, -R0 ;  /* 0x000000010303d824 */ /* 0x000fe200078e0a00 */
[----:B------:R-:W-:-:S04]  /*7fd0*/  ISETP.GT.U32.AND P5, PT, R0, R10, PT ;  /* 0x0000000a0000720c */ /* 0x000fc80003fa4070 */
[----:B------:R-:W-:Y:S01]  /*7fe0*/  ISETP.GT.U32.AND P6, PT, R0, R3, PT ;  /* 0x000000030000720c */ /* 0x000fe20003fc4070 */
[----:B------:R-:W-:-:S08]  /*7ff0*/  @!P2 IMAD.IADD R8, R8, 0x1, -R0 ;  /* 0x000000010808a824 */ /* 0x000fd000078e0a00 */
[----:B------:R-:W-:-:S04]  /*8000*/  @!P5 IMAD.IADD R10, R10, 0x1, -R0 ;  /* 0x000000010a0ad824 */ /* 0x000fc800078e0a00 */
[----:B------:R-:W-:Y:S02]  /*8010*/  @!P6 IMAD.IADD R3, R3, 0x1, -R0 ;  /* 0x000000010303e824 */ /* 0x000fe400078e0a00 */
[----:B------:R-:W-:Y:S01]  /*8020*/  @!P1 IMAD.MOV R10, RZ, RZ, -R10 ;  /* 0x000000ffff0a9224 */ /* 0x000fe200078e0a0a */
[----:B--2---:R-:W-:Y:S01]  /*8030*/  ISETP.GE.AND P2, PT, R16, RZ, PT ;  /* 0x000000ff1000720c */ /* 0x004fe20003f46270 */
[----:B------:R-:W-:Y:S02]  /*8040*/  IMAD.MOV.U32 R16, RZ, RZ, R3 ;  /* 0x000000ffff107224 */ /* 0x000fe400078e0003 */
[----:B------:R-:W2:Y:S02]  /*8050*/  LDL R3, [R1+0x13c] ;  /* 0x00013c0001037983 */ /* 0x000ea40000100800 */
[----:B------:R-:W-:Y:S02]  /*8060*/  @!P3 IMAD.MOV R16, RZ, RZ, -R16 ;  /* 0x000000ffff10b224 */ /* 0x000fe400078e0a10 */
[----:B------:R0:W-:Y:S01]  /*8070*/  STL [R1+0x378], R10 ;  /* 0x0003780a01007387 */ /* 0x0001e20000100800 */
[----:B----4-:R-:W-:-:S03]  /*8080*/  ISETP.GE.AND P3, PT, R14, RZ, PT ;  /* 0x000000ff0e00720c */ /* 0x010fc60003f66270 */
[----:B0-----:R-:W4:Y:S04]  /*8090*/  LDL.LU R10, [R1+0x134] ;  /* 0x00013400010a7983 */ /* 0x001f280000300800 */
[----:B------:R0:W-:Y:S04]  /*80a0*/  STL [R1+0x380], R16 ;  /* 0x0003801001007387 */ /* 0x0001e80000100800 */
[----:B0-----:R-:W2:Y:S04]  /*80b0*/  LDL.LU R16, [R1+0x13a0] ;  /* 0x0013a00001107983 */ /* 0x001ea80000300800 */
[----:B------:R-:W4:Y:S01]  /*80c0*/  LDL.LU R14, [R1+0x139c] ;  /* 0x00139c00010e7983 */ /* 0x000f220000300800 */
[----:B------:R-:W-:Y:S01]  /*80d0*/  IABS R12, R13 ;  /* 0x0000000d000c7213 */ /* 0x000fe20000000000 */
[----:B------:R-:W-:-:S04]  /*80e0*/  IMAD.HI.U32 R13, R2, R11, RZ ;  /* 0x0000000b020d7227 */ /* 0x000fc800078e00ff */
[----:B------:R-:W-:-:S04]  /*80f0*/  IMAD.MOV R13, RZ, RZ, -R13 ;  /* 0x000000ffff0d7224 */ /* 0x000fc800078e0a0d */
[----:B------:R-:W-:Y:S01]  /*8100*/  IMAD R11, R0, R13, R11 ;  /* 0x0000000d000b7224 */ /* 0x000fe200078e020b */
[----:B---3--:R-:W-:Y:S01]  /*8110*/  IABS R4, R6 ;  /* 0x0000000600047213 */ /* 0x008fe20000000000 */
[----:B------:R-:W-:-:S03]  /*8120*/  IMAD.HI.U32 R6, R2, R9, RZ ;  /* 0x0000000902067227 */ /* 0x000fc600078e00ff */
[----:B------:R-:W-:Y:S01]  /*8130*/  ISETP.GT.U32.AND P5, PT, R0, R11, PT ;  /* 0x0000000b0000720c */ /* 0x000fe20003fa4070 */
[----:B------:R-:W-:-:S04]  /*8140*/  IMAD.MOV R6, RZ, RZ, -R6 ;  /* 0x000000ffff067224 */ /* 0x000fc800078e0a06 */
[----:B------:R-:W-:Y:S02]  /*8150*/  IMAD R6, R0, R6, R9 ;  /* 0x0000000600067224 */ /* 0x000fe400078e0209 */
[----:B------:R-:W-:-:S03]  /*8160*/  @!P0 IMAD.MOV R7, RZ, RZ, -R7 ;  /* 0x000000ffff078224 */ /* 0x000fc600078e0a07 */
[----:B------:R-:W-:-:S03]  /*8170*/  ISETP.GT.U32.AND P0, PT, R0, R6, PT ;  /* 0x000000060000720c */ /* 0x000fc60003f04070 */
[----:B------:R-:W-:Y:S01]  /*8180*/  @!P5 IMAD.IADD R11, R11, 0x1, -R0 ;  /* 0x000000010b0bd824 */ /* 0x000fe200078e0a00 */
[----:B------:R-:W-:Y:S01]  /*8190*/  ISETP.GT.U32.AND P5, PT, R0, R8, PT ;  /* 0x000000080000720c */ /* 0x000fe20003fa4070 */
[----:B------:R-:W-:Y:S01]  /*81a0*/  STL [R1+0x384], R7 ;  /* 0x0003840701007387 */ /* 0x000fe20000100800 */
[----:B------:R-:W-:-:S07]  /*81b0*/  IABS R9, R15 ;  /* 0x0000000f00097213 */ /* 0x000fce0000000000 */
[----:B------:R-:W-:Y:S01]  /*81c0*/  @!P0 IMAD.IADD R6, R6, 0x1, -R0 ;  /* 0x0000000106068824 */ /* 0x000fe200078e0a00 */
[----:B------:R-:W-:-:S03]  /*81d0*/  ISETP.GE.AND P0, PT, R15, RZ, PT ;  /* 0x000000ff0f00720c */ /* 0x000fc60003f06270 */
[----:B------:R-:W-:Y:S01]  /*81e0*/  @!P5 IMAD.IADD R8, R8, 0x1, -R0 ;  /* 0x000000010808d824 */ /* 0x000fe200078e0a00 */
[----:B----4-:R-:W-:Y:S02]  /*81f0*/  ISETP.GE.AND P5, PT, R14, RZ, PT ;  /* 0x000000ff0e00720c */ /* 0x010fe40003fa6270 */
[----:B------:R-:W3:Y:S04]  /*8200*/  LDL R14, [R1+0x144] ;  /* 0x00014400010e7983 */ /* 0x000ee80000100800 */
[----:B--2---:R0:W-:Y:S04]  /*8210*/  STL [R1+0x1394], R16 ;  /* 0x0013941001007387 */ /* 0x0041e80000100800 */
[----:B------:R-:W2:Y:S01]  /*8220*/  LDL.LU R15, [R1+0x154] ;  /* 0x00015400010f7983 */ /* 0x000ea20000300800 */
[----:B------:R-:W-:-:S04]  /*8230*/  IMAD.HI.U32 R13, R2, R12, RZ ;  /* 0x0000000c020d7227 */ /* 0x000fc800078e00ff */
[----:B------:R-:W-:-:S04]  /*8240*/  IMAD.MOV R13, RZ, RZ, -R13 ;  /* 0x000000ffff0d7224 */ /* 0x000fc800078e0a0d */
[----:B------:R-:W-:-:S05]  /*8250*/  IMAD R12, R0, R13, R12 ;  /* 0x0000000d000c7224 */ /* 0x000fca00078e020c */
[----:B------:R-:W-:-:S13]  /*8260*/  ISETP.GT.U32.AND P6, PT, R0, R12, PT ;  /* 0x0000000c0000720c */ /* 0x000fda0003fc4070 */
[----:B------:R-:W-:-:S05]  /*8270*/  @!P6 IMAD.IADD R12, R12, 0x1, -R0 ;  /* 0x000000010c0ce824 */ /* 0x000fca00078e0a00 */
[----:B------:R-:W-:-:S13]  /*8280*/  ISETP.GT.U32.AND P1, PT, R0, R12, PT ;  /* 0x0000000c0000720c */ /* 0x000fda0003f24070 */
[----:B------:R-:W-:Y:S01]  /*8290*/  @!P1 IMAD.IADD R12, R12, 0x1, -R0 ;  /* 0x000000010c0c9824 */ /* 0x000fe200078e0a00 */
[----:B------:R-:W-:Y:S02]  /*82a0*/  ISETP.GE.AND P1, PT, R10, RZ, PT ;  /* 0x000000ff0a00720c */ /* 0x000fe40003f26270 */
[----:B------:R-:W-:Y:S01]  /*82b0*/  IABS R10, R16 ;  /* 0x00000010000a7213 */ /* 0x000fe20000000000 */
[----:B--2---:R1:W-:Y:S04]  /*82c0*/  STL [R1+0x1398], R15 ;  /* 0x0013980f01007387 */ /* 0x0043e80000100800 */
[----:B0-----:R-:W2:Y:S01]  /*82d0*/  LDL.LU R16, [R1+0x13c] ;  /* 0x00013c0001107983 */ /* 0x001ea20000300800 */
[----:B------:R-:W-:Y:S01]  /*82e0*/  ISETP.GT.U32.AND P6, PT, R0, R11, PT ;  /* 0x0000000b0000720c */ /* 0x000fe20003fc4070 */
[----:B------:R-:W-:-:S04]  /*82f0*/  IMAD.HI.U32 R13, R2, R4, RZ ;  /* 0x00000004020d7227 */ /* 0x000fc800078e00ff */
[----:B------:R-:W-:-:S04]  /*8300*/  IMAD.MOV R13, RZ, RZ, -R13 ;  /* 0x000000ffff0d7224 */ /* 0x000fc800078e0a0d */
[----:B------:R-:W-:Y:S01]  /*8310*/  IMAD R4, R0, R13, R4 ;  /* 0x0000000d00047224 */ /* 0x000fe200078e0204 */
[----:B---3--:R-:W-:Y:S01]  /*8320*/  IABS R13, R14 ;  /* 0x0000000e000d7213 */ /* 0x008fe20000000000 */
[----:B------:R-:W-:Y:S02]  /*8330*/  IMAD.MOV.U32 R14, RZ, RZ, R8 ;  /* 0x000000ffff0e7224 */ /* 0x000fe400078e0008 */
[----:B------:R-:W-:Y:S02]  /*8340*/  @!P6 IMAD.IADD R11, R11, 0x1, -R0 ;  /* 0x000000010b0be824 */ /* 0x000fe400078e0a00 */
[----:B-1----:R-:W-:Y:S02]  /*8350*/  IMAD.MOV.U32 R15, RZ, RZ, R12 ;  /* 0x000000ffff0f7224 */ /* 0x002fe400078e000c */
[----:B------:R-:W-:Y:S02]  /*8360*/  @!P4 IMAD.MOV R14, RZ, RZ, -R14 ;  /* 0x000000ffff0ec224 */ /* 0x000fe400078e0a0e */
[----:B------:R-:W-:-:S02]  /*8370*/  @!P2 IMAD.MOV R11, RZ, RZ, -R11 ;  /* 0x000000ffff0ba224 */ /* 0x000fc400078e0a0b */
[----:B------:R-:W-:Y:S01]  /*8380*/  @!P3 IMAD.MOV R15, RZ, RZ, -R15 ;  /* 0x000000ffff0fb224 */ /* 0x000fe200078e0a0f */
[----:B------:R0:W-:Y:S04]  /*8390*/  STL [R1+0x38c], R14 ;  /* 0x00038c0e01007387 */ /* 0x0001e80000100800 */
[----:B------:R1:W-:Y:S04]  /*83a0*/  STL [R1+0x394], R11 ;  /* 0x0003940b01007387 */ /* 0x0003e80000100800 */
[----:B------:R-:W3:Y:S04]  /*83b0*/  LDL R12, [R1+0x148] ;  /* 0x00014800010c7983 */ /* 0x000ee80000100800 */
[----:B0-----:R-:W4:Y:S04]  /*83c0*/  LDL R14, [R1+0x150] ;  /* 0x00015000010e7983 */ /* 0x001f280000100800 */
[----:B-1----:R-:W4:Y:S04]  /*83d0*/  LDL R11, [R1+0x14c] ;  /* 0x00014c00010b7983 */ /* 0x002f280000100800 */
[----:B------:R0:W-:Y:S04]  /*83e0*/  STL [R1+0x398], R15 ;  /* 0x0003980f01007387 */ /* 0x0001e80000100800 */
[----:B0-----:R-:W3:Y:S01]  /*83f0*/  LDL.LU R15, [R1+0x1398] ;  /* 0x00139800010f7983 */ /* 0x001ee20000300800 */
[----:B--2---:R-:W-:-:S03]  /*8400*/  ISETP.GE.AND P3, PT, R16, RZ, PT ;  /* 0x000000ff1000720c */ /* 0x004fc60003f66270 */
[----:B------:R-:W2:Y:S01]  /*8410*/  LDL.LU R16, [R1+0x1394] ;  /* 0x0013940001107983 */ /* 0x000ea20000300800 */
[----:B------:R-:W-:-:S13]  /*8420*/  ISETP.GT.U32.AND P6, PT, R0, R4, PT ;  /* 0x000000040000720c */ /* 0x000fda0003fc4070 */
[----:B------:R-:W-:-:S05]  /*8430*/  @!P6 IMAD.IADD R4, R4, 0x1, -R0 ;  /* 0x000000010404e824 */ /* 0x000fca00078e0a00 */
[----:B------:R-:W-:-:S13]  /*8440*/  ISETP.GT.U32.AND P2, PT, R0, R4, PT ;  /* 0x000000040000720c */ /* 0x000fda0003f44070 */
[----:B------:R-:W-:Y:S01]  /*8450*/  @!P2 IMAD.IADD R4, R4, 0x1, -R0 ;  /* 0x000000010404a824 */ /* 0x000fe200078e0a00 */
[----:B--2---:R-:W-:Y:S02]  /*8460*/  ISETP.GE.AND P2, PT, R16, RZ, PT ;  /* 0x000000ff1000720c */ /* 0x004fe40003f46270 */
[----:B------:R-:W2:Y:S01]  /*8470*/  LDL.LU R16, [R1+0x158] ;  /* 0x0001580001107983 */ /* 0x000ea20000300800 */
[----:B------:R-:W-:Y:S01]  /*8480*/  ISETP.GT.U32.AND P4, PT, R0, R6, PT ;  /* 0x000000060000720c */ /* 0x000fe20003f84070 */
[----:B------:R-:W-:-:S04]  /*8490*/  IMAD.HI.U32 R8, R2, R10, RZ ;  /* 0x0000000a02087227 */ /* 0x000fc800078e00ff */
[----:B------:R-:W-:-:S04]  /*84a0*/  IMAD.MOV R8, RZ, RZ, -R8 ;  /* 0x000000ffff087224 */ /* 0x000fc800078e0a08 */
[----:B------:R-:W-:Y:S01]  /*84b0*/  IMAD R8, R0, R8, R10 ;  /* 0x0000000800087224 */ /* 0x000fe200078e020a */
[----:B---3--:R-:W-:-:S03]  /*84c0*/  IABS R10, R15 ;  /* 0x0000000f000a7213 */ /* 0x008fc60000000000 */
[----:B------:R-:W-:Y:S02]  /*84d0*/  @!P4 IMAD.IADD R6, R6, 0x1, -R0 ;  /* 0x000000010606c824 */ /* 0x000fe400078e0a00 */
[----:B------:R-:W-:Y:S02]  /*84e0*/  @!P1 IMAD.MOV R4, RZ, RZ, -R4 ;  /* 0x000000ffff049224 */ /* 0x000fe400078e0a04 */
[----:B------:R-:W-:Y:S01]  /*84f0*/  IMAD.HI.U32 R7, R2, R9, RZ ;  /* 0x0000000902077227 */ /* 0x000fe200078e00ff */
[----:B------:R-:W-:-:S03]  /*8500*/  IABS R3, R3 ;  /* 0x0000000300037213 */ /* 0x000fc60000000000 */
[----:B------:R-:W-:-:S04]  /*8510*/  IMAD.MOV R7, RZ, RZ, -R7 ;  /* 0x000000ffff077224 */ /* 0x000fc800078e0a07 */
[----:B------:R-:W-:Y:S02]  /*8520*/  IMAD R9, R0, R7, R9 ;  /* 0x0000000700097224 */ /* 0x000fe400078e0209 */
[----:B------:R-:W-:-:S03]  /*8530*/  IMAD.HI.U32 R7, R2, R3, RZ ;  /* 0x0000000302077227 */ /* 0x000fc600078e00ff */
[----:B------:R-:W-:Y:S01]  /*8540*/  ISETP.GT.U32.AND P6, PT, R0, R9, PT ;  /* 0x000000090000720c */ /* 0x000fe20003fc4070 */
[----:B------:R-:W-:-:S04]  /*8550*/  IMAD.MOV R7, RZ, RZ, -R7 ;  /* 0x000000ffff077224 */ /* 0x000fc800078e0a07 */
[----:B------:R-:W-:Y:S01]  /*8560*/  IMAD R3, R0, R7, R3 ;  /* 0x0000000700037224 */ /* 0x000fe200078e0203 */
[----:B--2---:R0:W-:Y:S04]  /*8570*/  STL [R1+0x1390], R16 ;  /* 0x0013901001007387 */ /* 0x0041e80000100800 */
[----:B0-----:R-:W2:Y:S04]  /*8580*/  LDL.LU R16, [R1+0x144] ;  /* 0x0001440001107983 */ /* 0x001ea80000300800 */
[----:B------:R0:W-:Y:S02]  /*8590*/  STL [R1+0x138c], R15 ;  /* 0x00138c0f01007387 */ /* 0x0001e40000100800 */
[----:B0-----:R-:W-:-:S04]  /*85a0*/  IMAD.MOV.U32 R15, RZ, RZ, R6 ;  /* 0x000000ffff0f7224 */ /* 0x001fc800078e0006 */
[----:B------:R-:W-:-:S05]  /*85b0*/  @!P5 IMAD.MOV R15, RZ, RZ, -R15 ;  /* 0x000000ffff0fd224 */ /* 0x000fca00078e0a0f */
[----:B------:R0:W-:Y:S04]  /*85c0*/  STL [R1+0x39c], R15 ;  /* 0x00039c0f01007387 */ /* 0x0001e80000100800 */
[----:B------:R1:W-:Y:S04]  /*85d0*/  STL [R1+0x390], R4 ;  /* 0x0003900401007387 */ /* 0x0003e80000100800 */
[----:B0-----:R-:W3:Y:S01]  /*85e0*/  LDL.LU R15, [R1+0x14c] ;  /* 0x00014c00010f7983 */ /* 0x001ee20000300800 */
[C---:B------:R-:W-:Y:S01]  /*85f0*/  ISETP.GT.U32.AND P4, PT, R0.reuse, R3, PT ;  /* 0x000000030000720c */ /* 0x040fe20003f84070 */
[----:B------:R-:W-:Y:S01]  /*8600*/  @!P6 IMAD.IADD R9, R9, 0x1, -R0 ;  /* 0x000000010909e824 */ /* 0x000fe200078e0a00 */
[----:B------:R-:W-:-:S02]  /*8610*/  ISETP.GT.U32.AND P6, PT, R0, R8, PT ;  /* 0x000000080000720c */ /* 0x000fc40003fc4070 */
[----:B------:R-:W-:Y:S01]  /*8620*/  IABS R12, R12 ;  /* 0x0000000c000c7213 */ /* 0x000fe20000000000 */
[----:B------:R-:W-:-:S08]  /*8630*/  IMAD.HI.U32 R7, R2, R13, RZ ;  /* 0x0000000d02077227 */ /* 0x000fd000078e00ff */
[--C-:B------:R-:W-:Y:S02]  /*8640*/  @!P4 IMAD.IADD R3, R3, 0x1, -R0.reuse ;  /* 0x000000010303c824 */ /* 0x100fe400078e0a00 */
[----:B------:R-:W-:Y:S01]  /*8650*/  @!P6 IMAD.IADD R8, R8, 0x1, -R0 ;  /* 0x000000010808e824 */ /* 0x000fe200078e0a00 */
[----:B------:R-:W-:Y:S01]  /*8660*/  ISETP.GT.U32.AND P4, PT, R0, R9, PT ;  /* 0x000000090000720c */ /* 0x000fe20003f84070 */
[----:B------:R-:W-:Y:S01]  /*8670*/  IMAD.HI.U32 R6, R2, R12, RZ ;  /* 0x0000000c02067227 */ /* 0x000fe200078e00ff */
[----:B------:R-:W-:-:S03]  /*8680*/  ISETP.GT.U32.AND P6, PT, R0, R3, PT ;  /* 0x000000030000720c */ /* 0x000fc60003fc4070 */
[----:B------:R-:W-:Y:S02]  /*8690*/  IMAD.MOV R7, RZ, RZ, -R7 ;  /* 0x000000ffff077224 */ /* 0x000fe400078e0a07 */
[----:B------:R-:W-:Y:S02]  /*86a0*/  IMAD.MOV R6, RZ, RZ, -R6 ;  /* 0x000000ffff067224 */ /* 0x000fe400078e0a06 */
[C---:B------:R-:W-:Y:S01]  /*86b0*/  IMAD R13, R0.reuse, R7, R13 ;  /* 0x00000007000d7224 */ /* 0x040fe200078e020d */
[----:B----4-:R-:W-:Y:S01]  /*86c0*/  IABS R7, R11 ;  /* 0x0000000b00077213 */ /* 0x010fe20000000000 */
[C---:B------:R-:W-:Y:S01]  /*86d0*/  IMAD R6, R0.reuse, R6, R12 ;  /* 0x0000000600067224 */ /* 0x040fe200078e020c */
[----:B------:R-:W-:Y:S01]  /*86e0*/  IABS R11, R14 ;  /* 0x0000000e000b7213 */ /* 0x000fe20000000000 */
[--C-:B------:R-:W-:Y:S02]  /*86f0*/  @!P4 IMAD.IADD R9, R9, 0x1, -R0.reuse ;  /* 0x000000010909c824 */ /* 0x100fe400078e0a00 */
[----:B------:R-:W-:Y:S01]  /*8700*/  @!P6 IMAD.IADD R3, R3, 0x1, -R0 ;  /* 0x000000010303e824 */ /* 0x000fe200078e0a00 */
[----:B------:R-:W-:Y:S01]  /*8710*/  ISETP.GT.U32.AND P6, PT, R0, R6, PT ;  /* 0x000000060000720c */ /* 0x000fe20003fc4070 */
[----:B------:R-:W-:-:S04]  /*8720*/  IMAD.HI.U32 R14, R2, R7, RZ ;  /* 0x00000007020e7227 */ /* 0x000fc800078e00ff */
[----:B------:R-:W-:Y:S02]  /*8730*/  IMAD.MOV R14, RZ, RZ, -R14 ;  /* 0x000000ffff0e7224 */ /* 0x000fe400078e0a0e */
[----:B-1----:R-:W-:-:S04]  /*8740*/  IMAD.HI.U32 R4, R2, R11, RZ ;  /* 0x0000000b02047227 */ /* 0x002fc800078e00ff */
[----:B------:R-:W-:Y:S02]  /*8750*/  IMAD R7, R0, R14, R7 ;  /* 0x0000000e00077224 */ /* 0x000fe400078e0207 */
[----:B------:R-:W4:Y:S01]  /*8760*/  LDL.LU R14, [R1+0x160] ;  /* 0x00016000010e7983 */ /* 0x000f220000300800 */
[----:B------:R-:W-:Y:S02]  /*8770*/  IMAD.MOV R4, RZ, RZ, -R4 ;  /* 0x000000ffff047224 */ /* 0x000fe400078e0a04 */
[----:B------:R-:W-:Y:S02]  /*8780*/  @!P6 IMAD.IADD R6, R6, 0x1, -R0 ;  /* 0x000000010606e824 */ /* 0x000fe400078e0a00 */
[----:B------:R-:W-:Y:S01]  /*8790*/  IMAD R4, R0, R4, R11 ;  /* 0x0000000400047224 */ /* 0x000fe200078e020b */
[----:B--2---:R-:W-:Y:S01]  /*87a0*/  ISETP.GE.AND P4, PT, R16, RZ, PT ;  /* 0x000000ff1000720c */ /* 0x004fe20003f86270 */
[----:B------:R-:W-:Y:S02]  /*87b0*/  IMAD.MOV.U32 R16, RZ, RZ, R9 ;  /* 0x000000ffff107224 */ /* 0x000fe400078e0009 */
[----:B------:R-:W2:Y:S02]  /*87c0*/  LDL.LU R9, [R1+0x148] ;  /* 0x0001480001097983 */ /* 0x000ea40000300800 */
[----:B------:R-:W-:-:S05]  /*87d0*/  @!P0 IMAD.MOV R16, RZ, RZ, -R16 ;  /* 0x000000ffff108224 */ /* 0x000fca00078e0a10 */
[----:B------:R0:W-:Y:S04]  /*87e0*/  STL [R1+0x388], R16 ;  /* 0x0003881001007387 */ /* 0x0001e80000100800 */
[----:B0-----:R-:W4:Y:S01]  /*87f0*/  LDL.LU R16, [R1+0x1390] ;  /* 0x0013900001107983 */ /* 0x001f220000300800 */
[----:B---3--:R-:W-:-:S03]  /*8800*/  ISETP.GE.AND P6, PT, R15, RZ, PT ;  /* 0x000000ff0f00720c */ /* 0x008fc60003fc6270 */
[----:B------:R-:W3:Y:S04]  /*8810*/  LDL.LU R15, [R1+0x138c] ;  /* 0x00138c00010f7983 */ /* 0x000ee80000300800 */
[----:B------:R-:W2:Y:S01]  /*8820*/  LDL.LU R11, [R1+0x164] ;  /* 0x00016400010b7983 */ /* 0x000ea20000300800 */
[C---:B------:R-:W-:Y:S02]  /*8830*/  ISETP.GT.U32.AND P5, PT, R0.reuse, R8, PT ;  /* 0x000000080000720c */ /* 0x040fe40003fa4070 */
[----:B------:R-:W-:Y:S01]  /*8840*/  ISETP.GT.U32.AND P1, PT, R0, R13, PT ;  /* 0x0000000d0000720c */ /* 0x000fe20003f24070 */
[----:B------:R-:W-:-:S04]  /*8850*/  IMAD.HI.U32 R12, R2, R10, RZ ;  /* 0x0000000a020c7227 */ /* 0x000fc800078e00ff */
[----:B------:R-:W-:-:S06]  /*8860*/  IMAD.MOV R12, RZ, RZ, -R12 ;  /* 0x000000ffff0c7224 */ /* 0x000fcc00078e0a0c */
[--C-:B------:R-:W-:Y:S01]  /*8870*/  @!P5 IMAD.IADD R8, R8, 0x1, -R0.reuse ;  /* 0x000000010808d824 */ /* 0x100fe200078e0a00 */
[C---:B------:R-:W-:Y:S01]  /*8880*/  ISETP.GT.U32.AND P5, PT, R0.reuse, R7, PT ;  /* 0x000000070000720c */ /* 0x040fe20003fa4070 */
[----:B------:R-:W-:Y:S02]  /*8890*/  @!P1 IMAD.IADD R13, R13, 0x1, -R0 ;  /* 0x000000010d0d9824 */ /* 0x000fe400078e0a00 */
[----:B------:R-:W-:-:S03]  /*88a0*/  IMAD R10, R0, R12, R10 ;  /* 0x0000000c000a7224 */ /* 0x000fc600078e020a */
[----:B------:R-:W-:Y:S01]  /*88b0*/  ISETP.GT.U32.AND P0, PT, R0, R13, PT ;  /* 0x0000000d0000720c */ /* 0x000fe20003f04070 */
[----:B------:R-:W-:-:S04]  /*88c0*/  IMAD.MOV.U32 R12, RZ, RZ, R3 ;  /* 0x000000ffff0c7224 */ /* 0x000fc800078e0003 */
[----:B------:R-:W-:Y:S02]  /*88d0*/  @!P3 IMAD.MOV R12, RZ, RZ, -R12 ;  /* 0x000000ffff0cb224 */ /* 0x000fe400078e0a0c */
[--C-:B------:R-:W-:Y:S01]  /*88e0*/  @!P5 IMAD.IADD R7, R7, 0x1, -R0.reuse ;  /* 0x000000010707d824 */ /* 0x100fe200078e0a00 */
[----:B------:R-:W-:Y:S04]  /*88f0*/  STL [R1+0x37c], R3 ;  /* 0x00037c0301007387 */ /* 0x000fe80000100800 */
[----:B------:R0:W-:Y:S01]  /*8900*/  @!P3 STL [R1+0x37c], R12 ;  /* 0x00037c0c0100b387 */ /* 0x0001e20000100800 */
[----:B------:R-:W-:Y:S01]  /*8910*/  ISETP.GT.U32.AND P3, PT, R0, R7, PT ;  /* 0x000000070000720c */ /* 0x000fe20003f64070 */
[----:B------:R-:W-:Y:S02]  /*8920*/  @!P0 IMAD.IADD R13, R13, 0x1, -R0 ;  /* 0x000000010d0d8824 */ /* 0x000fe400078e0a00 */
[----:B0-----:R-:W-:-:S04]  /*8930*/  IMAD.MOV.U32 R12, RZ, RZ, R8 ;  /* 0x000000ffff0c7224 */ /* 0x001fc800078e0008 */
[----:B------:R-:W-:-:S06]  /*8940*/  @!P2 IMAD.MOV R12, RZ, RZ, -R12 ;  /* 0x000000ffff0ca224 */ /* 0x000fcc00078e0a0c */
[----:B------:R-:W-:Y:S02]  /*8950*/  @!P3 IMAD.IADD R7, R7, 0x1, -R0 ;  /* 0x000000010707b824 */ /* 0x000fe400078e0a00 */
[----:B--2---:R-:W-:Y:S02]  /*8960*/  IMAD.MOV.U32 R8, RZ, RZ, R11 ;  /* 0x000000ffff087224 */ /* 0x004fe400078e000b */
[----:B------:R-:W-:Y:S02]  /*8970*/  IMAD.MOV.U32 R11, RZ, RZ, R13 ;  /* 0x000000ffff0b7224 */ /* 0x000fe400078e000d */
[----:B------:R-:W2:Y:S02]  /*8980*/  LDL.LU R13, [R1+0x150] ;  /* 0x00015000010d7983 */ /* 0x000ea40000300800 */
[----:B------:R-:W-:Y:S02]  /*8990*/  @!P4 IMAD.MOV R11, RZ, RZ, -R11 ;  /* 0x000000ffff0bc224 */ /* 0x000fe400078e0a0b */
[----:B------:R0:W-:Y:S01]  /*89a0*/  STL [R1+0x36c], R12 ;  /* 0x00036c0c01007387 */ /* 0x0001e20000100800 */
[----:B---3--:R-:W-:-:S03]  /*89b0*/  ISETP.GE.AND P3, PT, R15, RZ, PT ;  /* 0x000000ff0f00720c */ /* 0x008fc60003f66270 */
[----:B0-----:R-:W3:Y:S04]  /*89c0*/  LDL R12, [R1+0x168] ;  /* 0x00016800010c7983 */ /* 0x001ee80000100800 */
[----:B------:R0:W-:Y:S04]  /*89d0*/  STL [R1+0x364], R11 ;  /* 0x0003640b01007387 */ /* 0x0001e80000100800 */
[----:B------:R-:W3:Y:S01]  /*89e0*/  LDL.LU R15, [R1+0x170] ;  /* 0x00017000010f7983 */ /* 0x000ee20000300800 */
[----:B------:R-:W-:Y:S02]  /*89f0*/  ISETP.GE.AND P1, PT, R9, RZ, PT ;  /* 0x000000ff0900720c */ /* 0x000fe40003f26270 */
[----:B----4-:R-:W-:-:S02]  /*8a00*/  IABS R9, R16 ;  /* 0x0000001000097213 */ /* 0x010fc40000000000 */
[----:B------:R-:W-:-:S03]  /*8a10*/  ISETP.GT.U32.AND P5, PT, R0, R6, PT ;  /* 0x000000060000720c */ /* 0x000fc60003fa4070 */
[----:B------:R-:W-:Y:S01]  /*8a20*/  IMAD.HI.U32 R3, R2, R9, RZ ;  /* 0x0000000902037227 */ /* 0x000fe200078e00ff */
[----:B------:R-:W-:-:S03]  /*8a30*/  ISETP.GT.U32.AND P0, PT, R0, R4, PT ;  /* 0x000000040000720c */ /* 0x000fc60003f04070 */
[----:B------:R-:W-:-:S04]  /*8a40*/  IMAD.MOV R3, RZ, RZ, -R3 ;  /* 0x000000ffff037224 */ /* 0x000fc800078e0a03 */
[----:B------:R-:W-:Y:S01]  /*8a50*/  IMAD R9, R0, R3, R9 ;  /* 0x0000000300097224 */ /* 0x000fe200078e0209 */
[----:B------:R-:W-:Y:S01]  /*8a60*/  IABS R3, R14 ;  /* 0x0000000e00037213 */ /* 0x000fe20000000000 */
[----:B------:R-:W-:Y:S01]  /*8a70*/  @!P5 IMAD.IADD R6, R6, 0x1, -R0 ;  /* 0x000000010606d824 */ /* 0x000fe200078e0a00 */
[----:B0-----:R-:W-:Y:S01]  /*8a80*/  IABS R11, R8 ;  /* 0x00000008000b7213 */ /* 0x001fe20000000000 */
[----:B------:R-:W-:Y:S02]  /*8a90*/  @!P6 IMAD.MOV R7, RZ, RZ, -R7 ;  /* 0x000000ffff07e224 */ /* 0x000fe400078e0a07 */
[----:B------:R-:W-:Y:S02]  /*8aa0*/  @!P1 IMAD.MOV R6, RZ, RZ, -R6 ;  /* 0x000000ffff069224 */ /* 0x000fe400078e0a06 */
[----:B------:R-:W-:Y:S01]  /*8ab0*/  @!P0 IMAD.IADD R4, R4, 0x1, -R0 ;  /* 0x0000000104048824 */ /* 0x000fe200078e0a00 */
[----:B------:R-:W-:Y:S02]  /*8ac0*/  ISETP.GE.AND P0, PT, R16, RZ, PT ;  /* 0x000000ff1000720c */ /* 0x000fe40003f06270 */
[----:B------:R-:W-:-:S02]  /*8ad0*/  ISETP.GE.AND P6, PT, R14, RZ, PT ;  /* 0x000000ff0e00720c */ /* 0x000fc40003fc6270 */
[----:B--2---:R-:W-:Y:S01]  /*8ae0*/  ISETP.GE.AND P2, PT, R13, RZ, PT ;  /* 0x000000ff0d00720c */ /* 0x004fe20003f46270 */
[----:B---3--:R0:W-:Y:S04]  /*8af0*/  STL [R1+0x1388], R15 ;  /* 0x0013880f01007387 */ /* 0x0081e80000100800 */
[----:B------:R-:W2:Y:S01]  /*8b00*/  LDL.LU R16, [R1+0x174] ;  /* 0x0001740001107983 */ /* 0x000ea20000300800 */
[----:B0-----:R-:W-:Y:S02]  /*8b10*/  IMAD.MOV.U32 R15, RZ, RZ, R8 ;  /* 0x000000ffff0f7224 */ /* 0x001fe400078e0008 */
[----:B------:R-:W-:Y:S01]  /*8b20*/  IMAD.HI.U32 R8, R2, R3, RZ ;  /* 0x0000000302087227 */ /* 0x000fe200078e00ff */
[----:B------:R0:W-:Y:S03]  /*8b30*/  STL [R1+0x35c], R6 ;  /* 0x00035c0601007387 */ /* 0x0001e60000100800 */
[----:B------:R-:W-:Y:S01]  /*8b40*/  IMAD.MOV R8, RZ, RZ, -R8 ;  /* 0x000000ffff087224 */ /* 0x000fe200078e0a08 */
[----:B------:R-:W3:Y:S03]  /*8b50*/  LDL R13, [R1+0x16c] ;  /* 0x00016c00010d7983 */ /* 0x000ee60000100800 */
[C---:B------:R-:W-:Y:S01]  /*8b60*/  IMAD R3, R0.reuse, R8, R3 ;  /* 0x0000000800037224 */ /* 0x040fe200078e0203 */
[----:B------:R-:W-:Y:S04]  /*8b70*/  STL [R1+0x350], R7 ;  /* 0x0003500701007387 */ /* 0x000fe80000100800 */
[----:B------:R-:W4:Y:S04]  /*8b80*/  LDL R14, [R1+0x178] ;  /* 0x00017800010e7983 */ /* 0x000f280000100800 */
[----:B------:R-:W2:Y:S01]  /*8b90*/  LDL.LU R8, [R1+0x168] ;  /* 0x0001680001087983 */ /* 0x000ea20000300800 */
[----:B------:R-:W-:-:S02]  /*8ba0*/  ISETP.GT.U32.AND P4, PT, R0, R10, PT ;  /* 0x0000000a0000720c */ /* 0x000fc40003f84070 */
[----:B------:R-:W-:Y:S02]  /*8bb0*/  IABS R12, R12 ;  /* 0x0000000c000c7213 */ /* 0x000fe40000000000 */
[----:B------:R-:W-:-:S03]  /*8bc0*/  ISETP.GT.U32.AND P5, PT, R0, R9, PT ;  /* 0x000000090000720c */ /* 0x000fc60003fa4070 */
[----:B0-----:R-:W-:-:S06]  /*8bd0*/  IMAD.MOV.U32 R6, RZ, RZ, R12 ;  /* 0x000000ffff067224 */ /* 0x001fcc00078e000c */
[----:B------:R-:W-:Y:S01]  /*8be0*/  @!P4 IMAD.IADD R10, R10, 0x1, -R0 ;  /* 0x000000010a0ac824 */ /* 0x000fe200078e0a00 */
[----:B------:R-:W-:Y:S01]  /*8bf0*/  ISETP.GT.U32.AND P4, PT, R0, R4, PT ;  /* 0x000000040000720c */ /* 0x000fe20003f84070 */
[----:B------:R-:W-:-:S04]  /*8c00*/  IMAD.HI.U32 R12, R2, R6, RZ ;  /* 0x00000006020c7227 */ /* 0x000fc800078e00ff */
[----:B------:R-:W-:Y:S02]  /*8c10*/  IMAD.MOV R12, RZ, RZ, -R12 ;  /* 0x000000ffff0c7224 */ /* 0x000fe400078e0a0c */
[----:B------:R-:W-:Y:S01]  /*8c20*/  @!P5 IMAD.IADD R9, R9, 0x1, -R0 ;  /* 0x000000010909d824 */ /* 0x000fe200078e0a00 */
[C---:B------:R-:W-:Y:S01]  /*8c30*/  ISETP.GT.U32.AND P5, PT, R0.reuse, R10, PT ;  /* 0x0000000a0000720c */ /* 0x040fe20003fa4070 */
[----:B------:R-:W-:-:S04]  /*8c40*/  IMAD R6, R0, R12, R6 ;  /* 0x0000000c00067224 */ /* 0x000fc800078e0206 */
[--C-:B------:R-:W-:Y:S01]  /*8c50*/  @!P4 IMAD.IADD R4, R4, 0x1, -R0.reuse ;  /* 0x000000010404c824 */ /* 0x100fe200078e0a00 */
[----:B------:R-:W-:Y:S02]  /*8c60*/  ISETP.GE.AND P4, PT, R15, RZ, PT ;  /* 0x000000ff0f00720c */ /* 0x000fe40003f86270 */
[----:B------:R-:W4:Y:S04]  /*8c70*/  LDL.LU R15, [R1+0x1388] ;  /* 0x00138800010f7983 */ /* 0x000f280000300800 */
[----:B------:R0:W-:Y:S01]  /*8c80*/  STL [R1+0x1384], R6 ;  /* 0x0013840601007387 */ /* 0x0001e20000100800 */
[----:B------:R-:W-:Y:S01]  /*8c90*/  ISETP.GT.U32.AND P1, PT, R0, R9, PT ;  /* 0x000000090000720c */ /* 0x000fe20003f24070 */
[----:B------:R-:W-:Y:S02]  /*8ca0*/  @!P5 IMAD.IADD R10, R10, 0x1, -R0 ;  /* 0x000000010a0ad824 */ /* 0x000fe400078e0a00 */
[----:B0-----:R-:W-:-:S04]  /*8cb0*/  IMAD.MOV.U32 R6, RZ, RZ, R4 ;  /* 0x000000ffff067224 */ /* 0x001fc800078e0004 */
[----:B------:R-:W-:-:S05]  /*8cc0*/  @!P2 IMAD.MOV R6, RZ, RZ, -R6 ;  /* 0x000000ffff06a224 */ /* 0x000fca00078e0a06 */
[----:B------:R0:W-:Y:S01]  /*8cd0*/  STL [R1+0x33c], R6 ;  /* 0x00033c0601007387 */ /* 0x0001e20000100800 */
[----:B------:R-:W-:Y:S02]  /*8ce0*/  @!P1 IMAD.IADD R9, R9, 0x1, -R0 ;  /* 0x0000000109099824 */ /* 0x000fe400078e0a00 */
[----:B0-----:R-:W-:Y:S02]  /*8cf0*/  IMAD.MOV.U32 R6, RZ, RZ, R10 ;  /* 0x000000ffff067224 */ /* 0x001fe400078e000a */
[----:B------:R-:W4:Y:S02]  /*8d00*/  LDL.LU R10, [R1+0x16c] ;  /* 0x00016c00010a7983 */ /* 0x000f240000300800 */
[----:B------:R-:W-:Y:S02]  /*8d10*/  @!P3 IMAD.MOV R6, RZ, RZ, -R6 ;  /* 0x000000ffff06b224 */ /* 0x000fe400078e0a06 */
[----:B------:R-:W-:-:S03]  /*8d20*/  @!P0 IMAD.MOV R9, RZ, RZ, -R9 ;  /* 0x000000ffff098224 */ /* 0x000fc600078e0a09 */
[----:B------:R0:W-:Y:S04]  /*8d30*/  STL [R1+0x338], R6 ;  /* 0x0003380601007387 */ /* 0x0001e80000100800 */
[----:B0-----:R-:W4:Y:S04]  /*8d40*/  LDL.LU R6, [R1+0x1384] ;  /* 0x0013840001067983 */ /* 0x001f280000300800 */
[----:B------:R0:W-:Y:S01]  /*8d50*/  STL [R1+0x32c], R9 ;  /* 0x00032c0901007387 */ /* 0x0001e20000100800 */
[----:B---3--:R-:W-:Y:S02]  /*8d60*/  IABS R13, R13 ;  /* 0x0000000d000d7213 */ /* 0x008fe40000000000 */
[----:B--2---:R-:W-:-:S02]  /*8d70*/  ISETP.GE.AND P1, PT, R8, RZ, PT ;  /* 0x000000ff0800720c */ /* 0x004fc40003f26270 */
[----:B----4-:R-:W-:Y:S01]  /*8d80*/  IABS R8, R14 ;  /* 0x0000000e00087213 */ /* 0x010fe20000000000 */
[----:B------:R-:W-:-:S04]  /*8d90*/  IMAD.HI.U32 R14, R2, R13, RZ ;  /* 0x0000000d020e7227 */ /* 0x000fc800078e00ff */
[----:B------:R-:W-:-:S04]  /*8da0*/  IMAD.MOV R14, RZ, RZ, -R14 ;  /* 0x000000ffff0e7224 */ /* 0x000fc800078e0a0e */
[C---:B0-----:R-:W-:Y:S02]  /*8db0*/  IMAD R9, R0.reuse, R14, R13 ;  /* 0x0000000e00097224 */ /* 0x041fe400078e020d */
[----:B------:R-:W2:Y:S01]  /*8dc0*/  LDL R13, [R1+0x17c] ;  /* 0x00017c00010d7983 */ /* 0x000ea20000100800 */
[----:B------:R-:W-:Y:S01]  /*8dd0*/  ISETP.GT.U32.AND P5, PT, R0, R3, PT ;  /* 0x000000030000720c */ /* 0x000fe20003fa4070 */
[----:B------:R-:W-:Y:S02]  /*8de0*/  IMAD.HI.U32 R7, R2, R11, RZ ;  /* 0x0000000b02077227 */ /* 0x000fe400078e00ff */
[----:B------:R-:W3:Y:S02]  /*8df0*/  LDL.LU R14, [R1+0x180] ;  /* 0x00018000010e7983 */ /* 0x000ee40000300800 */
[----:B------:R-:W-:-:S08]  /*8e00*/  IMAD.MOV R7, RZ, RZ, -R7 ;  /* 0x000000ffff077224 */ /* 0x000fd000078e0a07 */
[----:B------:R-:W-:Y:S01]  /*8e10*/  @!P5 IMAD.IADD R3, R3, 0x1, -R0 ;  /* 0x000000010303d824 */ /* 0x000fe200078e0a00 */
[----:B------:R-:W-:-:S04]  /*8e20*/  IABS R12, R15 ;  /* 0x0000000f000c7213 */ /* 0x000fc80000000000 */
[C---:B------:R-:W-:Y:S01]  /*8e30*/  ISETP.GT.U32.AND P5, PT, R0.reuse, R3, PT ;  /* 0x000000030000720c */ /* 0x040fe20003fa4070 */
[----:B------:R-:W-:Y:S01]  /*8e40*/  IMAD R11, R0, R7, R11 ;  /* 0x00000007000b7224 */ /* 0x000fe200078e020b */
[----:B------:R-:W-:Y:S01]  /*8e50*/  IABS R7, R16 ;  /* 0x0000001000077213 */ /* 0x000fe20000000000 */
[----:B------:R-:W-:-:S10]  /*8e60*/  IMAD.HI.U32 R4, R2, R12, RZ ;  /* 0x0000000c02047227 */ /* 0x000fd400078e00ff */
[----:B------:R-:W-:-:S04]  /*8e70*/  @!P5 IMAD.IADD R3, R3, 0x1, -R0 ;  /* 0x000000010303d824 */ /* 0x000fc800078e0a00 */
[----:B------:R-:W-:Y:S01]  /*8e80*/  @!P6 IMAD.MOV R3, RZ, RZ, -R3 ;  /* 0x000000ffff03e224 */ /* 0x000fe200078e0a03 */
[----:B------:R-:W-:Y:S01]  /*8e90*/  ISETP.GE.AND P0, PT, R10, RZ, PT ;  /* 0x000000ff0a00720c */ /* 0x000fe20003f06270 */
[----:B------:R-:W-:Y:S02]  /*8ea0*/  IMAD.MOV.U32 R10, RZ, RZ, R8 ;  /* 0x000000ffff0a7224 */ /* 0x000fe400078e0008 */
[----:B------:R-:W-:Y:S02]  /*8eb0*/  IMAD.MOV R8, RZ, RZ, -R4 ;  /* 0x000000ffff087224 */ /* 0x000fe400078e0a04 */
[----:B------:R-:W-:-:S04]  /*8ec0*/  IMAD.HI.U32 R4, R2, R7, RZ ;  /* 0x0000000702047227 */ /* 0x000fc800078e00ff */
[----:B------:R-:W-:Y:S02]  /*8ed0*/  IMAD R8, R0, R8, R12 ;  /* 0x0000000800087224 */ /* 0x000fe400078e020c */
[----:B------:R-:W-:Y:S02]  /*8ee0*/  IMAD.MOV R12, RZ, RZ, -R4 ;  /* 0x000000ffff0c7224 */ /* 0x000fe400078e0a04 */
[----:B------:R-:W-:Y:S01]  /*8ef0*/  IMAD.HI.U32 R4, R2, R10, RZ ;  /* 0x0000000a02047227 */ /* 0x000fe200078e00ff */
[----:B------:R0:W-:Y:S03]  /*8f00*/  STL [R1+0x328], R3 ;  /* 0x0003280301007387 */ /* 0x0001e60000100800 */
[----:B------:R-:W-:-:S04]  /*8f10*/  IMAD.MOV R4, RZ, RZ, -R4 ;  /* 0x000000ffff047224 */ /* 0x000fc800078e0a04 */
[C---:B0-----:R-:W-:Y:S01]  /*8f20*/  IMAD R3, R0.reuse, R4, R10 ;  /* 0x0000000400037224 */ /* 0x041fe200078e020a */
[----:B--2---:R-:W-:Y:S02]  /*8f30*/  IABS R10, R13 ;  /* 0x0000000d000a7213 */ /* 0x004fe40000000000 */
[----:B------:R-:W2:Y:S01]  /*8f40*/  LDL.LU R13, [R1+0x178] ;  /* 0x00017800010d7983 */ /* 0x000ea20000300800 */
[C---:B------:R-:W-:Y:S02]  /*8f50*/  ISETP.GT.U32.AND P2, PT, R0.reuse, R11, PT ;  /* 0x0000000b0000720c */ /* 0x040fe40003f44070 */
[C---:B------:R-:W-:Y:S02]  /*8f60*/  ISETP.GT.U32.AND P3, PT, R0.reuse, R6, PT ;  /* 0x000000060000720c */ /* 0x040fe40003f64070 */
[----:B------:R-:W-:-:S09]  /*8f70*/  ISETP.GT.U32.AND P5, PT, R0, R9, PT ;  /* 0x000000090000720c */ /* 0x000fd20003fa4070 */
[----:B------:R-:W-:-:S05]  /*8f80*/  @!P2 IMAD.IADD R11, R11, 0x1, -R0 ;  /* 0x000000010b0ba824 */ /* 0x000fca00078e0a00 */
[----:B------:R-:W-:Y:S01]  /*8f90*/  ISETP.GT.U32.AND P2, PT, R0, R11, PT ;  /* 0x0000000b0000720c */ /* 0x000fe20003f44070 */
[--C-:B------:R-:W-:Y:S02]  /*8fa0*/  @!P3 IMAD.IADD R6, R6, 0x1, -R0.reuse ;  /* 0x000000010606b824 */ /* 0x100fe400078e0a00 */
[C---:B------:R-:W-:Y:S02]  /*8fb0*/  IMAD R7, R0.reuse, R12, R7 ;  /* 0x0000000c00077224 */ /* 0x040fe400078e0207 */
[----:B------:R-:W-:Y:S01]  /*8fc0*/  @!P5 IMAD.IADD R9, R9, 0x1, -R0 ;  /* 0x000000010909d824 */ /* 0x000fe200078e0a00 */
[C---:B------:R-:W-:Y:S02]  /*8fd0*/  ISETP.GT.U32.AND P3, PT, R0.reuse, R6, PT ;  /* 0x000000060000720c */ /* 0x040fe40003f64070 */
[----:B------:R-:W-:-:S05]  /*8fe0*/  ISETP.GT.U32.AND P6, PT, R0, R8, PT ;  /* 0x000000080000720c */ /* 0x000fca0003fc4070 */
[----:B------:R-:W-:Y:S01]  /*8ff0*/  @!P2 IMAD.IADD R11, R11, 0x1, -R0 ;  /* 0x000000010b0ba824 */ /* 0x000fe200078e0a00 */
[----:B------:R-:W-:-:S03]  /*9000*/  ISETP.GT.U32.AND P2, PT, R0, R7, PT ;  /* 0x000000070000720c */ /* 0x000fc60003f44070 */
[----:B------:R-:W-:Y:S01]  /*9010*/  IMAD.MOV.U32 R12, RZ, RZ, R11 ;  /* 0x000000ffff0c7224 */ /* 0x000fe200078e000b */
[----:B------:R-:W-:-:S03]  /*9020*/  ISETP.GT.U32.AND P5, PT, R0, R9, PT ;  /* 0x000000090000720c */ /* 0x000fc60003fa4070 */
[----:B------:R-:W-:-:S05]  /*9030*/  @!P4 IMAD.MOV R12, RZ, RZ, -R12 ;  /* 0x000000ffff0cc224 */ /* 0x000fca00078e0a0c */
[----:B------:R0:W-:Y:S01]  /*9040*/  STL [R1+0x324], R12 ;  /* 0x0003240c01007387 */ /* 0x0001e20000100800 */
[--C-:B------:R-:W-:Y:S02]  /*9050*/  @!P3 IMAD.IADD R6, R6, 0x1, -R0.reuse ;  /* 0x000000010606b824 */ /* 0x100fe400078e0a00 */
[--C-:B------:R-:W-:Y:S01]  /*9060*/  @!P6 IMAD.IADD R8, R8, 0x1, -R0.reuse ;  /* 0x000000010808e824 */ /* 0x100fe200078e0a00 */
[----:B------:R-:W-:Y:S01]  /*9070*/  ISETP.GE.AND P6, PT, R15, RZ, PT ;  /* 0x000000ff0f00720c */ /* 0x000fe20003fc6270 */
[----:B------:R-:W-:Y:S01]  /*9080*/  @!P2 IMAD.IADD R7, R7, 0x1, -R0 ;  /* 0x000000010707a824 */ /* 0x000fe200078e0a00 */
[----:B------:R-:W4:Y:S01]  /*9090*/  LDL.LU R15, [R1+0x184] ;  /* 0x00018400010f7983 */ /* 0x000f220000300800 */
[----:B0-----:R-:W-:-:S04]  /*90a0*/  IMAD.HI.U32 R12, R2, R10, RZ ;  /* 0x0000000a020c7227 */ /* 0x001fc800078e00ff */
[----:B------:R-:W-:Y:S02]  /*90b0*/  IMAD.MOV R12, RZ, RZ, -R12 ;  /* 0x000000ffff0c7224 */ /* 0x000fe400078e0a0c */
[----:B------:R-:W-:Y:S01]  /*90c0*/  @!P5 IMAD.IADD R9, R9, 0x1, -R0 ;  /* 0x000000010909d824 */ /* 0x000fe200078e0a00 */
[----:B------:R-:W-:Y:S02]  /*90d0*/  ISETP.GE.AND P5, PT, R16, RZ, PT ;  /* 0x000000ff1000720c */ /* 0x000fe40003fa6270 */
[----:B------:R-:W4:Y:S01]  /*90e0*/  LDL.LU R16, [R1+0x188] ;  /* 0x0001880001107983 */ /* 0x000f220000300800 */
[----:B--2---:R-:W-:Y:S01]  /*90f0*/  ISETP.GE.AND P2, PT, R13, RZ, PT ;  /* 0x000000ff0d00720c */ /* 0x004fe20003f46270 */
[----:B------:R-:W-:Y:S02]  /*9100*/  IMAD.MOV.U32 R13, RZ, RZ, R6 ;  /* 0x000000ffff0d7224 */ /* 0x000fe400078e0006 */
[C---:B------:R-:W-:Y:S02]  /*9110*/  IMAD R6, R0.reuse, R12, R10 ;  /* 0x0000000c00067224 */ /* 0x040fe400078e020a */
[----:B------:R-:W2:Y:S01]  /*9120*/  LDL.LU R10, [R1+0x17c] ;  /* 0x00017c00010a7983 */ /* 0x000ea20000300800 */
[----:B------:R-:W-:-:S02]  /*9130*/  ISETP.GT.U32.AND P3, PT, R0, R3, PT ;  /* 0x000000030000720c */ /* 0x000fc40003f64070 */
[----:B------:R-:W-:Y:S02]  /*9140*/  ISETP.GT.U32.AND P4, PT, R0, R8, PT ;  /* 0x000000080000720c */ /* 0x000fe40003f84070 */
[----:B---3--:R-:W-:-:S05]  /*9150*/  IABS R4, R14 ;  /* 0x0000000e00047213 */ /* 0x008fca0000000000 */
[----:B------:R-:W-:-:S04]  /*9160*/  IMAD.HI.U32 R11, R2, R4, RZ ;  /* 0x00000004020b7227 */ /* 0x000fc800078e00ff */
[--C-:B------:R-:W-:Y:S02]  /*9170*/  @!P3 IMAD.IADD R3, R3, 0x1, -R0.reuse ;  /* 0x000000010303b824 */ /* 0x100fe400078e0a00 */
[----:B------:R-:W-:Y:S02]  /*9180*/  IMAD.MOV R11, RZ, RZ, -R11 ;  /* 0x000000ffff0b7224 */ /* 0x000fe400078e0a0b */
[----:B------:R-:W-:Y:S01]  /*9190*/  @!P4 IMAD.IADD R8, R8, 0x1, -R0 ;  /* 0x000000010808c824 */ /* 0x000fe200078e0a00 */
[C---:B------:R-:W-:Y:S01]  /*91a0*/  ISETP.GT.U32.AND P3, PT, R0.reuse, R3, PT ;  /* 0x000000030000720c */ /* 0x040fe20003f64070 */
[C---:B------:R-:W-:Y:S01]  /*91b0*/  IMAD R4, R0.reuse, R11, R4 ;  /* 0x0000000b00047224 */ /* 0x040fe200078e0204 */
[----:B------:R-:W-:Y:S01]  /*91c0*/  ISETP.GT.U32.AND P4, PT, R0, R6, PT ;  /* 0x000000060000720c */ /* 0x000fe20003f84070 */
[----:B------:R-:W-:Y:S02]  /*91d0*/  IMAD.MOV.U32 R12, RZ, RZ, R9 ;  /* 0x000000ffff0c7224 */ /* 0x000fe400078e0009 */
[----:B------:R-:W-:-:S02]  /*91e0*/  IMAD.MOV.U32 R11, RZ, RZ, R8 ;  /* 0x000000ffff0b7224 */ /* 0x000fc400078e0008 */
[----:B------:R-:W-:Y:S02]  /*91f0*/  @!P1 IMAD.MOV R13, RZ, RZ, -R13 ;  /* 0x000000ffff0d9224 */ /* 0x000fe400078e0a0d */
[----:B------:R-:W-:Y:S02]  /*9200*/  @!P0 IMAD.MOV R12, RZ, RZ, -R12 ;  /* 0x000000ffff0c8224 */ /* 0x000fe400078e0a0c */
[----:B------:R-:W-:Y:S01]  /*9210*/  @!P6 IMAD.MOV R11, RZ, RZ, -R11 ;  /* 0x000000ffff0be224 */ /* 0x000fe200078e0a0b */
[----:B------:R0:W-:Y:S01]  /*9220*/  STL [R1+0x318], R13 ;  /* 0x0003180d01007387 */ /* 0x0001e20000100800 */
[--C-:B------:R-:W-:Y:S02]  /*9230*/  @!P3 IMAD.IADD R3, R3, 0x1, -R0.reuse ;  /* 0x000000010303b824 */ /* 0x100fe400078e0a00 */
[----:B------:R-:W-:Y:S01]  /*9240*/  @!P4 IMAD.IADD R6, R6, 0x1, -R0 ;  /* 0x000000010606c824 */ /* 0x000fe200078e0a00 */
[----:B0-----:R-:W3:Y:S04]  /*9250*/  LDL.LU R13, [R1+0x198] ;  /* 0x00019800010d7983 */ /* 0x001ee80000300800 */
[----:B------:R-:W-:Y:S01]  /*9260*/  STL [R1+0x310], R12 ;  /* 0x0003100c01007387 */ /* 0x000fe20000100800 */
[----:B----4-:R-:W-:-:S02]  /*9270*/  IABS R9, R15 ;  /* 0x0000000f00097213 */ /* 0x010fc40000000000 */
[----:B------:R-:W-:Y:S01]  /*9280*/  ISETP.GE.AND P3, PT, R15, RZ, PT ;  /* 0x000000ff0f00720c */ /* 0x000fe20003f66270 */
[----:B------:R0:W-:Y:S04]  /*9290*/  STL [R1+0x308], R11 ;  /* 0x0003080b01007387 */ /* 0x0001e80000100800 */
[----:B------:R-:W4:Y:S01]  /*92a0*/  LDL R15, [R1+0x18c] ;  /* 0x00018c00010f7983 */ /* 0x000f220000100800 */
[----:B------:R-:W-:Y:S02]  /*92b0*/  ISETP.GE.AND P4, PT, R16, RZ, PT ;  /* 0x000000ff1000720c */ /* 0x000fe40003f86270 */
[----:B--2---:R-:W-:Y:S02]  /*92c0*/  ISETP.GE.AND P0, PT, R10, RZ, PT ;  /* 0x000000ff0a00720c */ /* 0x004fe40003f06270 */
[----:B------:R-:W-:-:S02]  /*92d0*/  IABS R10, R16 ;  /* 0x00000010000a7213 */ /* 0x000fc40000000000 */
[----:B------:R-:W2:Y:S01]  /*92e0*/  LDL R16, [R1+0x19c] ;  /* 0x00019c0001107983 */ /* 0x000ea20000100800 */
[C---:B------:R-:W-:Y:S02]  /*92f0*/  ISETP.GT.U32.AND P1, PT, R0.reuse, R7, PT ;  /* 0x000000070000720c */ /* 0x040fe40003f24070 */
[----:B------:R-:W-:Y:S01]  /*9300*/  ISETP.GT.U32.AND P6, PT, R0, R4, PT ;  /* 0x000000040000720c */ /* 0x000fe20003fc4070 */
[----:B------:R-:W-:Y:S02]  /*9310*/  IMAD.MOV.U32 R8, RZ, RZ, R9 ;  /* 0x000000ffff087224 */ /* 0x000fe400078e0009 */
[----:B------:R-:W-:-:S04]  /*9320*/  IMAD.MOV.U32 R9, RZ, RZ, R10 ;  /* 0x000000ffff097224 */ /* 0x000fc800078e000a */
[----:B0-----:R-:W-:-:S04]  /*9330*/  IMAD.HI.U32 R11, R2, R9, RZ ;  /* 0x00000009020b7227 */ /* 0x001fc800078e00ff */
[--C-:B------:R-:W-:Y:S02]  /*9340*/  @!P1 IMAD.IADD R7, R7, 0x1, -R0.reuse ;  /* 0x0000000107079824 */ /* 0x100fe400078e0a00 */
[--C-:B------:R-:W-:Y:S01]  /*9350*/  @!P6 IMAD.IADD R4, R4, 0x1, -R0.reuse ;  /* 0x000000010404e824 */ /* 0x100fe200078e0a00 */
[C---:B------:R-:W-:Y:S01]  /*9360*/  ISETP.GT.U32.AND P6, PT, R0.reuse, R6, PT ;  /* 0x000000060000720c */ /* 0x040fe20003fc4070 */
[----:B------:R-:W-:Y:S02]  /*9370*/  @!P5 IMAD.MOV R7, RZ, RZ, -R7 ;  /* 0x000000ffff07d224 */ /* 0x000fe400078e0a07 */
[----:B------:R-:W-:Y:S02]  /*9380*/  IMAD.MOV R11, RZ, RZ, -R11 ;  /* 0x000000ffff0b7224 */ /* 0x000fe400078e0a0b */
[----:B------:R-:W-:Y:S01]  /*9390*/  @!P2 IMAD.MOV R3, RZ, RZ, -R3 ;  /* 0x000000ffff03a224 */ /* 0x000fe200078e0a03 */
[----:B------:R0:W-:Y:S04]  /*93a0*/  STL [R1+0x304], R7 ;  /* 0x0003040701007387 */ /* 0x0001e80000100800 */
[----:B------:R1:W-:Y:S01]  /*93b0*/  STL [R1+0x2f8], R3 ;  /* 0x0002f80301007387 */ /* 0x0003e20000100800 */
[----:B0-----:R-:W-:Y:S01]  /*93c0*/  IMAD R7, R0, R11, R9 ;  /* 0x0000000b00077224 */ /* 0x001fe200078e0209 */
[----:B---3--:R-:W-:Y:S01]  /*93d0*/  IABS R10, R13 ;  /* 0x0000000d000a7213 */ /* 0x008fe20000000000 */
[----:B------:R-:W-:-:S04]  /*93e0*/  @!P6 IMAD.IADD R6, R6, 0x1, -R0 ;  /* 0x000000010606e824 */ /* 0x000fc800078e0a00 */
[----:B-1----:R-:W-:Y:S01]  /*93f0*/  IMAD.MOV.U32 R3, RZ, RZ, R10 ;  /* 0x000000ffff037224 */ /* 0x002fe200078e000a */
[----:B----4-:R-:W-:Y:S01]  /*9400*/  IABS R9, R15 ;  /* 0x0000000f00097213 */ /* 0x010fe20000000000 */
[----:B------:R0:W-:Y:S01]  /*9410*/  STL [R1+0x1380], R20 ;  /* 0x0013801401007387 */ /* 0x0001e20000100800 */
[----:B------:R-:W-:Y:S02]  /*9420*/  ISETP.GE.AND P2, PT, R13, RZ, PT ;  /* 0x000000ff0d00720c */ /* 0x000fe40003f46270 */
[----:B------:R-:W-:Y:S01]  /*9430*/  IABS R13, R20 ;  /* 0x00000014000d7213 */ /* 0x000fe20000000000 */
[----:B0-----:R-:W-:-:S04]  /*9440*/  IMAD.MOV.U32 R20, RZ, RZ, R6 ;  /* 0x000000ffff147224 */ /* 0x001fc800078e0006 */
[----:B------:R-:W-:Y:S01]  /*9450*/  @!P0 IMAD.MOV R20, RZ, RZ, -R20 ;  /* 0x000000ffff148224 */ /* 0x000fe200078e0a14 */
[----:B--2---:R-:W-:Y:S01]  /*9460*/  IABS R10, R16 ;  /* 0x00000010000a7213 */ /* 0x004fe20000000000 */
[----:B------:R-:W-:-:S04]  /*9470*/  IMAD.HI.U32 R16, R2, R9, RZ ;  /* 0x0000000902107227 */ /* 0x000fc800078e00ff */
[----:B------:R-:W-:Y:S02]  /*9480*/  IMAD.MOV R6, RZ, RZ, -R16 ;  /* 0x000000ffff067224 */ /* 0x000fe400078e0a10 */
[----:B------:R-:W2:Y:S04]  /*9490*/  LDL.LU R16, [R1+0x18c] ;  /* 0x00018c0001107983 */ /* 0x000ea80000300800 */
[----:B------:R0:W-:Y:S04]  /*94a0*/  STL [R1+0x2f4], R20 ;  /* 0x0002f41401007387 */ /* 0x0001e80000100800 */
[----:B0-----:R-:W3:Y:S01]  /*94b0*/  LDL.LU R20, [R1+0x1380] ;  /* 0x0013800001147983 */ /* 0x001ee20000300800 */
[----:B------:R-:W-:Y:S01]  /*94c0*/  IMAD.HI.U32 R12, R2, R8, RZ ;  /* 0x00000008020c7227 */ /* 0x000fe200078e00ff */
[----:B------:R-:W-:-:S03]  /*94d0*/  ISETP.GT.U32.AND P5, PT, R0, R4, PT ;  /* 0x000000040000720c */ /* 0x000fc60003fa4070 */
[----:B------:R-:W-:Y:S01]  /*94e0*/  IMAD.MOV R12, RZ, RZ, -R12 ;  /* 0x000000ffff0c7224 */ /* 0x000fe200078e0a0c */
[----:B------:R-:W-:-:S03]  /*94f0*/  ISETP.GE.AND P1, PT, R14, RZ, PT ;  /* 0x000000ff0e00720c */ /* 0x000fc60003f26270 */
[----:B------:R-:W-:Y:S02]  /*9500*/  IMAD R8, R0, R12, R8 ;  /* 0x0000000c00087224 */ /* 0x000fe400078e0208 */
[----:B------:R-:W-:-:S04]  /*9510*/  IMAD.HI.U32 R12, R2, R3, RZ ;  /* 0x00000003020c7227 */ /* 0x000fc800078e00ff */
[----:B------:R-:W-:Y:S01]  /*9520*/  IMAD.MOV R12, RZ, RZ, -R12 ;  /* 0x000000ffff0c7224 */ /* 0x000fe200078e0a0c */
[----:B------:R-:W-:Y:S01]  /*9530*/  ISETP.GT.U32.AND P6, PT, R0, R8, PT ;  /* 0x000000080000720c */ /* 0x000fe20003fc4070 */
[----:B------:R-:W-:Y:S02]  /*9540*/  @!P5 IMAD.IADD R4, R4, 0x1, -R0 ;  /* 0x000000010404d824 */ /* 0x000fe400078e0a00 */
[----:B------:R-:W-:Y:S02]  /*9550*/  IMAD R3, R0, R12, R3 ;  /* 0x0000000c00037224 */ /* 0x000fe400078e0203 */
[----:B------:R-:W-:Y:S01]  /*9560*/  IMAD.HI.U32 R15, R2, R13, RZ ;  /* 0x0000000d020f7227 */ /* 0x000fe200078e00ff */
[----:B------:R-:W-:-:S03]  /*9570*/  ISETP.GT.U32.AND P5, PT, R0, R7, PT ;  /* 0x000000070000720c */ /* 0x000fc60003fa4070 */
[----:B------:R-:W-:-:S04]  /*9580*/  IMAD.HI.U32 R12, R2, R10, RZ ;  /* 0x0000000a020c7227 */ /* 0x000fc800078e00ff */
[----:B------:R-:W-:Y:S02]  /*9590*/  @!P1 IMAD.MOV R4, RZ, RZ, -R4 ;  /* 0x000000ffff049224 */ /* 0x000fe400078e0a04 */
[----:B------:R-:W-:Y:S02]  /*95a0*/  IMAD.MOV R15, RZ, RZ, -R15 ;  /* 0x000000ffff0f7224 */ /* 0x000fe400078e0a0f */
[----:B------:R-:W-:Y:S01]  /*95b0*/  IMAD.MOV R12, RZ, RZ, -R12 ;  /* 0x000000ffff0c7224 */ /* 0x000fe200078e0a0c */
[----:B------:R0:W-:Y:S01]  /*95c0*/  STL [R1+0x2e4], R4 ;  /* 0x0002e40401007387 */ /* 0x0001e20000100800 */
[----:B------:R-:W-:Y:S02]  /*95d0*/  IMAD R13, R0, R15, R13 ;  /* 0x0000000f000d7224 */ /* 0x000fe400078e020d */
[----:B------:R-:W-:Y:S02]  /*95e0*/  @!P6 IMAD.IADD R8, R8, 0x1, -R0 ;  /* 0x000000010808e824 */ /* 0x000fe400078e0a00 */
[----:B0-----:R-:W-:-:S02]  /*95f0*/  IMAD R4, R0, R12, R10 ;  /* 0x0000000c00047224 */ /* 0x001fc400078e020a */
[----:B------:R-:W-:Y:S01]  /*9600*/  @!P5 IMAD.IADD R7, R7, 0x1, -R0 ;  /* 0x000000010707d824 */ /* 0x000fe200078e0a00 */
[C---:B------:R-:W-:Y:S02]  /*9610*/  ISETP.GT.U32.AND P5, PT, R0.reuse, R8, PT ;  /* 0x000000080000720c */ /* 0x040fe40003fa4070 */
[----:B------:R-:W-:Y:S02]  /*9620*/  IABS R11, R17 ;  /* 0x00000011000b7213 */ /* 0x000fe40000000000 */
[----:B------:R-:W-:-:S03]  /*9630*/  ISETP.GT.U32.AND P0, PT, R0, R7, PT ;  /* 0x000000070000720c */ /* 0x000fc60003f04070 */
[----:B------:R-:W-:-:S04]  /*9640*/  IMAD.HI.U32 R14, R2, R11, RZ ;  /* 0x0000000b020e7227 */ /* 0x000fc800078e00ff */
[----:B------:R-:W-:Y:S02]  /*9650*/  IMAD.MOV R14, RZ, RZ, -R14 ;  /* 0x000000ffff0e7224 */ /* 0x000fe400078e0a0e */
[----:B------:R-:W-:Y:S02]  /*9660*/  @!P5 IMAD.IADD R8, R8, 0x1, -R0 ;  /* 0x000000010808d824 */ /* 0x000fe400078e0a00 */
[C---:B------:R-:W-:Y:S02]  /*9670*/  IMAD R9, R0.reuse, R6, R9 ;  /* 0x0000000600097224 */ /* 0x040fe400078e0209 */
[----:B------:R-:W-:Y:S02]  /*9680*/  IMAD R6, R0, R14, R11 ;  /* 0x0000000e00067224 */ /* 0x000fe400078e020b */
[----:B------:R-:W-:Y:S02]  /*9690*/  IMAD.MOV.U32 R14, RZ, RZ, R17 ;  /* 0x000000ffff0e7224 */ /* 0x000fe400078e0011 */
[----:B------:R-:W-:-:S02]  /*96a0*/  IMAD.MOV.U32 R17, RZ, RZ, R8 ;  /* 0x000000ffff117224 */ /* 0x000fc400078e0008 */
[----:B------:R-:W-:Y:S02]  /*96b0*/  @!P0 IMAD.IADD R7, R7, 0x1, -R0 ;  /* 0x0000000107078824 */ /* 0x000fe400078e0a00 */
[----:B------:R-:W-:Y:S02]  /*96c0*/  @!P3 IMAD.MOV R17, RZ, RZ, -R17 ;  /* 0x000000ffff11b224 */ /* 0x000fe400078e0a11 */
[----:B------:R-:W-:Y:S01]  /*96d0*/  @!P4 IMAD.MOV R7, RZ, RZ, -R7 ;  /* 0x000000ffff07c224 */ /* 0x000fe200078e0a07 */
[----:B--2---:R-:W-:Y:S02]  /*96e0*/  ISETP.GE.AND P1, PT, R16, RZ, PT ;  /* 0x000000ff1000720c */ /* 0x004fe40003f26270 */
[----:B------:R-:W2:Y:S04]  /*96f0*/  LDL.LU R16, [R1+0x1a8] ;  /* 0x0001a80001107983 */ /* 0x000ea80000300800 */
[----:B------:R-:W4:Y:S04]  /*9700*/  LDL.LU R15, [R1+0x1a4] ;  /* 0x0001a400010f7983 */ /* 0x000f280000300800 */
[----:B------:R-:W2:Y:S01]  /*9710*/  LDL.LU R12, [R1+0x1a0] ;  /* 0x0001a000010c7983 */ /* 0x000ea20000300800 */
[----:B---3--:R-:W-:-:S03]  /*9720*/  IMAD.MOV.U32 R11, RZ, RZ, R20 ;  /* 0x000000ffff0b7224 */ /* 0x008fc600078e0014 */
[----:B------:R-:W3:Y:S04]  /*9730*/  LDL.LU R20, [R1+0x1ac] ;  /* 0x0001ac0001147983 */ /* 0x000ee80000300800 */
[----:B------:R0:W-:Y:S01]  /*9740*/  STL [R1+0x2dc], R17 ;  /* 0x0002dc1101007387 */ /* 0x0001e20000100800 */
[----:B------:R-:W-:-:S03]  /*9750*/  ISETP.GE.AND P4, PT, R11, RZ, PT ;  /* 0x000000ff0b00720c */ /* 0x000fc60003f86270 */
[----:B0-----:R-:W3:Y:S04]  /*9760*/  LDL.LU R17, [R1+0x1b0] ;  /* 0x0001b00001117983 */ /* 0x001ee80000300800 */
[----:B------:R0:W-:Y:S04]  /*9770*/  STL [R1+0x2d4], R7 ;  /* 0x0002d40701007387 */ /* 0x0001e80000100800 */
[----:B------:R-:W3:Y:S01]  /*9780*/  LDL.LU R11, [R1+0x19c] ;  /* 0x00019c00010b7983 */ /* 0x000ee20000300800 */
[----:B------:R-:W-:-:S13]  /*9790*/  ISETP.GT.U32.AND P6, PT, R0, R3, PT ;  /* 0x000000030000720c */ /* 0x000fda0003fc4070 */
[----:B------:R-:W-:-:S05]  /*97a0*/  @!P6 IMAD.IADD R3, R3, 0x1, -R0 ;  /* 0x000000010303e824 */ /* 0x000fca00078e0a00 */
[C---:B------:R-:W-:Y:S02]  /*97b0*/  ISETP.GT.U32.AND P6, PT, R0.reuse, R3, PT ;  /* 0x000000030000720c */ /* 0x040fe40003fc4070 */
[C---:B------:R-:W-:Y:S02]  /*97c0*/  ISETP.GT.U32.AND P0, PT, R0.reuse, R13, PT ;  /* 0x0000000d0000720c */ /* 0x040fe40003f04070 */
[C---:B------:R-:W-:Y:S02]  /*97d0*/  ISETP.GT.U32.AND P3, PT, R0.reuse, R6, PT ;  /* 0x000000060000720c */ /* 0x040fe40003f64070 */
[----:B------:R-:W-:-:S07]  /*97e0*/  ISETP.GT.U32.AND P5, PT, R0, R9, PT ;  /* 0x000000090000720c */ /* 0x000fce0003fa4070 */
[--C-:B------:R-:W-:Y:S01]  /*97f0*/  @!P6 IMAD.IADD R3, R3, 0x1, -R0.reuse ;  /* 0x000000010303e824 */ /* 0x100fe200078e0a00 */
[----:B------:R-:W-:Y:S01]  /*9800*/  ISETP.GT.U32.AND P6, PT, R0, R4, PT ;  /* 0x000000040000720c */ /* 0x000fe20003fc4070 */
[--C-:B------:R-:W-:Y:S02]  /*9810*/  @!P0 IMAD.IADD R13, R13, 0x1, -R0.reuse ;  /* 0x000000010d0d8824 */ /* 0x100fe400078e0a00 */
[--C-:B------:R-:W-:Y:S02]  /*9820*/  @!P3 IMAD.IADD R6, R6, 0x1, -R0.reuse ;  /* 0x000000010606b824 */ /* 0x100fe400078e0a00 */
[----:B------:R-:W-:Y:S01]  /*9830*/  @!P5 IMAD.IADD R9, R9, 0x1, -R0 ;  /* 0x000000010909d824 */ /* 0x000fe200078e0a00 */
[----:B------:R-:W-:Y:S02]  /*9840*/  ISETP.GT.U32.AND P3, PT, R0, R13, PT ;  /* 0x0000000d0000720c */ /* 0x000fe40003f64070 */
[----:B------:R-:W-:Y:S01]  /*9850*/  ISETP.GE.AND P5, PT, R14, RZ, PT ;  /* 0x000000ff0e00720c */ /* 0x000fe20003fa6270 */
[----:B------:R-:W-:-:S04]  /*9860*/  IMAD.MOV.U32 R14, RZ, RZ, R3 ;  /* 0x000000ffff0e7224 */ /* 0x000fc800078e0003 */
[----:B------:R-:W-:Y:S01]  /*9870*/  @!P6 IMAD.IADD R4, R4, 0x1, -R0 ;  /* 0x000000010404e824 */ /* 0x000fe200078e0a00 */
[C---:B------:R-:W-:Y:S02]  /*9880*/  ISETP.GT.U32.AND P6, PT, R0.reuse, R6, PT ;  /* 0x000000060000720c */ /* 0x040fe40003fc4070 */
[----:B------:R-:W-:-:S03]  /*9890*/  ISETP.GT.U32.AND P0, PT, R0, R9, PT ;  /* 0x000000090000720c */ /* 0x000fc60003f04070 */
[----:B------:R-:W-:-:S08]  /*98a0*/  @!P3 IMAD.IADD R13, R13, 0x1, -R0 ;  /* 0x000000010d0db824 */ /* 0x000fd000078e0a00 */
[--C-:B------:R-:W-:Y:S02]  /*98b0*/  @!P6 IMAD.IADD R6, R6, 0x1, -R0.reuse ;  /* 0x000000010606e824 */ /* 0x100fe400078e0a00 */
[----:B------:R-:W-:Y:S02]  /*98c0*/  @!P0 IMAD.IADD R9, R9, 0x1, -R0 ;  /* 0x0000000109098824 */ /* 0x000fe400078e0a00 */
[----:B------:R-:W-:Y:S01]  /*98d0*/  @!P2 IMAD.MOV R14, RZ, RZ, -R14 ;  /* 0x000000ffff0ea224 */ /* 0x000fe200078e0a0e */
[----:B------:R-:W-:-:S04]  /*98e0*/  ISETP.GT.U32.AND P2, PT, R0, R4, PT ;  /* 0x000000040000720c */ /* 0x000fc80003f44070 */
[----:B------:R1:W-:Y:S01]  /*98f0*/  STL [R1+0x2cc], R14 ;  /* 0x0002cc0e01007387 */ /* 0x0003e20000100800 */
[----:B------:R-:W-:Y:S02]  /*9900*/  @!P4 IMAD.MOV R13, RZ, RZ, -R13 ;  /* 0x000000ffff0dc224 */ /* 0x000fe400078e0a0d */
[----:B------:R-:W-:-:S06]  /*9910*/  @!P5 IMAD.MOV R6, RZ, RZ, -R6 ;  /* 0x000000ffff06d224 */ /* 0x000fcc00078e0a06 */
[----:B------:R-:W-:Y:S01]  /*9920*/  @!P2 IMAD.IADD R4, R4, 0x1, -R0 ;  /* 0x000000010404a824 */ /* 0x000fe200078e0a00 */
[----:B----4-:R-:W-:Y:S02]  /*9930*/  IABS R8, R15 ;  /* 0x0000000f00087213 */ /* 0x010fe40000000000 */
[----:B--2---:R-:W-:-:S03]  /*9940*/  IABS R10, R12 ;  /* 0x0000000c000a7213 */ /* 0x004fc60000000000 */
[----:B------:R-:W-:-:S04]  /*9950*/  IMAD.HI.U32 R3, R2, R8, RZ ;  /* 0x0000000802037227 */ /* 0x000fc800078e00ff */
[----:B0-----:R-:W-:-:S04]  /*9960*/  IMAD.HI.U32 R7, R2, R10, RZ ;  /* 0x0000000a02077227 */ /* 0x001fc800078e00ff */
[----:B------:R-:W-:Y:S02]  /*9970*/  IMAD.MOV R7, RZ, RZ, -R7 ;  /* 0x000000ffff077224 */ /* 0x000fe400078e0a07 */
[----:B------:R-:W-:Y:S02]  /*9980*/  IMAD.MOV R3, RZ, RZ, -R3 ;  /* 0x000000ffff037224 */ /* 0x000fe400078e0a03 */
[C---:B------:R-:W-:Y:S02]  /*9990*/  IMAD R10, R0.reuse, R7, R10 ;  /* 0x00000007000a7224 */ /* 0x040fe400078e020a */
[----:B------:R-:W-:-:S03]  /*99a0*/  IMAD R3, R0, R3, R8 ;  /* 0x0000000300037224 */ /* 0x000fc600078e0208 */
[C---:B------:R-:W-:Y:S02]  /*99b0*/  ISETP.GT.U32.AND P3, PT, R0.reuse, R10, PT ;  /* 0x0000000a0000720c */ /* 0x040fe40003f64070 */
[----:B------:R-:W-:Y:S02]  /*99c0*/  ISETP.GT.U32.AND P6, PT, R0, R3, PT ;  /* 0x000000030000720c */ /* 0x000fe40003fc4070 */
[----:B------:R-:W-:-:S09]  /*99d0*/  IABS R7, R16 ;  /* 0x0000001000077213 */ /* 0x000fd20000000000 */
[--C-:B------:R-:W-:Y:S01]  /*99e0*/  @!P3 IMAD.IADD R10, R10, 0x1, -R0.reuse ;  /* 0x000000010a0ab824 */ /* 0x100fe200078e0a00 */
[----:B------:R-:W-:Y:S01]  /*99f0*/  ISETP.GE.AND P3, PT, R15, RZ, PT ;  /* 0x000000ff0f00720c */ /* 0x000fe20003f66270 */
[----:B------:R-:W-:Y:S02]  /*9a00*/  IMAD.MOV.U32 R15, RZ, RZ, R9 ;  /* 0x000000ffff0f7224 */ /* 0x000fe400078e0009 */
[----:B------:R-:W-:Y:S01]  /*9a10*/  @!P6 IMAD.IADD R3, R3, 0x1, -R0 ;  /* 0x000000010303e824 */ /* 0x000fe200078e0a00 */
[----:B---3--:R-:W-:Y:S01]  /*9a20*/  ISETP.GE.AND P0, PT, R11, RZ, PT ;  /* 0x000000ff0b00720c */ /* 0x008fe20003f06270 */
[----:B------:R-:W-:Y:S01]  /*9a30*/  @!P1 IMAD.MOV R15, RZ, RZ, -R15 ;  /* 0x000000ffff0f9224 */ /* 0x000fe200078e0a0f */
[----:B------:R-:W-:Y:S01]  /*9a40*/  ISETP.GT.U32.AND P1, PT, R0, R10, PT ;  /* 0x0000000a0000720c */ /* 0x000fe20003f24070 */
[----:B-1----:R-:W-:Y:S01]  /*9a50*/  IMAD.HI.U32 R14, R2, R7, RZ ;  /* 0x00000007020e7227 */ /* 0x002fe200078e00ff */
[----:B------:R-:W-:Y:S02]  /*9a60*/  ISETP.GT.U32.AND P6, PT, R0, R3, PT ;  /* 0x000000030000720c */ /* 0x000fe40003fc4070 */
[----:B------:R-:W-:Y:S01]  /*9a70*/  IABS R11, R20 ;  /* 0x00000014000b7213 */ /* 0x000fe20000000000 */
[----:B------:R-:W-:Y:S01]  /*9a80*/  IMAD.MOV R14, RZ, RZ, -R14 ;  /* 0x000000ffff0e7224 */ /* 0x000fe200078e0a0e */
[----:B------:R-:W-:Y:S01]  /*9a90*/  ISETP.GE.AND P2, PT, R12, RZ, PT ;  /* 0x000000ff0c00720c */ /* 0x000fe20003f46270 */
[----:B------:R0:W-:Y:S02]  /*9aa0*/  STL [R1+0x2c4], R15 ;  /* 0x0002c40f01007387 */ /* 0x0001e40000100800 */
[----:B------:R-:W-:-:S04]  /*9ab0*/  IMAD.HI.U32 R12, R2, R11, RZ ;  /* 0x0000000b020c7227 */ /* 0x000fc800078e00ff */
[----:B------:R-:W-:Y:S02]  /*9ac0*/  IMAD R7, R0, R14, R7 ;  /* 0x0000000e00077224 */ /* 0x000fe400078e0207 */
[----:B------:R-:W2:Y:S01]  /*9ad0*/  LDL.LU R14, [R1+0x1b4] ;  /* 0x0001b400010e7983 */ /* 0x000ea20000300800 */
[----:B------:R-:W-:Y:S01]  /*9ae0*/  @!P0 IMAD.MOV R4, RZ, RZ, -R4 ;  /* 0x000000ffff048224 */ /* 0x000fe200078e0a04 */
[----:B------:R-:W-:Y:S01]  /*9af0*/  ISETP.GE.AND P5, PT, R16, RZ, PT ;  /* 0x000000ff1000720c */ /* 0x000fe20003fa6270 */
[----:B------:R-:W-:Y:S01]  /*9b00*/  IMAD.MOV R12, RZ, RZ, -R12 ;  /* 0x000000ffff0c7224 */ /* 0x000fe200078e0a0c */
[----:B------:R-:W-:Y:S01]  /*9b10*/  STL [R1+0x2bc], R13 ;  /* 0x0002bc0d01007387 */ /* 0x000fe20000100800 */
[--C-:B------:R-:W-:Y:S02]  /*9b20*/  @!P1 IMAD.IADD R10, R10, 0x1, -R0.reuse ;  /* 0x000000010a0a9824 */ /* 0x100fe400078e0a00 */
[----:B------:R-:W-:Y:S01]  /*9b30*/  @!P6 IMAD.IADD R3, R3, 0x1, -R0 ;  /* 0x000000010303e824 */ /* 0x000fe200078e0a00 */
[----:B------:R1:W-:Y:S04]  /*9b40*/  STL [R1+0x2b4], R6 ;  /* 0x0002b40601007387 */ /* 0x0003e80000100800 */
[----:B0-----:R-:W3:Y:S04]  /*9b50*/  LDL.LU R15, [R1+0x1bc] ;  /* 0x0001bc00010f7983 */ /* 0x001ee80000300800 */
[----:B------:R-:W4:Y:S01]  /*9b60*/  LDL R16, [R1+0x1b8] ;  /* 0x0001b80001107983 */ /* 0x000f220000100800 */
[----:B-1----:R-:W-:-:S03]  /*9b70*/  IMAD R6, R0, R12, R11 ;  /* 0x0000000c00067224 */ /* 0x002fc600078e020b */
[----:B------:R0:W-:Y:S01]  /*9b80*/  STL [R1+0x2b0], R4 ;  /* 0x0002b00401007387 */ /* 0x0001e20000100800 */
[----:B------:R-:W-:Y:S01]  /*9b90*/  IMAD.MOV.U32 R11, RZ, RZ, R3 ;  /* 0x000000ffff0b7224 */ /* 0x000fe200078e0003 */
[----:B------:R-:W-:-:S03]  /*9ba0*/  IABS R8, R17 ;  /* 0x0000001100087213 */ /* 0x000fc60000000000 */
[----:B------:R-:W-:Y:S02]  /*9bb0*/  @!P3 IMAD.MOV R11, RZ, RZ, -R11 ;  /* 0x000000ffff0bb224 */ /* 0x000fe400078e0a0b */
[----:B0-----:R-:W-:Y:S01]  /*9bc0*/  IMAD.MOV.U32 R4, RZ, RZ, R10 ;  /* 0x000000ffff047224 */ /* 0x001fe200078e000a */
[----:B------:R-:W-:Y:S02]  /*9bd0*/  ISETP.GE.AND P0, PT, R20, RZ, PT ;  /* 0x000000ff1400720c */ /* 0x000fe40003f06270 */
[----:B------:R-:W-:Y:S01]  /*9be0*/  ISETP.GE.AND P1, PT, R17, RZ, PT ;  /* 0x000000ff1100720c */ /* 0x000fe20003f26270 */
[----:B------:R-:W-:Y:S01]  /*9bf0*/  @!P2 IMAD.MOV R4, RZ, RZ, -R4 ;  /* 0x000000ffff04a224 */ /* 0x000fe200078e0a04 */
[----:B------:R-:W4:Y:S04]  /*9c00*/  LDL R20, [R1+0x1c0] ;  /* 0x0001c00001147983 */ /* 0x000f280000100800 */
[----:B------:R-:W4:Y:S04]  /*9c10*/  LDL R17, [R1+0x1c4] ;  /* 0x0001c40001117983 */ /* 0x000f280000100800 */
[----:B------:R-:W-:Y:S04]  /*9c20*/  STL [R1+0x2a8], R4 ;  /* 0x0002a80401007387 */ /* 0x000fe80000100800 */
[----:B------:R-:W-:Y:S04]  /*9c30*/  STL [R1+0x2a0], R11 ;  /* 0x0002a00b01007387 */ /* 0x000fe80000100800 */
[----:B------:R0:W-:Y:S04]  /*9c40*/  STL [R1+0x137c], R28 ;  /* 0x00137c1c01007387 */ /* 0x0001e80000100800 */
[----:B0-----:R-:W4:Y:S01]  /*9c50*/  LDL.LU R28, [R1+0x1b8] ;  /* 0x0001b800011c7983 */ /* 0x001f220000300800 */
[----:B------:R-:W-:Y:S01]  /*9c60*/  ISETP.GT.U32.AND P4, PT, R0, R7, PT ;  /* 0x000000070000720c */ /* 0x000fe20003f84070 */
[----:B------:R-:W-:-:S12]  /*9c70*/  IMAD.HI.U32 R9, R2, R8, RZ ;  /* 0x0000000802097227 */ /* 0x000fd800078e00ff */
[----:B------:R-:W-:-:S05]  /*9c80*/  @!P4 IMAD.IADD R7, R7, 0x1, -R0 ;  /* 0x000000010707c824 */ /* 0x000fca00078e0a00 */
[----:B------:R-:W-:Y:S01]  /*9c90*/  ISETP.GT.U32.AND P4, PT, R0, R7, PT ;  /* 0x000000070000720c */ /* 0x000fe20003f84070 */
[----:B------:R-:W-:-:S04]  /*9ca0*/  IMAD.MOV R9, RZ, RZ, -R9 ;  /* 0x000000ffff097224 */ /* 0x000fc800078e0a09 */
[----:B------:R-:W-:-:S08]  /*9cb0*/  IMAD R8, R0, R9, R8 ;  /* 0x0000000900087224 */ /* 0x000fd000078e0208 */
[----:B------:R-:W-:Y:S01]  /*9cc0*/  @!P4 IMAD.IADD R7, R7, 0x1, -R0 ;  /* 0x000000010707c824 */ /* 0x000fe200078e0a00 */
[----:B------:R-:W-:-:S13]  /*9cd0*/  ISETP.GT.U32.AND P4, PT, R0, R8, PT ;  /* 0x000000080000720c */ /* 0x000fda0003f84070 */
[----:B------:R-:W-:Y:S01]  /*9ce0*/  @!P4 IMAD.IADD R8, R8, 0x1, -R0 ;  /* 0x000000010808c824 */ /* 0x000fe200078e0a00 */
[----:B--2---:R-:W-:Y:S02]  /*9cf0*/  ISETP.GE.AND P2, PT, R14, RZ, PT ;  /* 0x000000ff0e00720c */ /* 0x004fe40003f46270 */
[----:B------:R-:W-:Y:S02]  /*9d00*/  IABS R4, R14 ;  /* 0x0000000e00047213 */ /* 0x000fe40000000000 */
[----:B---3--:R-:W-:Y:S02]  /*9d10*/  IABS R14, R15 ;  /* 0x0000000f000e7213 */ /* 0x008fe40000000000 */
[----:B------:R-:W-:-:S03]  /*9d20*/  ISETP.GE.AND P3, PT, R15, RZ, PT ;  /* 0x000000ff0f00720c */ /* 0x000fc60003f66270 */
[----:B------:R-:W-:Y:S01]  /*9d30*/  IMAD.HI.U32 R15, R2, R14, RZ ;  /* 0x0000000e020f7227 */ /* 0x000fe200078e00ff */
[----:B----4-:R-:W-:Y:S02]  /*9d40*/  IABS R13, R16 ;  /* 0x00000010000d7213 */ /* 0x010fe40000000000 */
[----:B------:R-:W2:Y:S01]  /*9d50*/  LDL R16, [R1+0x1cc] ;  /* 0x0001cc0001107983 */ /* 0x000ea20000100800 */
[----:B------:R-:W-:-:S04]  /*9d60*/  IMAD.MOV R15, RZ, RZ, -R15 ;  /* 0x000000ffff0f7224 */ /* 0x000fc800078e0a0f */
[----:B------:R-:W-:Y:S01]  /*9d70*/  IMAD R14, R0, R15, R14 ;  /* 0x0000000f000e7224 */ /* 0x000fe200078e020e */
[----:B------:R-:W-:Y:S02]  /*9d80*/  IABS R12, R20 ;  /* 0x00000014000c7213 */ /* 0x000fe40000000000 */
[----:B------:R-:W3:Y:S01]  /*9d90*/  LDL R20, [R1+0x1d0] ;  /* 0x0001d00001147983 */ /* 0x000ee20000100800 */
[----:B------:R-:W-:-:S03]  /*9da0*/  IABS R11, R17 ;  /* 0x00000011000b7213 */ /* 0x000fc60000000000 */
[----:B------:R-:W4:Y:S01]  /*9db0*/  LDL R17, [R1+0x1d4] ;  /* 0x0001d40001117983 */ /* 0x000f220000100800 */
[----:B------:R-:W-:-:S03]  /*9dc0*/  ISETP.GE.AND P4, PT, R28, RZ, PT ;  /* 0x000000ff1c00720c */ /* 0x000fc60003f86270 */
[----:B------:R-:W4:Y:S04]  /*9dd0*/  LDL.LU R28, [R1+0x137c] ;  /* 0x00137c00011c7983 */ /* 0x000f280000300800 */
[----:B------:R-:W4:Y:S01]  /*9de0*/  LDL R15, [R1+0x1c8] ;  /* 0x0001c800010f7983 */ /* 0x000f220000100800 */
[----:B------:R-:W-:-:S13]  /*9df0*/  ISETP.GT.U32.AND P6, PT, R0, R6, PT ;  /* 0x000000060000720c */ /* 0x000fda0003fc4070 */
[----:B------:R-:W-:-:S05]  /*9e00*/  @!P6 IMAD.IADD R6, R6, 0x1, -R0 ;  /* 0x000000010606e824 */ /* 0x000fca00078e0a00 */
[----:B------:R-:W-:Y:S01]  /*9e10*/  ISETP.GT.U32.AND P6, PT, R0, R6, PT ;  /* 0x000000060000720c */ /* 0x000fe20003fc4070 */
[----:B------:R-:W-:Y:S02]  /*9e20*/  @!P5 IMAD.MOV R7, RZ, RZ, -R7 ;  /* 0x000000ffff07d224 */ /* 0x000fe400078e0a07 */
[----:B------:R-:W-:-:S04]  /*9e30*/  IMAD.HI.U32 R3, R2, R4, RZ ;  /* 0x0000000402037227 */ /* 0x000fc800078e00ff */
[----:B------:R-:W-:Y:S01]  /*9e40*/  IMAD.HI.U32 R10, R2, R13, RZ ;  /* 0x0000000d020a7227 */ /* 0x000fe200078e00ff */
[----:B------:R0:W-:Y:S05]  /*9e50*/  STL [R1+0x29c], R7 ;  /* 0x00029c0701007387 */ /* 0x0001ea0000100800 */
[----:B------:R-:W-:Y:S02]  /*9e60*/  @!P6 IMAD.IADD R6, R6, 0x1, -R0 ;  /* 0x000000010606e824 */ /* 0x000fe400078e0a00 */
[----:B------:R-:W-:Y:S02]  /*9e70*/  IMAD.MOV R3, RZ, RZ, -R3 ;  /* 0x000000ffff037224 */ /* 0x000fe400078e0a03 */
[----:B------:R-:W-:-:S02]  /*9e80*/  IMAD.MOV R10, RZ, RZ, -R10 ;  /* 0x000000ffff0a7224 */ /* 0x000fc400078e0a0a */
[----:B0-----:R-:W-:Y:S02]  /*9e90*/  IMAD.MOV.U32 R7, RZ, RZ, R6 ;  /* 0x000000ffff077224 */ /* 0x001fe400078e0006 */
[----:B------:R-:W-:Y:S02]  /*9ea0*/  IMAD R4, R0, R3, R4 ;  /* 0x0000000300047224 */ /* 0x000fe400078e0204 */
[----:B------:R-:W-:-:S04]  /*9eb0*/  IMAD.HI.U32 R9, R2, R12, RZ ;  /* 0x0000000c02097227 */ /* 0x000fc800078e00ff */
[----:B------:R-:W-:-:S04]  /*9ec0*/  IMAD.HI.U32 R3, R2, R11, RZ ;  /* 0x0000000b02037227 */ /* 0x000fc800078e00ff */
[C---:B------:R-:W-:Y:S02]  /*9ed0*/  IMAD R13, R0.reuse, R10, R13 ;  /* 0x0000000a000d7224 */ /* 0x040fe400078e020d */
[----:B------:R-:W-:Y:S02]  /*9ee0*/  @!P0 IMAD.MOV R7, RZ, RZ, -R7 ;  /* 0x000000ffff078224 */ /* 0x000fe400078e0a07 */
[----:B------:R-:W-:Y:S02]  /*9ef0*/  IMAD.MOV R9, RZ, RZ, -R9 ;  /* 0x000000ffff097224 */ /* 0x000fe400078e0a09 */
[----:B------:R-:W-:Y:S01]  /*9f00*/  IMAD.MOV R3, RZ, RZ, -R3 ;  /* 0x000000ffff037224 */ /* 0x000fe200078e0a03 */
[----:B------:R0:W-:Y:S01]  /*9f10*/  STL [R1+0x290], R7 ;  /* 0x0002900701007387 */ /* 0x0001e20000100800 */
[C---:B------:R-:W-:Y:S02]  /*9f20*/  IMAD R12, R0.reuse, R9, R12 ;  /* 0x00000009000c7224 */ /* 0x040fe400078e020c */
[----:B------:R-:W-:Y:S01]  /*9f30*/  IMAD R11, R0, R3, R11 ;  /* 0x00000003000b7224 */ /* 0x000fe200078e020b */
[----:B--2---:R-:W-:-:S05]  /*9f40*/  IABS R9, R16 ;  /* 0x0000001000097213 */ /* 0x004fca0000000000 */
[----:B------:R-:W-:-:S04]  /*9f50*/  IMAD.HI.U32 R16, R2, R9, RZ ;  /* 0x0000000902107227 */ /* 0x000fc800078e00ff */
[----:B------:R-:W-:Y:S01]  /*9f60*/  IMAD.MOV R16, RZ, RZ, -R16 ;  /* 0x000000ffff107224 */ /* 0x000fe200078e0a10 */
[----:B---3--:R-:W-:Y:S02]  /*9f70*/  IABS R3, R20 ;  /* 0x0000001400037213 */ /* 0x008fe40000000000 */
[----:B----4-:R-:W-:Y:S01]  /*9f80*/  IABS R6, R17 ;  /* 0x0000001100067213 */ /* 0x010fe20000000000 */
[----:B------:R-:W2:Y:S01]  /*9f90*/  LDL.LU R20, [R1+0x1d8] ;  /* 0x0001d80001147983 */ /* 0x000ea20000300800 */
[----:B------:R-:W-:-:S03]  /*9fa0*/  IMAD R9, R0, R16, R9 ;  /* 0x0000001000097224 */ /* 0x000fc600078e0209 */
[----:B------:R-:W3:Y:S04]  /*9fb0*/  LDL.LU R17, [R1+0x1dc] ;  /* 0x0001dc0001117983 */ /* 0x000ee80000300800 */
[----:B------:R-:W4:Y:S01]  /*9fc0*/  LDL.LU R16, [R1+0x1c0] ;  /* 0x0001c00001107983 */ /* 0x000f220000300800 */
[----:B------:R-:W-:-:S05]  /*9fd0*/  IABS R10, R15 ;  /* 0x0000000f000a7213 */ /* 0x000fca0000000000 */
[----:B0-----:R-:W-:-:S04]  /*9fe0*/  IMAD.HI.U32 R7, R2, R10, RZ ;  /* 0x0000000a02077227 */ /* 0x001fc800078e00ff */
[----:B------:R-:W-:Y:S02]  /*9ff0*/  IMAD.MOV R7, RZ, RZ, -R7 ;  /* 0x000000ffff077224 */ /* 0x000fe400078e0a07 */
[----:B------:R-:W-:-:S04]  /*a000*/  IMAD.HI.U32 R15, R2, R3, RZ ;  /* 0x00000003020f7227 */ /* 0x000fc800078e00ff */
[----:B------:R-:W-:Y:S02]  /*a010*/  IMAD R10, R0, R7, R10 ;  /* 0x00000007000a7224 */ /* 0x000fe400078e020a */
[----:B------:R-:W-:-:S04]  /*a020*/  IMAD.HI.U32 R7, R2, R6, RZ ;  /* 0x0000000602077227 */ /* 0x000fc800078e00ff */
[----:B------:R-:W-:Y:S02]  /*a030*/  IMAD.MOV R15, RZ, RZ, -R15 ;  /* 0x000000ffff0f7224 */ /* 0x000fe400078e0a0f */
[----:B------:R-:W-:Y:S02]  /*a040*/  IMAD.MOV R7, RZ, RZ, -R7 ;  /* 0x000000ffff077224 */ /* 0x000fe400078e0a07 */
[C---:B------:R-:W-:Y:S02]  /*a050*/  IMAD R3, R0.reuse, R15, R3 ;  /* 0x0000000f00037224 */ /* 0x040fe400078e0203 */
[----:B------:R-:W3:Y:S01]  /*a060*/  LDL.LU R15, [R1+0x1c4] ;  /* 0x0001c400010f7983 */ /* 0x000ee20000300800 */
[----:B------:R-:W-:-:S03]  /*a070*/  IMAD R6, R0, R7, R6 ;  /* 0x0000000700067224 */ /* 0x000fc600078e0206 */
[----:B------:R-:W4:Y:S01]  /*a080*/  LDL.LU R7, [R1+0x1e0] ;  /* 0x0001e00001077983 */ /* 0x000f220000300800 */
[----:B------:R-:W-:-:S13]  /*a090*/  ISETP.GT.U32.AND P6, PT, R0, R4, PT ;  /* 0x000000040000720c */ /* 0x000fda0003fc4070 */
[----:B------:R-:W-:Y:S01]  /*a0a0*/  @!P6 IMAD.IADD R4, R4, 0x1, -R0 ;  /* 0x000000010404e824 */ /* 0x000fe200078e0a00 */
[----:B------:R-:W-:-:S13]  /*a0b0*/  ISETP.GT.U32.AND P6, PT, R0, R8, PT ;  /* 0x000000080000720c */ /* 0x000fda0003fc4070 */
[----:B------:R-:W-:Y:S01]  /*a0c0*/  @!P6 IMAD.IADD R8, R8, 0x1, -R0 ;  /* 0x000000010808e824 */ /* 0x000fe200078e0a00 */
[C---:B------:R-:W-:Y:S02]  /*a0d0*/  ISETP.GT.U32.AND P6, PT, R0.reuse, R13, PT ;  /* 0x0000000d0000720c */ /* 0x040fe40003fc4070 */
[----:B------:R-:W-:-:S11]  /*a0e0*/  ISETP.GT.U32.AND P5, PT, R0, R4, PT ;  /* 0x000000040000720c */ /* 0x000fd60003fa4070 */
[----:B------:R-:W-:Y:S01]  /*a0f0*/  @!P6 IMAD.IADD R13, R13, 0x1, -R0 ;  /* 0x000000010d0de824 */ /* 0x000fe200078e0a00 */
[----:B------:R-:W-:Y:S01]  /*a100*/  ISETP.GT.U32.AND P6, PT, R0, R10, PT ;  /* 0x0000000a0000720c */ /* 0x000fe20003fc4070 */
[----:B------:R-:W-:Y:S02]  /*a110*/  @!P1 IMAD.MOV R8, RZ, RZ, -R8 ;  /* 0x000000ffff089224 */ /* 0x000fe400078e0a08 */
[----:B------:R-:W-:-:S03]  /*a120*/  @!P5 IMAD.IADD R4, R4, 0x1, -R0 ;  /* 0x000000010404d824 */ /* 0x000fc600078e0a00 */
[----:B------:R2:W-:Y:S07]  /*a130*/  STL [R1+0x288], R8 ;  /* 0x0002880801007387 */ /* 0x0005ee0000100800 */
[----:B------:R-:W-:-:S05]  /*a140*/  @!P6 IMAD.IADD R10, R10, 0x1, -R0 ;  /* 0x000000010a0ae824 */ /* 0x000fca00078e0a00 */
[----:B------:R-:W-:Y:S01]  /*a150*/  ISETP.GT.U32.AND P6, PT, R0, R10, PT ;  /* 0x0000000a0000720c */ /* 0x000fe20003fc4070 */
[----:B------:R-:W-:-:S12]  /*a160*/  @!P2 IMAD.MOV R4, RZ, RZ, -R4 ;  /* 0x000000ffff04a224 */ /* 0x000fd800078e0a04 */
[----:B------:R-:W-:Y:S01]  /*a170*/  @!P6 IMAD.IADD R10, R10, 0x1, -R0 ;  /* 0x000000010a0ae824 */ /* 0x000fe200078e0a00 */
[----:B--2---:R-:W-:Y:S01]  /*a180*/  IABS R8, R20 ;  /* 0x0000001400087213 */ /* 0x004fe20000000000 */
[----:B------:R4:W-:Y:S02]  /*a190*/  STL [R1+0x1370], R20 ;  /* 0x0013701401007387 */ /* 0x0009e40000100800 */
[----:B----4-:R-:W-:-:S05]  /*a1a0*/  IMAD.MOV.U32 R20, RZ, RZ, R7 ;  /* 0x000000ffff147224 */ /* 0x010fca00078e0007 */
[----:B------:R3:W-:Y:S04]  /*a1b0*/  STL [R1+0x1378], R20 ;  /* 0x0013781401007387 */ /* 0x0007e80000100800 */
[----:B------:R0:W-:Y:S04]  /*a1c0*/  STL [R1+0x284], R4 ;  /* 0x0002840401007387 */ /* 0x0001e80000100800 */
[----:B------:R-:W2:Y:S01]  /*a1d0*/  LDL.LU R7, [R1+0x1cc] ;  /* 0x0001cc0001077983 */ /* 0x000ea20000300800 */
[----:B---3--:R-:W-:-:S03]  /*a1e0*/  IMAD.MOV.U32 R20, RZ, RZ, R15 ;  /* 0x000000ffff147224 */ /* 0x008fc600078e000f */
[----:B------:R1:W-:Y:S01]  /*a1f0*/  STL [R1+0x1374], R17 ;  /* 0x0013741101007387 */ /* 0x0003e20000100800 */
[----:B0-----:R-:W-:Y:S02]  /*a200*/  IABS R4, R17 ;  /* 0x0000001100047213 */ /* 0x001fe40000000000 */
[----:B------:R-:W-:Y:S01]  /*a210*/  ISETP.GE.AND P6, PT, R20, RZ, PT ;  /* 0x000000ff1400720c */ /* 0x000fe20003fc6270 */
[----:B-1----:R-:W3:Y:S04]  /*a220*/  LDL.LU R17, [R1+0x1c8] ;  /* 0x0001c80001117983 */ /* 0x002ee80000300800 */
[----:B------:R-:W4:Y:S01]  /*a230*/  LDL.LU R20, [R1+0x1378] ;  /* 0x0013780001147983 */ /* 0x000f220000300800 */
[C---:B------:R-:W-:Y:S02]  /*a240*/  ISETP.GT.U32.AND P0, PT, R0.reuse, R14, PT ;  /* 0x0000000e0000720c */ /* 0x040fe40003f04070 */
[----:B------:R-:W-:-:S11]  /*a250*/  ISETP.GT.U32.AND P5, PT, R0, R12, PT ;  /* 0x0000000c0000720c */ /* 0x000fd60003fa4070 */
[--C-:B------:R-:W-:Y:S01]  /*a260*/  @!P0 IMAD.IADD R14, R14, 0x1, -R0.reuse ;  /* 0x000000010e0e8824 */ /* 0x100fe200078e0a00 */
[----:B------:R-:W-:Y:S01]  /*a270*/  ISETP.GT.U32.AND P0, PT, R0, R11, PT ;  /* 0x0000000b0000720c */ /* 0x000fe20003f04070 */
[----:B------:R-:W-:-:S03]  /*a280*/  @!P5 IMAD.IADD R12, R12, 0x1, -R0 ;  /* 0x000000010c0cd824 */ /* 0x000fc600078e0a00 */
[----:B------:R-:W-:-:S09]  /*a290*/  ISETP.GT.U32.AND P5, PT, R0, R14, PT ;  /* 0x0000000e0000720c */ /* 0x000fd20003fa4070 */
[--C-:B------:R-:W-:Y:S01]  /*a2a0*/  @!P0 IMAD.IADD R11, R11, 0x1, -R0.reuse ;  /* 0x000000010b0b8824 */ /* 0x100fe200078e0a00 */
[C---:B------:R-:W-:Y:S02]  /*a2b0*/  ISETP.GT.U32.AND P0, PT, R0.reuse, R13, PT ;  /* 0x0000000d0000720c */ /* 0x040fe40003f04070 */
[----:B------:R-:W-:Y:S01]  /*a2c0*/  ISETP.GT.U32.AND P1, PT, R0, R12, PT ;  /* 0x0000000c0000720c */ /* 0x000fe20003f24070 */
[----:B------:R-:W-:Y:S01]  /*a2d0*/  @!P5 IMAD.IADD R14, R14, 0x1, -R0 ;  /* 0x000000010e0ed824 */ /* 0x000fe200078e0a00 */
[----:B------:R-:W-:-:S09]  /*a2e0*/  ISETP.GT.U32.AND P5, PT, R0, R9, PT ;  /* 0x000000090000720c */ /* 0x000fd20003fa4070 */
[--C-:B------:R-:W-:Y:S01]  /*a2f0*/  @!P0 IMAD.IADD R13, R13, 0x1, -R0.reuse ;  /* 0x000000010d0d8824 */ /* 0x100fe200078e0a00 */
[----:B------:R-:W-:Y:S01]  /*a300*/  ISETP.GT.U32.AND P0, PT, R0, R3, PT ;  /* 0x000000030000720c */ /* 0x000fe20003f04070 */
[----:B------:R-:W-:Y:S01]  /*a310*/  @!P1 IMAD.IADD R12, R12, 0x1, -R0 ;  /* 0x000000010c0c9824 */ /* 0x000fe200078e0a00 */
[----:B------:R-:W-:Y:S01]  /*a320*/  ISETP.GE.AND P1, PT, R16, RZ, PT ;  /* 0x000000ff1000720c */ /* 0x000fe20003f26270 */
[----:B------:R-:W-:-:S04]  /*a330*/  IMAD.HI.U32 R16, R2, R8, RZ ;  /* 0x0000000802107227 */ /* 0x000fc800078e00ff */
[----:B------:R-:W-:-:S04]  /*a340*/  IMAD.HI.U32 R15, R2, R4, RZ ;  /* 0x00000004020f7227 */ /* 0x000fc800078e00ff */
[--C-:B------:R-:W-:Y:S02]  /*a350*/  @!P5 IMAD.IADD R9, R9, 0x1, -R0.reuse ;  /* 0x000000010909d824 */ /* 0x100fe400078e0a00 */
[----:B------:R-:W-:Y:S02]  /*a360*/  @!P0 IMAD.IADD R3, R3, 0x1, -R0 ;  /* 0x0000000103038824 */ /* 0x000fe400078e0a00 */
[----:B------:R-:W-:Y:S02]  /*a370*/  IMAD.MOV R16, RZ, RZ, -R16 ;  /* 0x000000ffff107224 */ /* 0x000fe400078e0a10 */
[----:B------:R-:W-:Y:S02]  /*a380*/  IMAD.MOV R15, RZ, RZ, -R15 ;  /* 0x000000ffff0f7224 */ /* 0x000fe400078e0a0f */
[C---:B------:R-:W-:Y:S02]  /*a390*/  IMAD R8, R0.reuse, R16, R8 ;  /* 0x0000001000087224 */ /* 0x040fe400078e0208 */
[----:B------:R-:W4:Y:S01]  /*a3a0*/  LDL.LU R16, [R1+0x1d4] ;  /* 0x0001d40001107983 */ /* 0x000f220000300800 */
[----:B------:R-:W-:-:S03]  /*a3b0*/  IMAD R4, R0, R15, R4 ;  /* 0x0000000f00047224 */ /* 0x000fc600078e0204 */
[----:B------:R-:W4:Y:S01]  /*a3c0*/  LDL.LU R15, [R1+0x1d0] ;  /* 0x0001d000010f7983 */ /* 0x000f220000300800 */
[----:B--2---:R-:W-:Y:S02]  /*a3d0*/  ISETP.GE.AND P0, PT, R7, RZ, PT ;  /* 0x000000ff0700720c */ /* 0x004fe40003f06270 */
[----:B---3--:R-:W-:Y:S01]  /*a3e0*/  ISETP.GE.AND P5, PT, R17, RZ, PT ;  /* 0x000000ff1100720c */ /* 0x008fe20003fa6270 */
[----:B------:R-:W-:Y:S01]  /*a3f0*/  IMAD.MOV.U32 R17, RZ, RZ, R14 ;  /* 0x000000ffff117224 */ /* 0x000fe200078e000e */
[----:B----4-:R-:W-:Y:S01]  /*a400*/  IABS R7, R20 ;  /* 0x0000001400077213 */ /* 0x010fe20000000000 */
[----:B------:R-:W-:Y:S02]  /*a410*/  IMAD.MOV.U32 R14, RZ, RZ, R20 ;  /* 0x000000ffff0e7224 */ /* 0x000fe400078e0014 */
[----:B------:R-:W-:Y:S02]  /*a420*/  IMAD.MOV.U32 R20, RZ, RZ, R13 ;  /* 0x000000ffff147224 */ /* 0x000fe400078e000d */
[----:B------:R-:W-:-:S02]  /*a430*/  @!P3 IMAD.MOV R17, RZ, RZ, -R17 ;  /* 0x000000ffff11b224 */ /* 0x000fc400078e0a11 */
[----:B------:R-:W-:-:S03]  /*a440*/  @!P4 IMAD.MOV R20, RZ, RZ, -R20 ;  /* 0x000000ffff14c224 */ /* 0x000fc600078e0a14 */
[----:B------:R0:W-:Y:S04]  /*a450*/  STL [R1+0x27c], R17 ;  /* 0x00027c1101007387 */ /* 0x0001e80000100800 */
[----:B0-----:R-:W2:Y:S04]  /*a460*/  LDL.LU R17, [R1+0x1374] ;  /* 0x0013740001117983 */ /* 0x001ea80000300800 */
[----:B------:R0:W-:Y:S04]  /*a470*/  STL [R1+0x274], R20 ;  /* 0x0002741401007387 */ /* 0x0001e80000100800 */
[----:B0-----:R-:W3:Y:S01]  /*a480*/  LDL.LU R20, [R1+0x1370] ;  /* 0x0013700001147983 */ /* 0x001ee20000300800 */
[----:B------:R-:W-:-:S13]  /*a490*/  ISETP.GT.U32.AND P2, PT, R0, R11, PT ;  /* 0x0000000b0000720c */ /* 0x000fda0003f44070 */
[----:B------:R-:W-:Y:S01]  /*a4a0*/  @!P2 IMAD.IADD R11, R11, 0x1, -R0 ;  /* 0x000000010b0ba824 */ /* 0x000fe200078e0a00 */
[C---:B------:R-:W-:Y:S01]  /*a4b0*/  ISETP.GT.U32.AND P2, PT, R0.reuse, R6, PT ;  /* 0x000000060000720c */ /* 0x040fe20003f44070 */
[----:B------:R-:W-:Y:S01]  /*a4c0*/  IMAD.MOV.U32 R13, RZ, RZ, R12 ;  /* 0x000000ffff0d7224 */ /* 0x000fe200078e000c */
[----:B------:R-:W-:Y:S01]  /*a4d0*/  ISETP.GT.U32.AND P3, PT, R0, R3, PT ;  /* 0x000000030000720c */ /* 0x000fe20003f64070 */
[----:B------:R-:W-:Y:S02]  /*a4e0*/  IMAD.MOV.U32 R12, RZ, RZ, R11 ;  /* 0x000000ffff0c7224 */ /* 0x000fe400078e000b */
[----:B------:R-:W-:-:S08]  /*a4f0*/  IMAD.MOV.U32 R11, RZ, RZ, R10 ;  /* 0x000000ffff0b7224 */ /* 0x000fd000078e000a */
[----:B------:R-:W-:Y:S01]  /*a500*/  @!P2 IMAD.IADD R6, R6, 0x1, -R0 ;  /* 0x000000010606a824 */ /* 0x000fe200078e0a00 */
[----:B------:R-:W-:Y:S01]  /*a510*/  ISETP.GT.U32.AND P2, PT, R0, R9, PT ;  /* 0x000000090000720c */ /* 0x000fe20003f44070 */
[----:B------:R-:W-:-:S03]  /*a520*/  @!P1 IMAD.MOV R13, RZ, RZ, -R13 ;  /* 0x000000ffff0d9224 */ /* 0x000fc600078e0a0d */
[----:B------:R-:W-:Y:S01]  /*a530*/  ISETP.GT.U32.AND P4, PT, R0, R6, PT ;  /* 0x000000060000720c */ /* 0x000fe20003f84070 */
[----:B------:R-:W-:Y:S02]  /*a540*/  @!P6 IMAD.MOV R12, RZ, RZ, -R12 ;  /* 0x000000ffff0ce224 */ /* 0x000fe400078e0a0c */
[----:B------:R-:W-:Y:S01]  /*a550*/  @!P5 IMAD.MOV R11, RZ, RZ, -R11 ;  /* 0x000000ffff0bd224 */ /* 0x000fe200078e0a0b */
[----:B------:R-:W-:Y:S01]  /*a560*/  STL [R1+0x270], R13 ;  /* 0x0002700d01007387 */ /* 0x000fe20000100800 */
[----:B------:R-:W-:-:S03]  /*a570*/  ISETP.GE.AND P6, PT, R15, RZ, PT ;  /* 0x000000ff0f00720c */ /* 0x000fc60003fc6270 */
[----:B------:R-:W-:Y:S01]  /*a580*/  STL [R1+0x26c], R12 ;  /* 0x00026c0c01007387 */ /* 0x000fe20000100800 */
[--C-:B------:R-:W-:Y:S01]  /*a590*/  @!P2 IMAD.IADD R9, R9, 0x1, -R0.reuse ;  /* 0x000000010909a824 */ /* 0x100fe200078e0a00 */
[----:B------:R-:W-:Y:S02]  /*a5a0*/  ISETP.GE.AND P2, PT, R16, RZ, PT ;  /* 0x000000ff1000720c */ /* 0x000fe40003f46270 */
[----:B------:R-:W-:Y:S01]  /*a5b0*/  STL [R1+0x268], R11 ;  /* 0x0002680b01007387 */ /* 0x000fe20000100800 */
[----:B------:R-:W-:-:S03]  /*a5c0*/  @!P3 IMAD.IADD R3, R3, 0x1, -R0 ;  /* 0x000000010303b824 */ /* 0x000fc600078e0a00 */
[----:B------:R-:W4:Y:S01]  /*a5d0*/  LDL.LU R15, [R1+0x1ec] ;  /* 0x0001ec00010f7983 */ /* 0x000f220000300800 */
[----:B------:R-:W-:-:S03]  /*a5e0*/  @!P4 IMAD.IADD R6, R6, 0x1, -R0 ;  /* 0x000000010606c824 */ /* 0x000fc600078e0a00 */
[----:B------:R-:W4:Y:S01]  /*a5f0*/  LDL.LU R16, [R1+0x1e4] ;  /* 0x0001e40001107983 */ /* 0x000f220000300800 */
[----:B--2---:R-:W-:Y:S02]  /*a600*/  ISETP.GE.AND P4, PT, R17, RZ, PT ;  /* 0x000000ff1100720c */ /* 0x004fe40003f86270 */
[----:B---3--:R-:W-:Y:S02]  /*a610*/  ISETP.GE.AND P3, PT, R20, RZ, PT ;  /* 0x000000ff1400720c */ /* 0x008fe40003f66270 */
[----:B------:R-:W2:Y:S04]  /*a620*/  LDL.LU R20, [R1+0x1e8] ;  /* 0x0001e80001147983 */ /* 0x000ea80000300800 */
[----:B------:R-:W3:Y:S01]  /*a630*/  LDL.LU R17, [R1+0x1f0] ;  /* 0x0001f00001117983 */ /* 0x000ee20000300800 */
[C---:B------:R-:W-:Y:S01]  /*a640*/  ISETP.GT.U32.AND P1, PT, R0.reuse, R8, PT ;  /* 0x000000080000720c */ /* 0x040fe20003f24070 */
[----:B------:R-:W-:Y:S01]  /*a650*/  @!P0 IMAD.MOV R9, RZ, RZ, -R9 ;  /* 0x000000ffff098224 */ /* 0x000fe200078e0a09 */
[----:B------:R-:W-:Y:S01]  /*a660*/  ISETP.GT.U32.AND P5, PT, R0, R4, PT ;  /* 0x000000040000720c */ /* 0x000fe20003fa4070 */
[----:B------:R-:W-:-:S02]  /*a670*/  @!P6 IMAD.MOV R3, RZ, RZ, -R3 ;  /* 0x000000ffff03e224 */ /* 0x000fc400078e0a03 */
[----:B------:R-:W-:Y:S01]  /*a680*/  IMAD.HI.U32 R10, R2, R7, RZ ;  /* 0x00000007020a7227 */ /* 0x000fe200078e00ff */
[----:B------:R-:W-:Y:S03]  /*a690*/  STL [R1+0x25c], R9 ;  /* 0x00025c0901007387 */ /* 0x000fe60000100800 */
[----:B------:R-:W-:Y:S01]  /*a6a0*/  @!P2 IMAD.MOV R6, RZ, RZ, -R6 ;  /* 0x000000ffff06a224 */ /* 0x000fe200078e0a06 */
[----:B------:R0:W-:Y:S01]  /*a6b0*/  STL [R1+0x250], R3 ;  /* 0x0002500301007387 */ /* 0x0001e20000100800 */
[----:B------:R-:W-:Y:S02]  /*a6c0*/  IMAD.MOV R10, RZ, RZ, -R10 ;  /* 0x000000ffff0a7224 */ /* 0x000fe400078e0a0a */
[----:B------:R-:W-:Y:S01]  /*a6d0*/  @!P1 IMAD.IADD R8, R8, 0x1, -R0 ;  /* 0x0000000108089824 */ /* 0x000fe200078e0a00 */
[----:B------:R-:W-:Y:S01]  /*a6e0*/  ISETP.GE.AND P1, PT, R14, RZ, PT ;  /* 0x000000ff0e00720c */ /* 0x000fe20003f26270 */
[----:B------:R-:W-:-:S02]  /*a6f0*/  IMAD R7, R0, R10, R7 ;  /* 0x0000000a00077224 */ /* 0x000fc400078e0207 */
[----:B------:R-:W-:Y:S01]  /*a700*/  @!P5 IMAD.IADD R4, R4, 0x1, -R0 ;  /* 0x000000010404d824 */ /* 0x000fe200078e0a00 */
[----:B------:R-:W-:-:S04]  /*a710*/  ISETP.GT.U32.AND P0, PT, R0, R8, PT ;  /* 0x000000080000720c */ /* 0x000fc80003f04070 */
[----:B------:R-:W-:Y:S02]  /*a720*/  ISETP.GT.U32.AND P5, PT, R0, R4, PT ;  /* 0x000000040000720c */ /* 0x000fe40003fa4070 */
[----:B----4-:R-:W-:Y:S02]  /*a730*/  ISETP.GE.AND P6, PT, R15, RZ, PT ;  /* 0x000000ff0f00720c */ /* 0x010fe40003fc6270 */
[----:B0-----:R-:W-:Y:S02]  /*a740*/  IABS R3, R15 ;  /* 0x0000000f00037213 */ /* 0x001fe40000000000 */
[----:B------:R-:W4:Y:S04]  /*a750*/  LDL.LU R15, [R1+0x1f4] ;  /* 0x0001f400010f7983 */ /* 0x000f280000300800 */
[----:B------:R-:W4:Y:S04]  /*a760*/  LDL.LU R14, [R1+0x1f8] ;  /* 0x0001f800010e7983 */ /* 0x000f280000300800 */
[----:B------:R-:W-:Y:S01]  /*a770*/  STL [R1+0x2d8], R6 ;  /* 0x0002d80601007387 */ /* 0x000fe20000100800 */
[--C-:B------:R-:W-:Y:S01]  /*a780*/  @!P5 IMAD.IADD R4, R4, 0x1, -R0.reuse ;  /* 0x000000010404d824 */ /* 0x100fe200078e0a00 */
[----:B------:R-:W-:Y:S01]  /*a790*/  IABS R13, R16 ;  /* 0x00000010000d7213 */ /* 0x000fe20000000000 */
[----:B------:R-:W-:Y:S01]  /*a7a0*/  @!P0 IMAD.IADD R8, R8, 0x1, -R0 ;  /* 0x0000000108088824 */ /* 0x000fe200078e0a00 */
[----:B------:R-:W-:Y:S01]  /*a7b0*/  ISETP.GE.AND P0, PT, R16, RZ, PT ;  /* 0x000000ff1000720c */ /* 0x000fe20003f06270 */
[----:B------:R-:W-:-:S02]  /*a7c0*/  IMAD.MOV.U32 R16, RZ, RZ, R4 ;  /* 0x000000ffff107224 */ /* 0x000fc400078e0004 */
[----:B------:R-:W-:Y:S02]  /*a7d0*/  @!P3 IMAD.MOV R8, RZ, RZ, -R8 ;  /* 0x000000ffff08b224 */ /* 0x000fe400078e0a08 */
[----:B------:R-:W-:Y:S01]  /*a7e0*/  @!P4 IMAD.MOV R16, RZ, RZ, -R16 ;  /* 0x000000ffff10c224 */ /* 0x000fe200078e0a10 */
[----:B---3--:R-:W-:Y:S01]  /*a7f0*/  IABS R10, R17 ;  /* 0x00000011000a7213 */ /* 0x008fe20000000000 */
[----:B------:R0:W-:Y:S04]  /*a800*/  STL [R1+0x136c], R17 ;  /* 0x00136c1101007387 */ /* 0x0001e80000100800 */
[----:B0-----:R-:W3:Y:S01]  /*a810*/  LDL R17, [R1+0x200] ;  /* 0x0002000001117983 */ /* 0x001ee20000100800 */
[----:B--2---:R-:W-:Y:S02]  /*a820*/  IABS R11, R20 ;  /* 0x00000014000b7213 */ /* 0x004fe40000000000 */
[----:B------:R-:W-:Y:S01]  /*a830*/  ISETP.GE.AND P5, PT, R20, RZ, PT ;  /* 0x000000ff1400720c */ /* 0x000fe20003fa6270 */
[----:B------:R-:W-:Y:S04]  /*a840*/  STL [R1+0x240], R8 ;  /* 0x0002400801007387 */ /* 0x000fe80000100800 */
[----:B------:R0:W-:Y:S04]  /*a850*/  STL [R1+0x22c], R16 ;  /* 0x00022c1001007387 */ /* 0x0001e80000100800 */
[----:B------:R-:W2:Y:S01]  /*a860*/  LDL.LU R20, [R1+0x210] ;  /* 0x0002100001147983 */ /* 0x000ea20000300800 */
[----:B------:R-:W-:Y:S01]  /*a870*/  ISETP.GT.U32.AND P2, PT, R0, R7, PT ;  /* 0x000000070000720c */ /* 0x000fe20003f44070 */
[----:B------:R-:W-:-:S04]  /*a880*/  IMAD.HI.U32 R12, R2, R3, RZ ;  /* 0x00000003020c7227 */ /* 0x000fc800078e00ff */
[----:B------:R-:W-:Y:S01]  /*a890*/  IMAD.HI.U32 R9, R2, R13, RZ ;  /* 0x0000000d02097227 */ /* 0x000fe200078e00ff */
[----:B0-----:R-:W2:Y:S07]  /*a8a0*/  LDL.LU R16, [R1+0x214] ;  /* 0x0002140001107983 */ /* 0x001eae0000300800 */
[----:B------:R-:W-:Y:S02]  /*a8b0*/  @!P2 IMAD.IADD R7, R7, 0x1, -R0 ;  /* 0x000000010707a824 */ /* 0x000fe400078e0a00 */
[----:B------:R-:W-:-:S02]  /*a8c0*/  IMAD.MOV R12, RZ, RZ, -R12 ;  /* 0x000000ffff0c7224 */ /* 0x000fc400078e0a0c */
[----:B------:R-:W-:Y:S01]  /*a8d0*/  IMAD.HI.U32 R6, R2, R11, RZ ;  /* 0x0000000b02067227 */ /* 0x000fe200078e00ff */
[----:B------:R-:W-:-:S03]  /*a8e0*/  ISETP.GT.U32.AND P2, PT, R0, R7, PT ;  /* 0x000000070000720c */ /* 0x000fc60003f44070 */
[----:B------:R-:W-:Y:S02]  /*a8f0*/  IMAD.MOV R9, RZ, RZ, -R9 ;  /* 0x000000ffff097224 */ /* 0x000fe400078e0a09 */
[C---:B------:R-:W-:Y:S02]  /*a900*/  IMAD R3, R0.reuse, R12, R3 ;  /* 0x0000000c00037224 */ /* 0x040fe400078e0203 */
[----:B------:R-:W-:Y:S02]  /*a910*/  IMAD.MOV R6, RZ, RZ, -R6 ;  /* 0x000000ffff067224 */ /* 0x000fe400078e0a06 */
[C---:B------:R-:W-:Y:S01]  /*a920*/  IMAD R13, R0.reuse, R9, R13 ;  /* 0x00000009000d7224 */ /* 0x040fe200078e020d */
[C---:B------:R-:W-:Y:S01]  /*a930*/  ISETP.GT.U32.AND P3, PT, R0.reuse, R3, PT ;  /* 0x000000030000720c */ /* 0x040fe20003f64070 */
[----:B------:R-:W-:-:S03]  /*a940*/  IMAD R11, R0, R6, R11 ;  /* 0x00000006000b7224 */ /* 0x000fc600078e020b */
[C---:B------:R-:W-:Y:S01]  /*a950*/  ISETP.GT.U32.AND P4, PT, R0.reuse, R13, PT ;  /* 0x0000000d0000720c */ /* 0x040fe20003f84070 */
[----:B------:R-:W-:Y:S01]  /*a960*/  @!P2 IMAD.IADD R7, R7, 0x1, -R0 ;  /* 0x000000010707a824 */ /* 0x000fe200078e0a00 */
[----:B------:R-:W-:Y:S01]  /*a970*/  ISETP.GT.U32.AND P2, PT, R0, R11, PT ;  /* 0x0000000b0000720c */ /* 0x000fe20003f44070 */
[----:B------:R-:W-:Y:S01]  /*a980*/  IMAD.HI.U32 R6, R2, R10, RZ ;  /* 0x0000000a02067227 */ /* 0x000fe200078e00ff */
[----:B----4-:R-:W-:Y:S02]  /*a990*/  IABS R8, R15 ;  /* 0x0000000f00087213 */ /* 0x010fe40000000000 */
[----:B------:R-:W-:Y:S01]  /*a9a0*/  IABS R12, R14 ;  /* 0x0000000e000c7213 */ /* 0x000fe20000000000 */
[----:B------:R-:W-:Y:S02]  /*a9b0*/  IMAD.MOV R4, RZ, RZ, -R6 ;  /* 0x000000ffff047224 */ /* 0x000fe400078e0a06 */
[----:B------:R-:W-:-:S04]  /*a9c0*/  @!P3 IMAD.IADD R3, R3, 0x1, -R0 ;  /* 0x000000010303b824 */ /* 0x000fc800078e0a00 */
[--C-:B------:R-:W-:Y:S01]  /*a9d0*/  @!P4 IMAD.IADD R13, R13, 0x1, -R0.reuse ;  /* 0x000000010d0dc824 */ /* 0x100fe200078e0a00 */
[C---:B------:R-:W-:Y:S01]  /*a9e0*/  ISETP.GT.U32.AND P4, PT, R0.reuse, R3, PT ;  /* 0x000000030000720c */ /* 0x040fe20003f84070 */
[----:B------:R-:W-:Y:S02]  /*a9f0*/  @!P2 IMAD.IADD R11, R11, 0x1, -R0 ;  /* 0x000000010b0ba824 */ /* 0x000fe400078e0a00 */
[----:B------:R-:W-:Y:S02]  /*aa00*/  IMAD R10, R0, R4, R10 ;  /* 0x00000004000a7224 */ /* 0x000fe400078e020a */
[----:B------:R-:W-:Y:S01]  /*aa10*/  IMAD.HI.U32 R6, R2, R8, RZ ;  /* 0x0000000802067227 */ /* 0x000fe200078e00ff */
[----:B------:R-:W-:-:S03]  /*aa20*/  ISETP.GT.U32.AND P2, PT, R0, R11, PT ;  /* 0x0000000b0000720c */ /* 0x000fc60003f44070 */
[----:B------:R-:W-:-:S04]  /*aa30*/  IMAD.HI.U32 R4, R2, R12, RZ ;  /* 0x0000000c02047227 */ /* 0x000fc800078e00ff */
[----:B------:R-:W-:Y:S02]  /*aa40*/  IMAD.MOV R6, RZ, RZ, -R6 ;  /* 0x000000ffff067224 */ /* 0x000fe400078e0a06 */
[----:B------:R-:W-:Y:S02]  /*aa50*/  IMAD.MOV R4, RZ, RZ, -R4 ;  /* 0x000000ffff047224 */ /* 0x000fe400078e0a04 */
[C---:B------:R-:W-:Y:S02]  /*aa60*/  IMAD R8, R0.reuse, R6, R8 ;  /* 0x0000000600087224 */ /* 0x040fe400078e0208 */
[C---:B------:R-:W-:Y:S02]  /*aa70*/  IMAD R12, R0.reuse, R4, R12 ;  /* 0x00000004000c7224 */ /* 0x040fe400078e020c */
[--C-:B------:R-:W-:Y:S01]  /*aa80*/  @!P4 IMAD.IADD R3, R3, 0x1, -R0.reuse ;  /* 0x000000010303c824 */ /* 0x100fe200078e0a00 */
[----:B------:R-:W-:Y:S01]  /*aa90*/  ISETP.GT.U32.AND P4, PT, R0, R8, PT ;  /* 0x000000080000720c */ /* 0x000fe20003f84070 */
[----:B------:R-:W-:-:S12]  /*aaa0*/  @!P2 IMAD.IADD R11, R11, 0x1, -R0 ;  /* 0x000000010b0ba824 */ /* 0x000fd800078e0a00 */
[----:B------:R-:W-:Y:S01]  /*aab0*/  @!P4 IMAD.IADD R8, R8, 0x1, -R0 ;  /* 0x000000010808c824 */ /* 0x000fe200078e0a00 */
[----:B------:R-:W-:Y:S02]  /*aac0*/  ISETP.GE.AND P4, PT, R15, RZ, PT ;  /* 0x000000ff0f00720c */ /* 0x000fe40003f86270 */
[----:B---3--:R-:W-:Y:S01]  /*aad0*/  IABS R9, R17 ;  /* 0x0000001100097213 */ /* 0x008fe20000000000 */
[----:B------:R-:W-:Y:S02]  /*aae0*/  IMAD.MOV.U32 R17, RZ, RZ, R7 ;  /* 0x000000ffff117224 */ /* 0x000fe400078e0007 */
[----:B------:R-:W3:Y:S02]  /*aaf0*/  LDL R7, [R1+0x204] ;  /* 0x0002040001077983 */ /* 0x000ee40000100800 */
[----:B------:R-:W-:Y:S01]  /*ab00*/  @!P1 IMAD.MOV R17, RZ, RZ, -R17 ;  /* 0x000000ffff119224 */ /* 0x000fe200078e0a11 */
[----:B------:R-:W-:-:S04]  /*ab10*/  ISETP.GT.U32.AND P1, PT, R0, R13, PT ;  /* 0x0000000d0000720c */ /* 0x000fc80003f24070 */
[----:B------:R0:W-:Y:S09]  /*ab20*/  STL [R1+0x228], R17 ;  /* 0x0002281101007387 */ /* 0x0001f20000100800 */
[----:B------:R-:W-:Y:S01]  /*ab30*/  @!P1 IMAD.IADD R13, R13, 0x1, -R0 ;  /* 0x000000010d0d9824 */ /* 0x000fe200078e0a00 */
[----:B------:R-:W-:Y:S01]  /*ab40*/  ISETP.GT.U32.AND P1, PT, R0, R12, PT ;  /* 0x0000000c0000720c */ /* 0x000fe20003f24070 */
[----:B0-----:R-:W4:Y:S04]  /*ab50*/  LDL.LU R17, [R1+0x136c] ;  /* 0x00136c0001117983 */ /* 0x001f280000300800 */
[----:B------:R0:W-:Y:S01]  /*ab60*/  STL [R1+0x1368], R11 ;  /* 0x0013680b01007387 */ /* 0x0001e20000100800 */
[----:B--2---:R-:W-:-:S03]  /*ab70*/  IABS R6, R20 ;  /* 0x0000001400067213 */ /* 0x004fc60000000000 */
[----:B------:R1:W-:Y:S04]  /*ab80*/  STL [R1+0x1364], R20 ;  /* 0x0013641401007387 */ /* 0x0003e80000100800 */
[----:B------:R-:W-:Y:S01]  /*ab90*/  @!P1 IMAD.IADD R12, R12, 0x1, -R0 ;  /* 0x000000010c0c9824 */ /* 0x000fe200078e0a00 */
[----:B------:R-:W2:Y:S01]  /*aba0*/  LDL.LU R15, [R1+0x21c] ;  /* 0x00021c00010f7983 */ /* 0x000ea20000300800 */
[----:B0-----:R-:W-:Y:S01]  /*abb0*/  IMAD.MOV.U32 R11, RZ, RZ, R3 ;  /* 0x000000ffff0b7224 */ /* 0x001fe200078e0003 */
[----:B------:R-:W-:Y:S02]  /*abc0*/  ISETP.GE.AND P1, PT, R14, RZ, PT ;  /* 0x000000ff0e00720c */ /* 0x000fe40003f26270 */
[----:B------:R-:W2:Y:S01]  /*abd0*/  LDL.LU R14, [R1+0x220] ;  /* 0x00022000010e7983 */ /* 0x000ea20000300800 */
[----:B------:R-:W-:-:S02]  /*abe0*/  @!P6 IMAD.MOV R11, RZ, RZ, -R11 ;  /* 0x000000ffff0be224 */ /* 0x000fc400078e0a0b */
[----:B-1----:R-:W-:Y:S02]  /*abf0*/  IMAD.MOV.U32 R20, RZ, RZ, R13 ;  /* 0x000000ffff147224 */ /* 0x002fe400078e000d */
[----:B------:R-:W3:Y:S04]  /*ac00*/  LDL.LU R13, [R1+0x204] ;  /* 0x00020400010d7983 */ /* 0x000ee80000300800 */
[----:B------:R0:W-:Y:S04]  /*ac10*/  STL [R1+0x224], R11 ;  /* 0x0002240b01007387 */ /* 0x0001e80000100800 */
[----:B0-----:R-:W4:Y:S01]  /*ac20*/  LDL.LU R11, [R1+0x1368] ;  /* 0x00136800010b7983 */ /* 0x001f220000300800 */
[----:B------:R-:W-:-:S05]  /*ac30*/  @!P0 IMAD.MOV R20, RZ, RZ, -R20 ;  /* 0x000000ffff148224 */ /* 0x000fca00078e0a14 */
[----:B------:R4:W-:Y:S01]  /*ac40*/  STL [R1+0x20c], R20 ;  /* 0x00020c1401007387 */ /* 0x0009e20000100800 */
[----:B------:R-:W-:Y:S01]  /*ac50*/  ISETP.GT.U32.AND P3, PT, R0, R10, PT ;  /* 0x0000000a0000720c */ /* 0x000fe20003f64070 */
[----:B------:R-:W-:-:S12]  /*ac60*/  IMAD.HI.U32 R4, R2, R9, RZ ;  /* 0x0000000902047227 */ /* 0x000fd800078e00ff */
[----:B------:R-:W-:-:S05]  /*ac70*/  @!P3 IMAD.IADD R10, R10, 0x1, -R0 ;  /* 0x000000010a0ab824 */ /* 0x000fca00078e0a00 */
[----:B------:R-:W-:Y:S01]  /*ac80*/  ISETP.GT.U32.AND P3, PT, R0, R10, PT ;  /* 0x0000000a0000720c */ /* 0x000fe20003f64070 */
[----:B------:R-:W-:-:S04]  /*ac90*/  IMAD.MOV R4, RZ, RZ, -R4 ;  /* 0x000000ffff047224 */ /* 0x000fc800078e0a04 */
[----:B------:R-:W-:Y:S02]  /*aca0*/  IMAD R9, R0, R4, R9 ;  /* 0x0000000400097224 */ /* 0x000fe400078e0209 */
[----:B----4-:R-:W-:Y:S02]  /*acb0*/  IMAD.MOV.U32 R20, RZ, RZ, R11 ;  /* 0x000000ffff147224 */ /* 0x010fe400078e000b */
[----:B------:R-:W4:Y:S02]  /*acc0*/  LDL.LU R11, [R1+0x200] ;  /* 0x00020000010b7983 */ /* 0x000f240000300800 */
[----:B------:R-:W-:-:S05]  /*acd0*/  @!P5 IMAD.MOV R20, RZ, RZ, -R20 ;  /* 0x000000ffff14d224 */ /* 0x000fca00078e0a14 */
[----:B------:R0:W-:Y:S04]  /*ace0*/  STL [R1+0x208], R20 ;  /* 0x0002081401007387 */ /* 0x0001e80000100800 */
[----:B0-----:R-:W2:Y:S01]  /*acf0*/  LDL.LU R20, [R1+0x1364] ;  /* 0x0013640001147983 */ /* 0x001ea20000300800 */
[----:B------:R-:W-:Y:S01]  /*ad00*/  @!P3 IMAD.IADD R10, R10, 0x1, -R0 ;  /* 0x000000010a0ab824 */ /* 0x000fe200078e0a00 */
[----:B------:R-:W-:Y:S02]  /*ad10*/  ISETP.GT.U32.AND P3, PT, R0, R9, PT ;  /* 0x000000090000720c */ /* 0x000fe40003f64070 */
[----:B------:R-:W-:-:S11]  /*ad20*/  ISETP.GE.AND P2, PT, R17, RZ, PT ;  /* 0x000000ff1100720c */ /* 0x000fd60003f46270 */
[----:B------:R-:W-:Y:S01]  /*ad30*/  @!P3 IMAD.IADD R9, R9, 0x1, -R0 ;  /* 0x000000010909b824 */ /* 0x000fe200078e0a00 */
[C---:B------:R-:W-:Y:S02]  /*ad40*/  ISETP.GT.U32.AND P3, PT, R0.reuse, R8, PT ;  /* 0x000000080000720c */ /* 0x040fe40003f64070 */
[C---:B------:R-:W-:Y:S02]  /*ad50*/  ISETP.GT.U32.AND P6, PT, R0.reuse, R12, PT ;  /* 0x0000000c0000720c */ /* 0x040fe40003fc4070 */
[----:B------:R-:W-:Y:S01]  /*ad60*/  ISETP.GT.U32.AND P0, PT, R0, R9, PT ;  /* 0x000000090000720c */ /* 0x000fe20003f04070 */
[----:B------:R-:W-:-:S08]  /*ad70*/  @!P2 IMAD.MOV R10, RZ, RZ, -R10 ;  /* 0x000000ffff0aa224 */ /* 0x000fd000078e0a0a */
[----:B------:R-:W-:Y:S01]  /*ad80*/  @!P3 IMAD.IADD R8, R8, 0x1, -R0 ;  /* 0x000000010808b824 */ /* 0x000fe200078e0a00 */
[----:B---3--:R-:W-:-:S03]  /*ad90*/  ISETP.GE.AND P3, PT, R13, RZ, PT ;  /* 0x000000ff0d00720c */ /* 0x008fc60003f66270 */
[----:B------:R-:W-:Y:S01]  /*ada0*/  IMAD.MOV.U32 R13, RZ, RZ, R8 ;  /* 0x000000ffff0d7224 */ /* 0x000fe200078e0008 */
[----:B------:R0:W-:Y:S01]  /*adb0*/  STL [R1+0x1fc], R10 ;  /* 0x0001fc0a01007387 */ /* 0x0001e20000100800 */
[--C-:B------:R-:W-:Y:S02]  /*adc0*/  @!P6 IMAD.IADD R12, R12, 0x1, -R0.reuse ;  /* 0x000000010c0ce824 */ /* 0x100fe400078e0a00 */
[----:B------:R-:W-:Y:S02]  /*add0*/  @!P4 IMAD.MOV R13, RZ, RZ, -R13 ;  /* 0x000000ffff0dc224 */ /* 0x000fe400078e0a0d */
[----:B------:R-:W-:Y:S01]  /*ade0*/  @!P0 IMAD.IADD R9, R9, 0x1, -R0 ;  /* 0x0000000109098824 */ /* 0x000fe200078e0a00 */
[----:B------:R-:W-:Y:S02]  /*adf0*/  IABS R17, R16 ;  /* 0x0000001000117213 */ /* 0x000fe40000000000 */
[----:B------:R-:W-:Y:S02]  /*ae00*/  ISETP.GE.AND P4, PT, R16, RZ, PT ;  /* 0x000000ff1000720c */ /* 0x000fe40003f86270 */
[----:B0-----:R-:W-:-:S02]  /*ae10*/  IABS R10, R18 ;  /* 0x00000012000a7213 */ /* 0x001fc40000000000 */
[----:B------:R-:W-:Y:S02]  /*ae20*/  IABS R7, R7 ;  /* 0x0000000700077213 */ /* 0x000fe40000000000 */
[----:B--2---:R-:W-:Y:S02]  /*ae30*/  ISETP.GE.AND P0, PT, R20, RZ, PT ;  /* 0x000000ff1400720c */ /* 0x004fe40003f06270 */
[----:B------:R-:W2:Y:S04]  /*ae40*/  LDL.LU R20, [R1+0x230] ;  /* 0x0002300001147983 */ /* 0x000ea80000300800 */
[----:B------:R0:W-:Y:S04]  /*ae50*/  STL [R1+0x1ec], R13 ;  /* 0x0001ec0d01007387 */ /* 0x0001e80000100800 */
[----:B------:R-:W3:Y:S01]  /*ae60*/  LDL.LU R16, [R1+0x3b8] ;  /* 0x0003b80001107983 */ /* 0x000ee20000300800 */
[----:B0-----:R-:W-:-:S04]  /*ae70*/  IMAD.MOV.U32 R13, RZ, RZ, R12 ;  /* 0x000000ffff0d7224 */ /* 0x001fc800078e000c */
[----:B------:R-:W-:Y:S02]  /*ae80*/  @!P1 IMAD.MOV R13, RZ, RZ, -R13 ;  /* 0x000000ffff0d9224 */ /* 0x000fe400078e0a0d */
[----:B------:R-:W-:Y:S02]  /*ae90*/  IMAD.MOV.U32 R12, RZ, RZ, R18 ;  /* 0x000000ffff0c7224 */ /* 0x000fe400078e0012 */
[----:B------:R-:W-:Y:S01]  /*aea0*/  IMAD.MOV.U32 R18, RZ, RZ, R19 ;  /* 0x000000ffff127224 */ /* 0x000fe200078e0013 */
[----:B------:R0:W-:Y:S04]  /*aeb0*/  STL [R1+0x1e8], R13 ;  /* 0x0001e80d01007387 */ /* 0x0001e80000100800 */
[----:B------:R-:W2:Y:S01]  /*aec0*/  LDL R19, [R1+0x3d0] ;  /* 0x0003d00001137983 */ /* 0x000ea20000100800 */
[----:B------:R-:W-:-:S04]  /*aed0*/  IMAD.HI.U32 R4, R2, R7, RZ ;  /* 0x0000000702047227 */ /* 0x000fc800078e00ff */
[----:B------:R-:W-:Y:S01]  /*aee0*/  IMAD.MOV R4, RZ, RZ, -R4 ;  /* 0x000000ffff047224 */ /* 0x000fe200078e0a04 */
[----:B----4-:R-:W-:Y:S01]  /*aef0*/  ISETP.GE.AND P5, PT, R11, RZ, PT ;  /* 0x000000ff0b00720c */ /* 0x010fe20003fa6270 */
[----:B------:R-:W-:Y:S01]  /*af00*/  IMAD.HI.U32 R3, R2, R17, RZ ;  /* 0x0000001102037227 */ /* 0x000fe200078e00ff */
[----:B0-----:R-:W4:Y:S03]  /*af10*/  LDL R13, [R1+0x3cc] ;  /* 0x0003cc00010d7983 */ /* 0x001f260000100800 */
[----:B------:R-:W-:Y:S02]  /*af20*/  IMAD R7, R0, R4, R7 ;  /* 0x0000000400077224 */ /* 0x000fe400078e0207 */
[----:B------:R-:W-:-:S03]  /*af30*/  IMAD.HI.U32 R4, R2, R6, RZ ;  /* 0x0000000602047227 */ /* 0x000fc600078e00ff */
[C---:B------:R-:W-:Y:S01]  /*af40*/  ISETP.GT.U32.AND P2, PT, R0.reuse, R7, PT ;  /* 0x000000070000720c */ /* 0x040fe20003f44070 */
[----:B------:R-:W-:Y:S02]  /*af50*/  IMAD.MOV R4, RZ, RZ, -R4 ;  /* 0x000000ffff047224 */ /* 0x000fe400078e0a04 */
[----:B------:R-:W-:Y:S02]  /*af60*/  IMAD.MOV R3, RZ, RZ, -R3 ;  /* 0x000000ffff037224 */ /* 0x000fe400078e0a03 */
[C---:B------:R-:W-:Y:S02]  /*af70*/  IMAD R6, R0.reuse, R4, R6 ;  /* 0x0000000400067224 */ /* 0x040fe400078e0206 */
[----:B------:R-:W-:-:S03]  /*af80*/  IMAD R17, R0, R3, R17 ;  /* 0x0000000300117224 */ /* 0x000fc600078e0211 */
[----:B------:R-:W-:-:S03]  /*af90*/  ISETP.GT.U32.AND P6, PT, R0, R6, PT ;  /* 0x000000060000720c */ /* 0x000fc60003fc4070 */
[----:B------:R-:W-:Y:S01]  /*afa0*/  @!P2 IMAD.IADD R7, R7, 0x1, -R0 ;  /* 0x000000010707a824 */ /* 0x000fe200078e0a00 */
[----:B------:R-:W-:Y:S02]  /*afb0*/  ISETP.GT.U32.AND P2, PT, R0, R17, PT ;  /* 0x000000110000720c */ /* 0x000fe40003f44070 */
[----:B------:R-:W-:-:S07]  /*afc0*/  IABS R4, R15 ;  /* 0x0000000f00047213 */ /* 0x000fce0000000000 */
[----:B------:R-:W-:Y:S01]  /*afd0*/  @!P6 IMAD.IADD R6, R6, 0x1, -R0 ;  /* 0x000000010606e824 */ /* 0x000fe200078e0a00 */
[----:B------:R-:W-:-:S03]  /*afe0*/  ISETP.GT.U32.AND P6, PT, R0, R7, PT ;  /* 0x000000070000720c */ /* 0x000fc60003fc4070 */
[----:B------:R-:W-:Y:S01]  /*aff0*/  @!P2 IMAD.IADD R17, R17, 0x1, -R0 ;  /* 0x000000011111a824 */ /* 0x000fe200078e0a00 */
[----:B------:R-:W-:Y:S01]  /*b000*/  ISETP.GT.U32.AND P2, PT, R0, R6, PT ;  /* 0x000000060000720c */ /* 0x000fe20003f44070 */
[----:B------:R-:W-:-:S04]  /*b010*/  IMAD.HI.U32 R11, R2, R4, RZ ;  /* 0x00000004020b7227 */ /* 0x000fc800078e00ff */
[----:B------:R-:W-:-:S04]  /*b020*/  IMAD.MOV R11, RZ, RZ, -R11 ;  /* 0x000000ffff0b7224 */ /* 0x000fc800078e0a0b */
[----:B------:R-:W-:Y:S02]  /*b030*/  @!P6 IMAD.IADD R7, R7, 0x1, -R0 ;  /* 0x000000010707e824 */ /* 0x000fe400078e0a00 */
[----:B------:R-:W-:Y:S02]  /*b040*/  IMAD R4, R0, R11, R4 ;  /* 0x0000000b00047224 */ /* 0x000fe400078e0204 */
[----:B------:R-:W-:Y:S02]  /*b050*/  IMAD.MOV.U32 R11, RZ, RZ, R12 ;  /* 0x000000ffff0b7224 */ /* 0x000fe400078e000c */
[----:B------:R-:W-:Y:S02]  /*b060*/  IMAD.MOV.U32 R12, RZ, RZ, R7 ;  /* 0x000000ffff0c7224 */ /* 0x000fe400078e0007 */
[----:B------:R-:W-:Y:S02]  /*b070*/  @!P2 IMAD.IADD R6, R6, 0x1, -R0 ;  /* 0x000000010606a824 */ /* 0x000fe400078e0a00 */
[----:B------:R-:W-:-:S02]  /*b080*/  @!P5 IMAD.MOV R9, RZ, RZ, -R9 ;  /* 0x000000ffff09d224 */ /* 0x000fc400078e0a09 */
[----:B------:R-:W-:Y:S02]  /*b090*/  @!P3 IMAD.MOV R12, RZ, RZ, -R12 ;  /* 0x000000ffff0cb224 */ /* 0x000fe400078e0a0c */
[----:B------:R-:W-:Y:S01]  /*b0a0*/  @!P0 IMAD.MOV R6, RZ, RZ, -R6 ;  /* 0x000000ffff068224 */ /* 0x000fe200078e0a06 */
[----:B------:R-:W-:Y:S04]  /*b0b0*/  STL [R1+0x1e4], R9 ;  /* 0x0001e40901007387 */ /* 0x000fe80000100800 */
[----:B------:R2:W-:Y:S04]  /*b0c0*/  STL [R1+0x1e0], R12 ;  /* 0x0001e00c01007387 */ /* 0x0005e80000100800 */
[----:B------:R0:W-:Y:S01]  /*b0d0*/  STL [R1+0x280], R6 ;  /* 0x0002800601007387 */ /* 0x0001e20000100800 */
[----:B------:R-:W-:Y:S01]  /*b0e0*/  IMAD.HI.U32 R8, R2, R10, RZ ;  /* 0x0000000a02087227 */ /* 0x000fe200078e00ff */
[----:B------:R-:W-:-:S02]  /*b0f0*/  IABS R3, R14 ;  /* 0x0000000e00037213 */ /* 0x000fc40000000000 */
[----:B------:R-:W-:Y:S02]  /*b100*/  ISETP.GE.AND P3, PT, R15, RZ, PT ;  /* 0x000000ff0f00720c */ /* 0x000fe40003f66270 */
[----:B--2---:R-:W-:Y:S01]  /*b110*/  IABS R12, R19 ;  /* 0x00000013000c7213 */ /* 0x004fe20000000000 */
[----:B------:R-:W2:Y:S04]  /*b120*/  LDL R9, [R1+0x3dc] ;  /* 0x0003dc0001097983 */ /* 0x000ea80000100800 */
[----:B------:R-:W4:Y:S01]  /*b130*/  LDL R19, [R1+0x3d8] ;  /* 0x0003d80001137983 */ /* 0x000f220000100800 */
[----:B------:R-:W-:-:S04]  /*b140*/  IMAD.MOV R8, RZ, RZ, -R8 ;  /* 0x000000ffff087224 */ /* 0x000fc800078e0a08 */
[----:B------:R-:W-:-:S05]  /*b150*/  IMAD R10, R0, R8, R10 ;  /* 0x00000008000a7224 */ /* 0x000fca00078e020a */
[----:B------:R-:W-:Y:S01]  /*b160*/  ISETP.GT.U32.AND P6, PT, R0, R10, PT ;  /* 0x0000000a0000720c */ /* 0x000fe20003fc4070 */
[----:B------:R-:W-:-:S04]  /*b170*/  IMAD.HI.U32 R8, R2, R3, RZ ;  /* 0x0000000302087227 */ /* 0x000fc800078e00ff */
[----:B------:R-:W-:-:S08]  /*b180*/  IMAD.MOV R8, RZ, RZ, -R8 ;  /* 0x000000ffff087224 */ /* 0x000fd000078e0a08 */
[----:B------:R-:W-:Y:S01]  /*b190*/  @!P6 IMAD.IADD R10, R10, 0x1, -R0 ;  /* 0x000000010a0ae824 */ /* 0x000fe200078e0a00 */
[----:B------:R-:W-:Y:S02]  /*b1a0*/  ISETP.GE.AND P6, PT, R14, RZ, PT ;  /* 0x000000ff0e00720c */ /* 0x000fe40003fc6270 */
[----:B---3--:R-:W-:Y:S02]  /*b1b0*/  IABS R14, R16 ;  /* 0x00000010000e7213 */ /* 0x008fe40000000000 */
[C---:B------:R-:W-:Y:S01]  /*b1c0*/  ISETP.GT.U32.AND P0, PT, R0.reuse, R10, PT ;  /* 0x0000000a0000720c */ /* 0x040fe20003f04070 */
[----:B------:R-:W-:Y:S02]  /*b1d0*/  IMAD R3, R0, R8, R3 ;  /* 0x0000000800037224 */ /* 0x000fe400078e0203 */
[----:B------:R-:W-:-:S04]  /*b1e0*/  IMAD.HI.U32 R8, R2, R14, RZ ;  /* 0x0000000e02087227 */ /* 0x000fc800078e00ff */
[----:B------:R-:W-:Y:S01]  /*b1f0*/  IMAD.MOV R8, RZ, RZ, -R8 ;  /* 0x000000ffff087224 */ /* 0x000fe200078e0a08 */
[----:B------:R-:W-:-:S03]  /*b200*/  IABS R15, R20 ;  /* 0x00000014000f7213 */ /* 0x000fc60000000000 */
[----:B------:R-:W-:Y:S02]  /*b210*/  IMAD R14, R0, R8, R14 ;  /* 0x00000008000e7224 */ /* 0x000fe400078e020e */
[----:B------:R-:W-:Y:S01]  /*b220*/  @!P0 IMAD.IADD R10, R10, 0x1, -R0 ;  /* 0x000000010a0a8824 */ /* 0x000fe200078e0a00 */
[----:B------:R-:W-:Y:S01]  /*b230*/  ISETP.GE.AND P0, PT, R20, RZ, PT ;  /* 0x000000ff1400720c */ /* 0x000fe20003f06270 */
[----:B------:R-:W3:Y:S01]  /*b240*/  LDL R8, [R1+0x3e8] ;  /* 0x0003e80001087983 */ /* 0x000ee20000100800 */
[----:B------:R-:W-:-:S03]  /*b250*/  ISETP.GE.AND P5, PT, R11, RZ, PT ;  /* 0x000000ff0b00720c */ /* 0x000fc60003fa6270 */
[----:B------:R-:W3:Y:S01]  /*b260*/  LDL R20, [R1+0x3ec] ;  /* 0x0003ec0001147983 */ /* 0x000ee20000100800 */
[C---:B------:R-:W-:Y:S02]  /*b270*/  ISETP.GT.U32.AND P1, PT, R0.reuse, R17, PT ;  /* 0x000000110000720c */ /* 0x040fe40003f24070 */
[----:B----4-:R-:W-:Y:S02]  /*b280*/  IABS R11, R19 ;  /* 0x00000013000b7213 */ /* 0x010fe40000000000 */
[----:B------:R-:W4:Y:S09]  /*b290*/  LDL R19, [R1+0x3f0] ;  /* 0x0003f00001137983 */ /* 0x000f320000100800 */
[----:B------:R-:W-:Y:S01]  /*b2a0*/  @!P1 IMAD.IADD R17, R17, 0x1, -R0 ;  /* 0x0000000111119824 */ /* 0x000fe200078e0a00 */
[----:B------:R-:W-:-:S13]  /*b2b0*/  ISETP.GT.U32.AND P1, PT, R0, R3, PT ;  /* 0x000000030000720c */ /* 0x000fda0003f24070 */
[----:B------:R-:W-:-:S05]  /*b2c0*/  @!P1 IMAD.IADD R3, R3, 0x1, -R0 ;  /* 0x0000000103039824 */ /* 0x000fca00078e0a00 */
[----:B------:R-:W-:Y:S01]  /*b2d0*/  ISETP.GT.U32.AND P1, PT, R0, R3, PT ;  /* 0x000000030000720c */ /* 0x000fe20003f24070 */
[----:B0-----:R-:W-:Y:S01]  /*b2e0*/  IMAD.HI.U32 R6, R2, R15, RZ ;  /* 0x0000000f02067227 */ /* 0x001fe200078e00ff */
[----:B------:R-:W-:Y:S02]  /*b2f0*/  IABS R13, R13 ;  /* 0x0000000d000d7213 */ /* 0x000fe40000000000 */
[----:B------:R-:W-:Y:S01]  /*b300*/  ISETP.GT.U32.AND P2, PT, R0, R4, PT ;  /* 0x000000040000720c */ /* 0x000fe20003f44070 */
[----:B------:R-:W-:Y:S02]  /*b310*/  IMAD.MOV R6, RZ, RZ, -R6 ;  /* 0x000000ffff067224 */ /* 0x000fe400078e0a06 */
[----:B------:R-:W-:-:S06]  /*b320*/  IMAD.HI.U32 R7, R2, R13, RZ ;  /* 0x0000000d02077227 */ /* 0x000fcc00078e00ff */
[----:B------:R-:W-:Y:S01]  /*b330*/  @!P1 IMAD.IADD R3, R3, 0x1, -R0 ;  /* 0x0000000103039824 */ /* 0x000fe200078e0a00 */
[C---:B------:R-:W-:Y:S01]  /*b340*/  ISETP.GT.U32.AND P1, PT, R0.reuse, R14, PT ;  /* 0x0000000e0000720c */ /* 0x040fe20003f24070 */
[----:B------:R-:W-:Y:S02]  /*b350*/  IMAD R15, R0, R6, R15 ;  /* 0x00000006000f7224 */ /* 0x000fe400078e020f */
[----:B------:R-:W-:-:S04]  /*b360*/  IMAD.HI.U32 R6, R2, R12, RZ ;  /* 0x0000000c02067227 */ /* 0x000fc800078e00ff */
[----:B------:R-:W-:Y:S02]  /*b370*/  IMAD.MOV R7, RZ, RZ, -R7 ;  /* 0x000000ffff077224 */ /* 0x000fe400078e0a07 */
[----:B------:R-:W-:Y:S02]  /*b380*/  IMAD.MOV R6, RZ, RZ, -R6 ;  /* 0x000000ffff067224 */ /* 0x000fe400078e0a06 */
[----:B------:R-:W-:Y:S02]  /*b390*/  IMAD R13, R0, R7, R13 ;  /* 0x00000007000d7224 */ /* 0x000fe400078e020d */
[----:B------:R-:W-:Y:S02]  /*b3a0*/  @!P2 IMAD.IADD R4, R4, 0x1, -R0 ;  /* 0x000000010404a824 */ /* 0x000fe400078e0a00 */
[----:B------:R-:W-:Y:S01]  /*b3b0*/  IMAD.HI.U32 R7, R2, R11, RZ ;  /* 0x0000000b02077227 */ /* 0x000fe200078e00ff */
[----:B--2---:R-:W-:-:S03]  /*b3c0*/  IABS R9, R9 ;  /* 0x0000000900097213 */ /* 0x004fc60000000000 */
[----:B------:R-:W-:Y:S01]  /*b3d0*/  IMAD R12, R0, R6, R12 ;  /* 0x00000006000c7224 */ /* 0x000fe200078e020c */
[----:B---3--:R-:W-:Y:S01]  /*b3e0*/  IABS R6, R8 ;  /* 0x0000000800067213 */ /* 0x008fe20000000000 */
[----:B------:R-:W-:Y:S01]  /*b3f0*/  @!P1 IMAD.IADD R14, R14, 0x1, -R0 ;  /* 0x000000010e0e9824 */ /* 0x000fe200078e0a00 */
[----:B------:R-:W-:Y:S01]  /*b400*/  ISETP.GT.U32.AND P2, PT, R0, R4, PT ;  /* 0x000000040000720c */ /* 0x000fe20003f44070 */
[----:B------:R-:W-:Y:S01]  /*b410*/  IMAD.MOV R7, RZ, RZ, -R7 ;  /* 0x000000ffff077224 */ /* 0x000fe200078e0a07 */
[----:B------:R-:W-:Y:S01]  /*b420*/  IABS R8, R20 ;  /* 0x0000001400087213 */ /* 0x000fe20000000000 */
[----:B------:R-:W-:Y:S01]  /*b430*/  IMAD.HI.U32 R20, R2, R9, RZ ;  /* 0x0000000902147227 */ /* 0x000fe200078e00ff */
[----:B------:R0:W-:Y:S03]  /*b440*/  STL [R1+0x1360], R14 ;  /* 0x0013600e01007387 */ /* 0x0001e60000100800 */
[----:B------:R-:W-:-:S02]  /*b450*/  IMAD R11, R0, R7, R11 ;  /* 0x00000007000b7224 */ /* 0x000fc400078e020b */
[----:B------:R-:W-:Y:S02]  /*b460*/  IMAD.MOV R20, RZ, RZ, -R20 ;  /* 0x000000ffff147224 */ /* 0x000fe400078e0a14 */
[----:B0-----:R-:W-:Y:S02]  /*b470*/  IMAD.MOV.U32 R14, RZ, RZ, R18 ;  /* 0x000000ffff0e7224 */ /* 0x001fe400078e0012 */
[----:B------:R-:W-:-:S04]  /*b480*/  IMAD.HI.U32 R18, R2, R8, RZ ;  /* 0x0000000802127227 */ /* 0x000fc800078e00ff */
[----:B------:R-:W-:Y:S02]  /*b490*/  IMAD.MOV R18, RZ, RZ, -R18 ;  /* 0x000000ffff127224 */ /* 0x000fe400078e0a12 */
[----:B------:R-:W-:Y:S02]  /*b4a0*/  @!P4 IMAD.MOV R17, RZ, RZ, -R17 ;  /* 0x000000ffff11c224 */ /* 0x000fe400078e0a11 */
[----:B------:R-:W-:Y:S02]  /*b4b0*/  @!P2 IMAD.IADD R4, R4, 0x1, -R0 ;  /* 0x000000010404a824 */ /* 0x000fe400078e0a00 */
[C---:B------:R-:W-:Y:S02]  /*b4c0*/  IMAD R9, R0.reuse, R20, R9 ;  /* 0x0000001400097224 */ /* 0x040fe400078e0209 */
[----:B------:R-:W-:Y:S01]  /*b4d0*/  IMAD R8, R0, R18, R8 ;  /* 0x0000001200087224 */ /* 0x000fe200078e0208 */
[----:B------:R-:W2:Y:S01]  /*b4e0*/  LDL.LU R20, [R1+0x564] ;  /* 0x0005640001147983 */ /* 0x000ea20000300800 */
[----:B------:R-:W-:-:S02]  /*b4f0*/  IMAD.MOV.U32 R18, RZ, RZ, R14 ;  /* 0x000000ffff127224 */ /* 0x000fc400078e000e */
[----:B------:R-:W-:-:S04]  /*b500*/  IMAD.MOV.U32 R14, RZ, RZ, R10 ;  /* 0x000000ffff0e7224 */ /* 0x000fc800078e000a */
[----:B------:R-:W-:Y:S02]  /*b510*/  @!P5 IMAD.MOV R14, RZ, RZ, -R14 ;  /* 0x000000ffff0ed224 */ /* 0x000fe400078e0a0e */
[----:B------:R-:W-:Y:S01]  /*b520*/  IMAD.MOV.U32 R10, RZ, RZ, R3 ;  /* 0x000000ffff0a7224 */ /* 0x000fe200078e0003 */
[----:B----4-:R-:W-:Y:S01]  /*b530*/  IABS R7, R19 ;  /* 0x0000001300077213 */ /* 0x010fe20000000000 */
[----:B------:R-:W-:-:S04]  /*b540*/  IMAD.HI.U32 R19, R2, R6, RZ ;  /* 0x0000000602137227 */ /* 0x000fc800078e00ff */
[----:B------:R-:W-:-:S04]  /*b550*/  IMAD.MOV R19, RZ, RZ, -R19 ;  /* 0x000000ffff137224 */ /* 0x000fc800078e0a13 */
[----:B------:R-:W-:Y:S02]  /*b560*/  IMAD R6, R0, R19, R6 ;  /* 0x0000001300067224 */ /* 0x000fe400078e0206 */
[----:B------:R-:W3:Y:S04]  /*b570*/  LDL.LU R19, [R1+0x538] ;  /* 0x0005380001137983 */ /* 0x000ee80000300800 */
[----:B------:R0:W-:Y:S04]  /*b580*/  STL [R1+0x1c8], R17 ;  /* 0x0001c81101007387 */ /* 0x0001e80000100800 */
[----:B------:R-:W4:Y:S01]  /*b590*/  LDL R3, [R1+0x3f8] ;  /* 0x0003f80001037983 */ /* 0x000f220000100800 */
[----:B0-----:R-:W-:-:S03]  /*b5a0*/  IMAD.MOV.U32 R17, RZ, RZ, R4 ;  /* 0x000000ffff117224 */ /* 0x001fc600078e0004 */
[----:B------:R-:W2:Y:S01]  /*b5b0*/  LDL R4, [R1+0x3f4] ;  /* 0x0003f40001047983 */ /* 0x000ea20000100800 */
[----:B------:R-:W-:-:S03]  /*b5c0*/  @!P3 IMAD.MOV R17, RZ, RZ, -R17 ;  /* 0x000000ffff11b224 */ /* 0x000fc600078e0a11 */
[----:B------:R0:W-:Y:S04]  /*b5d0*/  STL [R1+0x170], R14 ;  /* 0x0001700e01007387 */ /* 0x0001e80000100800 */
[----:B0-----:R-:W3:Y:S04]  /*b5e0*/  LDL.LU R14, [R1+0x1360] ;  /* 0x00136000010e7983 */ /* 0x001ee80000300800 */
[----:B------:R0:W-:Y:S04]  /*b5f0*/  STL [R1+0x16c], R17 ;  /* 0x00016c1101007387 */ /* 0x0001e80000100800 */
[----:B0-----:R-:W4:Y:S01]  /*b600*/  LDL.LU R17, [R1+0x404] ;  /* 0x0004040001117983 */ /* 0x001f220000300800 */
[----:B------:R-:W-:Y:S01]  /*b610*/  @!P6 IMAD.MOV R10, RZ, RZ, -R10 ;  /* 0x000000ffff0ae224 */ /* 0x000fe200078e0a0a */
[----:B------:R-:W-:-:S13]  /*b620*/  ISETP.GT.U32.AND P1, PT, R0, R12, PT ;  /* 0x0000000c0000720c */ /* 0x000fda0003f24070 */
[----:B------:R-:W-:Y:S01]  /*b630*/  @!P1 IMAD.IADD R12, R12, 0x1, -R0 ;  /* 0x000000010c0c9824 */ /* 0x000fe200078e0a00 */
[----:B----4-:R-:W-:Y:S04]  /*b640*/  STL [R1+0x1358], R17 ;  /* 0x0013581101007387 */ /* 0x010fe80000100800 */
[----:B------:R0:W-:Y:S04]  /*b650*/  STL [R1+0x168], R10 ;  /* 0x0001680a01007387 */ /* 0x0001e80000100800 */
[----:B0-----:R-:W4:Y:S01]  /*b660*/  LDL.LU R10, [R1+0x3cc] ;  /* 0x0003cc00010a7983 */ /* 0x001f220000300800 */
[----:B------:R-:W-:-:S02]  /*b670*/  ISETP.GT.U32.AND P5, PT, R0, R12, PT ;  /* 0x0000000c0000720c */ /* 0x000fc40003fa4070 */
[----:B------:R-:W-:Y:S01]  /*b680*/  ISETP.GE.AND P1, PT, R16, RZ, PT ;  /* 0x000000ff1000720c */ /* 0x000fe20003f26270 */
[----:B------:R-:W-:Y:S01]  /*b690*/  IMAD.HI.U32 R16, R2, R7, RZ ;  /* 0x0000000702107227 */ /* 0x000fe200078e00ff */
[----:B--2---:R-:W-:Y:S02]  /*b6a0*/  IABS R4, R4 ;  /* 0x0000000400047213 */ /* 0x004fe40000000000 */
[----:B------:R-:W-:Y:S01]  /*b6b0*/  IABS R3, R3 ;  /* 0x0000000300037213 */ /* 0x000fe20000000000 */
[----:B------:R-:W-:Y:S01]  /*b6c0*/  IMAD.MOV R16, RZ, RZ, -R16 ;  /* 0x000000ffff107224 */ /* 0x000fe200078e0a10 */
[----:B------:R0:W-:Y:S03]  /*b6d0*/  STL [R1+0x135c], R5 ;  /* 0x00135c0501007387 */ /* 0x0001e60000100800 */
[----:B------:R-:W-:Y:S02]  /*b6e0*/  IMAD R7, R0, R16, R7 ;  /* 0x0000001000077224 */ /* 0x000fe400078e0207 */
[----:B------:R-:W-:-:S02]  /*b6f0*/  @!P5 IMAD.IADD R12, R12, 0x1, -R0 ;  /* 0x000000010c0cd824 */ /* 0x000fc400078e0a00 */
[----:B------:R-:W-:Y:S01]  /*b700*/  IMAD.HI.U32 R16, R2, R4, RZ ;  /* 0x0000000402107227 */ /* 0x000fe200078e00ff */
[----:B0-----:R-:W2:Y:S04]  /*b710*/  LDL.LU R5, [R1+0x3d0] ;  /* 0x0003d00001057983 */ /* 0x001ea80000300800 */
[----:B------:R-:W2:Y:S04]  /*b720*/  LDL.LU R17, [R1+0x3d8] ;  /* 0x0003d80001117983 */ /* 0x000ea80000300800 */
[----:B------:R0:W-:Y:S01]  /*b730*/  STL [R1+0x1350], R2 ;  /* 0x0013500201007387 */ /* 0x0001e20000100800 */
[----:B------:R-:W-:-:S13]  /*b740*/  ISETP.GT.U32.AND P2, PT, R0, R15, PT ;  /* 0x0000000f0000720c */ /* 0x000fda0003f44070 */
[--C-:B------:R-:W-:Y:S01]  /*b750*/  @!P2 IMAD.IADD R15, R15, 0x1, -R0.reuse ;  /* 0x000000010f0fa824 */ /* 0x100fe200078e0a00 */
[----:B------:R-:W-:Y:S02]  /*b760*/  ISETP.GT.U32.AND P2, PT, R0, R13, PT ;  /* 0x0000000d0000720c */ /* 0x000fe40003f44070 */
[----:B----4-:R-:W-:Y:S01]  /*b770*/  ISETP.GE.AND P5, PT, R10, RZ, PT ;  /* 0x000000ff0a00720c */ /* 0x010fe20003fa6270 */
[----:B------:R-:W-:Y:S02]  /*b780*/  IMAD.HI.U32 R10, R2, R3, RZ ;  /* 0x00000003020a7227 */ /* 0x000fe400078e00ff */
[----:B0-----:R-:W4:Y:S08]  /*b790*/  LDL.LU R2, [R1+0x3dc] ;  /* 0x0003dc0001027983 */ /* 0x001f300000300800 */
[----:B------:R-:W-:Y:S01]  /*b7a0*/  @!P2 IMAD.IADD R13, R13, 0x1, -R0 ;  /* 0x000000010d0da824 */ /* 0x000fe200078e0a00 */
[----:B------:R-:W-:-:S02]  /*b7b0*/  ISETP.GT.U32.AND P2, PT, R0, R11, PT ;  /* 0x0000000b0000720c */ /* 0x000fc40003f44070 */
[C---:B---3--:R-:W-:Y:S02]  /*b7c0*/  ISETP.GT.U32.AND P4, PT, R0.reuse, R14, PT ;  /* 0x0000000e0000720c */ /* 0x048fe40003f84070 */
[----:B------:R-:W-:-:S09]  /*b7d0*/  ISETP.GT.U32.AND P3, PT, R0, R13, PT ;  /* 0x0000000d0000720c */ /* 0x000fd20003f64070 */
[--C-:B------:R-:W-:Y:S01]  /*b7e0*/  @!P2 IMAD.IADD R11, R11, 0x1, -R0.reuse ;  /* 0x000000010b0ba824 */ /* 0x100fe200078e0a00 */
[----:B------:R-:W-:Y:S01]  /*b7f0*/  ISETP.GT.U32.AND P2, PT, R0, R15, PT ;  /* 0x0000000f0000720c */ /* 0x000fe20003f44070 */
[--C-:B------:R-:W-:Y:S02]  /*b800*/  @!P4 IMAD.IADD R14, R14, 0x1, -R0.reuse ;  /* 0x000000010e0ec824 */ /* 0x100fe400078e0a00 */
[----:B------:R-:W-:Y:S01]  /*b810*/  @!P3 IMAD.IADD R13, R13, 0x1, -R0 ;  /* 0x000000010d0db824 */ /* 0x000fe200078e0a00 */
[C---:B------:R-:W-:Y:S02]  /*b820*/  ISETP.GT.U32.AND P3, PT, R0.reuse, R8, PT ;  /* 0x000000080000720c */ /* 0x040fe40003f64070 */
[----:B------:R-:W-:-:S07]  /*b830*/  ISETP.GT.U32.AND P4, PT, R0, R6, PT ;  /* 0x000000060000720c */ /* 0x000fce0003f84070 */
[----:B------:R-:W-:Y:S01]  /*b840*/  @!P2 IMAD.IADD R15, R15, 0x1, -R0 ;  /* 0x000000010f0fa824 */ /* 0x000fe200078e0a00 */
[C---:B------:R-:W-:Y:S02]  /*b850*/  ISETP.GT.U32.AND P2, PT, R0.reuse, R9, PT ;  /* 0x000000090000720c */ /* 0x040fe40003f44070 */
[----:B------:R-:W-:Y:S01]  /*b860*/  ISETP.GT.U32.AND P6, PT, R0, R11, PT ;  /* 0x0000000b0000720c */ /* 0x000fe20003fc4070 */
[----:B------:R-:W-:Y:S02]  /*b870*/  IMAD.MOV R16, RZ, RZ, -R16 ;  /* 0x000000ffff107224 */ /* 0x000fe400078e0a10 */
[----:B------:R-:W-:Y:S02]  /*b880*/  @!P3 IMAD.IADD R8, R8, 0x1, -R0 ;  /* 0x000000010808b824 */ /* 0x000fe400078e0a00 */
[----:B------:R-:W-:Y:S02]  /*b890*/  IMAD R4, R0, R16, R4 ;  /* 0x0000001000047224 */ /* 0x000fe400078e0204 */
[----:B------:R-:W-:Y:S01]  /*b8a0*/  @!P4 IMAD.IADD R6, R6, 0x1, -R0 ;  /* 0x000000010606c824 */ /* 0x000fe200078e0a00 */
[----:B--2---:R-:W-:-:S03]  /*b8b0*/  ISETP.GE.AND P4, PT, R17, RZ, PT ;  /* 0x000000ff1100720c */ /* 0x004fc60003f86270 */
[----:B------:R-:W-:Y:S01]  /*b8c0*/  @!P2 IMAD.IADD R9, R9, 0x1, -R0 ;  /* 0x000000010909a824 */ /* 0x000fe200078e0a00 */
[----:B------:R-:W-:Y:S01]  /*b8d0*/  ISETP.GE.AND P2, PT, R5, RZ, PT ;  /* 0x000000ff0500720c */ /* 0x000fe20003f46270 */
[----:B------:R-:W-:Y:S01]  /*b8e0*/  @!P0 IMAD.MOV R15, RZ, RZ, -R15 ;  /* 0x000000ffff0f8224 */ /* 0x000fe200078e0a0f */
[----:B------:R-:W2:Y:S01]  /*b8f0*/  LDL.LU R5, [R1+0x135c] ;  /* 0x00135c0001057983 */ /* 0x000ea20000300800 */
[----:B------:R-:W-:-:S03]  /*b900*/  @!P1 IMAD.MOV R14, RZ, RZ, -R14 ;  /* 0x000000ffff0e9224 */ /* 0x000fc600078e0a0e */
[----:B------:R-:W3:Y:S01]  /*b910*/  LDL.LU R17, [R1+0x1358] ;  /* 0x0013580001117983 */ /* 0x000ee20000300800 */
[----:B------:R-:W-:-:S03]  /*b920*/  @!P6 IMAD.IADD R11, R11, 0x1, -R0 ;  /* 0x000000010b0be824 */ /* 0x000fc600078e0a00 */
[----:B------:R0:W-:Y:S02]  /*b930*/  STL [R1+0x1354], R4 ;  /* 0x0013540401007387 */ /* 0x0001e40000100800 */
[----:B0-----:R-:W-:-:S04]  /*b940*/  IMAD.MOV.U32 R4, RZ, RZ, R12 ;  /* 0x000000ffff047224 */ /* 0x001fc800078e000c */
[----:B------:R-:W-:Y:S01]  /*b950*/  @!P2 IMAD.MOV R4, RZ, RZ, -R4 ;  /* 0x000000ffff04a224 */ /* 0x000fe200078e0a04 */
[----:B----4-:R-:W-:Y:S01]  /*b960*/  ISETP.GE.AND P3, PT, R2, RZ, PT ;  /* 0x000000ff0200720c */ /* 0x010fe20003f66270 */
[----:B------:R-:W-:Y:S02]  /*b970*/  IMAD.MOV.U32 R2, RZ, RZ, R13 ;  /* 0x000000ffff027224 */ /* 0x000fe400078e000d */
[----:B------:R-:W4:Y:S02]  /*b980*/  LDL.LU R13, [R1+0x408] ;  /* 0x00040800010d7983 */ /* 0x000f240000300800 */
[----:B------:R-:W-:Y:S02]  /*b990*/  @!P5 IMAD.MOV R2, RZ, RZ, -R2 ;  /* 0x000000ffff02d224 */ /* 0x000fe400078e0a02 */
[----:B------:R-:W-:Y:S04]  /*b9a0*/  STL [R1+0xfc], R15 ;  /* 0x0000fc0f01007387 */ /* 0x000fe80000100800 */
[----:B------:R0:W-:Y:S04]  /*b9b0*/  STL [R1+0xdc], R14 ;  /* 0x0000dc0e01007387 */ /* 0x0001e80000100800 */
[----:B0-----:R-:W2:Y:S04]  /*b9c0*/  LDL R14, [R1+0x3f0] ;  /* 0x0003f000010e7983 */ /* 0x001ea80000100800 */
[----:B------:R0:W-:Y:S04]  /*b9d0*/  STL [R1+0xa0], R2 ;  /* 0x0000a00201007387 */ /* 0x0001e80000100800 */
[----:B------:R-:W4:Y:S04]  /*b9e0*/  LDL R15, [R1+0x3f4] ;  /* 0x0003f400010f7983 */ /* 0x000f280000100800 */
[----:B------:R-:W4:Y:S01]  /*b9f0*/  LDL.LU R16, [R1+0x3f8] ;  /* 0x0003f80001107983 */ /* 0x000f220000300800 */
[----:B0-----:R-:W-:-:S03]  /*ba00*/  IMAD.MOV.U32 R2, RZ, RZ, R11 ;  /* 0x000000ffff027224 */ /* 0x001fc600078e000b */
[----:B------:R-:W4:Y:S01]  /*ba10*/  LDL.LU R12, [R1+0x3e8] ;  /* 0x0003e800010c7983 */ /* 0x000f220000300800 */
[----:B------:R-:W-:-:S03]  /*ba20*/  @!P4 IMAD.MOV R2, RZ, RZ, -R2 ;  /* 0x000000ffff02c224 */ /* 0x000fc600078e0a02 */
[----:B------:R-:W4:Y:S04]  /*ba30*/  LDL.LU R11, [R1+0x3ec] ;  /* 0x0003ec00010b7983 */ /* 0x000f280000300800 */
[----:B------:R0:W-:Y:S04]  /*ba40*/  STL [R1+0x4c], R4 ;  /* 0x00004c0401007387 */ /* 0x0001e80000100800 */
[----:B0-----:R-:W4:Y:S04]  /*ba50*/  LDL.LU R4, [R1+0x1354] ;  /* 0x0013540001047983 */ /* 0x001f280000300800 */
[----:B------:R0:W-:Y:S04]  /*ba60*/  STL [R1+0x48], R2 ;  /* 0x0000480201007387 */ /* 0x0001e80000100800 */
[----:B0-----:R-:W4:Y:S01]  /*ba70*/  LDL.LU R2, [R1+0x1350] ;  /* 0x0013500001027983 */ /* 0x001f220000300800 */
[C---:B------:R-:W-:Y:S01]  /*ba80*/  ISETP.GT.U32.AND P6, PT, R0.reuse, R7, PT ;  /* 0x000000070000720c */ /* 0x040fe20003fc4070 */
[----:B------:R-:W-:Y:S01]  /*ba90*/  IMAD.MOV R10, RZ, RZ, -R10 ;  /* 0x000000ffff0a7224 */ /* 0x000fe200078e0a0a */
[----:B------:R-:W-:-:S02]  /*baa0*/  ISETP.GT.U32.AND P1, PT, R0, R6, PT ;  /* 0x000000060000720c */ /* 0x000fc40003f24070 */
[C---:B------:R-:W-:Y:S01]  /*bab0*/  ISETP.GT.U32.AND P0, PT, R0.reuse, R9, PT ;  /* 0x000000090000720c */ /* 0x040fe20003f04070 */
[C---:B------:R-:W-:Y:S01]  /*bac0*/  IMAD R3, R0.reuse, R10, R3 ;  /* 0x0000000a00037224 */ /* 0x040fe200078e0203 */
[----:B---3--:R-:W-:Y:S02]  /*bad0*/  IABS R10, R17 ;  /* 0x00000011000a7213 */ /* 0x008fe40000000000 */
[----:B------:R-:W-:-:S05]  /*bae0*/  ISETP.GT.U32.AND P5, PT, R0, R8, PT ;  /* 0x000000080000720c */ /* 0x000fca0003fa4070 */
[--C-:B------:R-:W-:Y:S02]  /*baf0*/  @!P6 IMAD.IADD R7, R7, 0x1, -R0.reuse ;  /* 0x000000010707e824 */ /* 0x100fe400078e0a00 */
[----:B------:R-:W-:-:S03]  /*bb00*/  @!P1 IMAD.IADD R6, R6, 0x1, -R0 ;  /* 0x0000000106069824 */ /* 0x000fc600078e0a00 */
[----:B------:R-:W-:Y:S01]  /*bb10*/  ISETP.GT.U32.AND P6, PT, R0, R7, PT ;  /* 0x000000070000720c */ /* 0x000fe20003fc4070 */
[--C-:B------:R-:W-:Y:S02]  /*bb20*/  @!P0 IMAD.IADD R9, R9, 0x1, -R0.reuse ;  /* 0x0000000109098824 */ /* 0x100fe400078e0a00 */
[----:B------:R-:W-:Y:S02]  /*bb30*/  @!P5 IMAD.IADD R8, R8, 0x1, -R0 ;  /* 0x000000010808d824 */ /* 0x000fe400078e0a00 */
[----:B------:R-:W-:-:S08]  /*bb40*/  @!P3 IMAD.MOV R9, RZ, RZ, -R9 ;  /* 0x000000ffff09b224 */ /* 0x000fd000078e0a09 */
[----:B------:R-:W-:Y:S01]  /*bb50*/  @!P6 IMAD.IADD R7, R7, 0x1, -R0 ;  /* 0x000000010707e824 */ /* 0x000fe200078e0a00 */
[----:B--2---:R-:W-:Y:S02]  /*bb60*/  ISETP.GE.AND P5, PT, R14, RZ, PT ;  /* 0x000000ff0e00720c */ /* 0x004fe40003fa6270 */
[----:B------:R-:W2:Y:S01]  /*bb70*/  LDL.LU R14, [R1+0x444] ;  /* 0x00044400010e7983 */ /* 0x000ea20000300800 */
[----:B----4-:R-:W-:Y:S02]  /*bb80*/  ISETP.GE.AND P4, PT, R12, RZ, PT ;  /* 0x000000ff0c00720c */ /* 0x010fe40003f86270 */
[----:B------:R-:W-:Y:S02]  /*bb90*/  ISETP.GE.AND P1, PT, R11, RZ, PT ;  /* 0x000000ff0b00720c */ /* 0x000fe40003f26270 */
[----:B------:R-:W-:Y:S01]  /*bba0*/  ISETP.GT.U32.AND P2, PT, R0, R4, PT ;  /* 0x000000040000720c */ /* 0x000fe20003f44070 */
[----:B------:R-:W-:-:S04]  /*bbb0*/  IMAD.HI.U32 R12, R2, R10, RZ ;  /* 0x0000000a020c7227 */ /* 0x000fc800078e00ff */
[----:B------:R-:W-:-:S04]  /*bbc0*/  IMAD.MOV R12, RZ, RZ, -R12 ;  /* 0x000000ffff0c7224 */ /* 0x000fc800078e0a0c */
[----:B------:R-:W-:Y:S02]  /*bbd0*/  IMAD R10, R0, R12, R10 ;  /* 0x0000000c000a7224 */ /* 0x000fe400078e020a */
[----:B------:R-:W-:Y:S01]  /*bbe0*/  IMAD.MOV.U32 R12, RZ, RZ, R6 ;  /* 0x000000ffff0c7224 */ /* 0x000fe200078e0006 */
[----:B------:R-:W-:Y:S01]  /*bbf0*/  ISETP.GE.AND P6, PT, R15, RZ, PT ;  /* 0x000000ff0f00720c */ /* 0x000fe20003fc6270 */
[----:B------:R-:W-:Y:S02]  /*bc00*/  @!P2 IMAD.IADD R4, R4, 0x1, -R0 ;  /* 0x000000010404a824 */ /* 0x000fe400078e0a00 */
[----:B------:R-:W-:Y:S01]  /*bc10*/  @!P4 IMAD.MOV R12, RZ, RZ, -R12 ;  /* 0x000000ffff0cc224 */ /* 0x000fe200078e0a0c */
[----:B------:R-:W-:Y:S01]  /*bc20*/  ISETP.GE.AND P2, PT, R16, RZ, PT ;  /* 0x000000ff1000720c */ /* 0x000fe20003f46270 */
[----:B------:R-:W3:Y:S01]  /*bc30*/  LDL.LU R15, [R1+0x44c] ;  /* 0x00044c00010f7983 */ /* 0x000ee20000300800 */
[----:B------:R-:W-:Y:S01]  /*bc40*/  @!P1 IMAD.MOV R8, RZ, RZ, -R8 ;  /* 0x000000ffff089224 */ /* 0x000fe200078e0a08 */
[----:B------:R-:W-:-:S02]  /*bc50*/  ISETP.GE.AND P1, PT, R17, RZ, PT ;  /* 0x000000ff1100720c */ /* 0x000fc40003f26270 */
[----:B------:R-:W4:Y:S04]  /*bc60*/  LDL.LU R16, [R1+0x448] ;  /* 0x0004480001107983 */ /* 0x000f280000300800 */
[----:B------:R-:W-:Y:S04]  /*bc70*/  STL [R1+0x44], R9 ;  /* 0x0000440901007387 */ /* 0x000fe80000100800 */
[----:B------:R-:W-:Y:S04]  /*bc80*/  STL [R1+0x210], R12 ;  /* 0x0002100c01007387 */ /* 0x000fe80000100800 */
[----:B------:R-:W3:Y:S01]  /*bc90*/  LDL.LU R17, [R1+0x450] ;  /* 0x0004500001117983 */ /* 0x000ee20000300800 */
[----:B------:R-:W-:-:S13]  /*bca0*/  ISETP.GT.U32.AND P0, PT, R0, R3, PT ;  /* 0x000000030000720c */ /* 0x000fda0003f04070 */
[----:B------:R-:W-:Y:S01]  /*bcb0*/  @!P0 IMAD.IADD R3, R3, 0x1, -R0 ;  /* 0x0000000103038824 */ /* 0x000fe200078e0a00 */
[----:B------:R-:W-:-:S04]  /*bcc0*/  ISETP.GT.U32.AND P0, PT, R0, R4, PT ;  /* 0x000000040000720c */ /* 0x000fc80003f04070 */
[----:B------:R-:W-:Y:S01]  /*bcd0*/  ISETP.GT.U32.AND P4, PT, R0, R3, PT ;  /* 0x000000030000720c */ /* 0x000fe20003f84070 */
[----:B------:R-:W-:Y:S01]  /*bce0*/  @!P5 IMAD.MOV R7, RZ, RZ, -R7 ;  /* 0x000000ffff07d224 */ /* 0x000fe200078e0a07 */
[----:B------:R-:W-:Y:S04]  /*bcf0*/  STL [R1+0x214], R8 ;  /* 0x0002140801007387 */ /* 0x000fe80000100800 */
[----:B------:R0:W-:Y:S03]  /*bd00*/  STL [R1+0x220], R7 ;  /* 0x0002200701007387 */ /* 0x0001e60000100800 */
[----:B------:R-:W-:-:S04]  /*bd10*/  @!P0 IMAD.IADD R4, R4, 0x1, -R0 ;  /* 0x0000000104048824 */ /* 0x000fc800078e0a00 */
[----:B------:R-:W-:Y:S02]  /*bd20*/  @!P4 IMAD.IADD R3, R3, 0x1, -R0 ;  /* 0x000000010303c824 */ /* 0x000fe400078e0a00 */
[----:B0-----:R-:W-:Y:S02]  /*bd30*/  IMAD.MOV.U32 R7, RZ, RZ, R4 ;  /* 0x000000ffff077224 */ /* 0x001fe400078e0004 */
[----:B------:R-:W-:Y:S02]  /*bd40*/  IMAD.MOV.U32 R12, RZ, RZ, R3 ;  /* 0x000000ffff0c7224 */ /* 0x000fe400078e0003 */
[----:B------:R-:W-:Y:S02]  /*bd50*/  @!P6 IMAD.MOV R7, RZ, RZ, -R7 ;  /* 0x000000ffff07e224 */ /* 0x000fe400078e0a07 */
[----:B------:R-:W-:Y:S01]  /*bd60*/  @!P2 IMAD.MOV R12, RZ, RZ, -R12 ;  /* 0x000000ffff0ca224 */ /* 0x000fe200078e0a0c */
[----:B--2---:R-:W-:Y:S02]  /*bd70*/  IABS R9, R14 ;  /* 0x0000000e00097213 */ /* 0x004fe40000000000 */
[----:B------:R-:W-:-:S02]  /*bd80*/  ISETP.GE.AND P0, PT, R14, RZ, PT ;  /* 0x000000ff0e00720c */ /* 0x000fc40003f06270 */
[----:B------:R-:W2:Y:S04]  /*bd90*/  LDL R14, [R1+0x458] ;  /* 0x00045800010e7983 */ /* 0x000ea80000100800 */
[----:B------:R-:W-:Y:S04]  /*bda0*/  STL [R1+0x21c], R7 ;  /* 0x00021c0701007387 */ /* 0x000fe80000100800 */
[----:B------:R0:W-:Y:S04]  /*bdb0*/  STL [R1+0x218], R12 ;  /* 0x0002180c01007387 */ /* 0x0001e80000100800 */
[----:B0-----:R-:W2:Y:S01]  /*bdc0*/  LDL R12, [R1+0x464] ;  /* 0x00046400010c7983 */ /* 0x001ea20000100800 */
[----:B---3--:R-:W-:-:S02]  /*bdd0*/  IABS R7, R17 ;  /* 0x0000001100077213 */ /* 0x008fc40000000000 */
[----:B------:R-:W-:Y:S02]  /*bde0*/  ISETP.GE.AND P2, PT, R17, RZ, PT ;  /* 0x000000ff1100720c */ /* 0x000fe40003f46270 */
[----:B------:R-:W3:Y:S01]  /*bdf0*/  LDL.LU R17, [R1+0x470] ;  /* 0x0004700001117983 */ /* 0x000ee20000300800 */
[----:B----4-:R-:W-:Y:S02]  /*be00*/  ISETP.GE.AND P4, PT, R16, RZ, PT ;  /* 0x000000ff1000720c */ /* 0x010fe40003f86270 */
[----:B------:R-:W-:Y:S02]  /*be10*/  IABS R8, R16 ;  /* 0x0000001000087213 */ /* 0x000fe40000000000 */
[----:B------:R-:W-:Y:S02]  /*be20*/  IABS R11, R13 ;  /* 0x0000000d000b7213 */ /* 0x000fe40000000000 */
[----:B------:R-:W-:-:S03]  /*be30*/  ISETP.GT.U32.AND P3, PT, R0, R10, PT ;  /* 0x0000000a0000720c */ /* 0x000fc60003f64070 */
[----:B------:R-:W-:-:S04]  /*be40*/  IMAD.HI.U32 R6, R2, R11, RZ ;  /* 0x0000000b02067227 */ /* 0x000fc800078e00ff */
[----:B------:R-:W-:-:S04]  /*be50*/  IMAD.MOV R6, RZ, RZ, -R6 ;  /* 0x000000ffff067224 */ /* 0x000fc800078e0a06 */
[----:B------:R-:W-:Y:S02]  /*be60*/  IMAD R11, R0, R6, R11 ;  /* 0x00000006000b7224 */ /* 0x000fe400078e020b */
[----:B------:R-:W-:-:S03]  /*be70*/  @!P3 IMAD.IADD R10, R10, 0x1, -R0 ;  /* 0x000000010a0ab824 */ /* 0x000fc600078e0a00 */
[----:B------:R-:W-:Y:S01]  /*be80*/  ISETP.GT.U32.AND P3, PT, R0, R11, PT ;  /* 0x0000000b0000720c */ /* 0x000fe20003f64070 */
[----:B------:R-:W-:Y:S01]  /*be90*/  IMAD.HI.U32 R4, R2, R9, RZ ;  /* 0x0000000902047227 */ /* 0x000fe200078e00ff */
[----:B------:R-:W-:Y:S01]  /*bea0*/  ISETP.GT.U32.AND P6, PT, R0, R10, PT ;  /* 0x0000000a0000720c */ /* 0x000fe20003fc4070 */
[----:B---3--:R0:W-:Y:S04]  /*beb0*/  STL [R1+0x134c], R17 ;  /* 0x00134c1101007387 */ /* 0x0081e80000100800 */
[----:B------:R-:W3:Y:S06]  /*bec0*/  LDL.LU R16, [R1+0x488] ;  /* 0x0004880001107983 */ /* 0x000eec0000300800 */
[----:B------:R-:W-:Y:S01]  /*bed0*/  @!P3 IMAD.IADD R11, R11, 0x1, -R0 ;  /* 0x000000010b0bb824 */ /* 0x000fe200078e0a00 */
[----:B------:R-:W-:Y:S01]  /*bee0*/  IABS R6, R15 ;  /* 0x0000000f00067213 */ /* 0x000fe20000000000 */
[----:B------:R-:W-:-:S03]  /*bef0*/  IMAD.MOV R3, RZ, RZ, -R4 ;  /* 0x000000ffff037224 */ /* 0x000fc600078e0a04 */
[----:B------:R-:W-:Y:S01]  /*bf00*/  ISETP.GT.U32.AND P3, PT, R0, R11, PT ;  /* 0x0000000b0000720c */ /* 0x000fe20003f64070 */
[----:B------:R-:W-:Y:S01]  /*bf10*/  IMAD.HI.U32 R4, R2, R8, RZ ;  /* 0x0000000802047227 */ /* 0x000fe200078e00ff */
[----:B------:R-:W-:-:S03]  /*bf20*/  ISETP.GE.AND P5, PT, R13, RZ, PT ;  /* 0x000000ff0d00720c */ /* 0x000fc60003fa6270 */
[----:B------:R-:W-:Y:S01]  /*bf30*/  IMAD R9, R0, R3, R9 ;  /* 0x0000000300097224 */ /* 0x000fe200078e0209 */
[----:B--2---:R-:W-:Y:S01]  /*bf40*/  IABS R3, R14 ;  /* 0x0000000e00037213 */ /* 0x004fe20000000000 */
[----:B------:R-:W-:Y:S02]  /*bf50*/  IMAD.MOV R4, RZ, RZ, -R4 ;  /* 0x000000ffff047224 */ /* 0x000fe400078e0a04 */
[----:B------:R-:W-:-:S04]  /*bf60*/  IMAD.HI.U32 R13, R2, R6, RZ ;  /* 0x00000006020d7227 */ /* 0x000fc800078e00ff */
[----:B------:R-:W-:Y:S02]  /*bf70*/  @!P6 IMAD.IADD R10, R10, 0x1, -R0 ;  /* 0x000000010a0ae824 */ /* 0x000fe400078e0a00 */
[----:B------:R-:W-:Y:S01]  /*bf80*/  IMAD R8, R0, R4, R8 ;  /* 0x0000000400087224 */ /* 0x000fe200078e0208 */
[----:B------:R-:W-:Y:S01]  /*bf90*/  IABS R4, R12 ;  /* 0x0000000c00047213 */ /* 0x000fe20000000000 */
[----:B------:R-:W-:Y:S02]  /*bfa0*/  IMAD.MOV R13, RZ, RZ, -R13 ;  /* 0x000000ffff0d7224 */ /* 0x000fe400078e0a0d */
[----:B------:R-:W-:-:S04]  /*bfb0*/  IMAD.HI.U32 R14, R2, R7, RZ ;  /* 0x00000007020e7227 */ /* 0x000fc800078e00ff */
[----:B------:R-:W-:-:S04]  /*bfc0*/  IMAD.HI.U32 R12, R2, R3, RZ ;  /* 0x00000003020c7227 */ /* 0x000fc800078e00ff */
[----:B------:R-:W-:Y:S02]  /*bfd0*/  @!P3 IMAD.IADD R11, R11, 0x1, -R0 ;  /* 0x000000010b0bb824 */ /* 0x000fe400078e0a00 */
[----:B0-----:R-:W-:Y:S02]  /*bfe0*/  IMAD.MOV.U32 R17, RZ, RZ, R10 ;  /* 0x000000ffff117224 */ /* 0x001fe400078e000a */
[----:B------:R-:W-:Y:S02]  /*bff0*/  IMAD R6, R0, R13, R6 ;  /* 0x0000000d00067224 */ /* 0x000fe400078e0206 */
[----:B------:R-:W-:Y:S02]  /*c000*/  IMAD.MOV R14, RZ, RZ, -R14 ;  /* 0x000000ffff0e7224 */ /* 0x000fe400078e0a0e */
[----:B------:R-:W-:Y:S02]  /*c010*/  IMAD.MOV R12, RZ, RZ, -R12 ;  /* 0x000000ffff0c7224 */ /* 0x000fe400078e0a0c */
[----:B------:R-:W-:-:S02]  /*c020*/  IMAD.MOV.U32 R13, RZ, RZ, R11 ;  /* 0x000000ffff0d7224 */ /* 0x000fc400078e000b */
[----:B------:R-:W-:Y:S02]  /*c030*/  @!P1 IMAD.MOV R17, RZ, RZ, -R17 ;  /* 0x000000ffff119224 */ /* 0x000fe400078e0a11 */
[----:B------:R-:W-:Y:S02]  /*c040*/  @!P5 IMAD.MOV R13, RZ, RZ, -R13 ;  /* 0x000000ffff0dd224 */ /* 0x000fe400078e0a0d */
[C---:B------:R-:W-:Y:S02]  /*c050*/  IMAD R7, R0.reuse, R14, R7 ;  /* 0x0000000e00077224 */ /* 0x040fe400078e0207 */
[C---:B------:R-:W-:Y:S01]  /*c060*/  IMAD R3, R0.reuse, R12, R3 ;  /* 0x0000000c00037224 */ /* 0x040fe200078e0203 */
[----:B------:R-:W2:Y:S04]  /*c070*/  LDL R14, [R1+0x484] ;  /* 0x00048400010e7983 */ /* 0x000ea80000100800 */
[----:B------:R-:W4:Y:S04]  /*c080*/  LDL R12, [R1+0x48c] ;  /* 0x00048c00010c7983 */ /* 0x000f280000100800 */
[----:B------:R0:W-:Y:S04]  /*c090*/  STL [R1+0x38], R17 ;  /* 0x0000381101007387 */ /* 0x0001e80000100800 */
[----:B0-----:R-:W4:Y:S04]  /*c0a0*/  LDL.LU R17, [R1+0x134c] ;  /* 0x00134c0001117983 */ /* 0x001f280000300800 */
[----:B------:R0:W-:Y:S04]  /*c0b0*/  STL [R1+0x30], R13 ;  /* 0x0000300d01007387 */ /* 0x0001e80000100800 */
[----:B---3--:R1:W-:Y:S04]  /*c0c0*/  STL [R1+0x1348], R16 ;  /* 0x0013481001007387 */ /* 0x0083e80000100800 */
[----:B------:R-:W3:Y:S01]  /*c0d0*/  LDL.LU R11, [R1+0x458] ;  /* 0x00045800010b7983 */ /* 0x000ee20000300800 */
[----:B------:R-:W-:-:S02]  /*c0e0*/  ISETP.GT.U32.AND P3, PT, R0, R8, PT ;  /* 0x000000080000720c */ /* 0x000fc40003f64070 */
[C---:B------:R-:W-:Y:S02]  /*c0f0*/  ISETP.GT.U32.AND P6, PT, R0.reuse, R9, PT ;  /* 0x000000090000720c */ /* 0x040fe40003fc4070 */
[C---:B------:R-:W-:Y:S02]  /*c100*/  ISETP.GT.U32.AND P1, PT, R0.reuse, R7, PT ;  /* 0x000000070000720c */ /* 0x040fe40003f24070 */
[----:B------:R-:W-:Y:S01]  /*c110*/  ISETP.GT.U32.AND P5, PT, R0, R6, PT ;  /* 0x000000060000720c */ /* 0x000fe20003fa4070 */
[----:B------:R-:W-:-:S06]  /*c120*/  IMAD.HI.U32 R10, R2, R4, RZ ;  /* 0x00000004020a7227 */ /* 0x000fcc00078e00ff */
[--C-:B------:R-:W-:Y:S02]  /*c130*/  @!P3 IMAD.IADD R8, R8, 0x1, -R0.reuse ;  /* 0x000000010808b824 */ /* 0x100fe400078e0a00 */
[--C-:B------:R-:W-:Y:S02]  /*c140*/  @!P6 IMAD.IADD R9, R9, 0x1, -R0.reuse ;  /* 0x000000010909e824 */ /* 0x100fe400078e0a00 */
[--C-:B------:R-:W-:Y:S01]  /*c150*/  @!P1 IMAD.IADD R7, R7, 0x1, -R0.reuse ;  /* 0x0000000107079824 */ /* 0x100fe200078e0a00 */
[C---:B------:R-:W-:Y:S02]  /*c160*/  ISETP.GT.U32.AND P1, PT, R0.reuse, R8, PT ;  /* 0x000000080000720c */ /* 0x040fe40003f24070 */
[----:B------:R-:W-:Y:S01]  /*c170*/  ISETP.GT.U32.AND P6, PT, R0, R9, PT ;  /* 0x000000090000720c */ /* 0x000fe20003fc4070 */
[----:B------:R-:W-:Y:S01]  /*c180*/  @!P5 IMAD.IADD R6, R6, 0x1, -R0 ;  /* 0x000000010606d824 */ /* 0x000fe200078e0a00 */
[----:B------:R-:W-:Y:S01]  /*c190*/  ISETP.GT.U32.AND P5, PT, R0, R7, PT ;  /* 0x000000070000720c */ /* 0x000fe20003fa4070 */
[----:B------:R-:W-:Y:S01]  /*c1a0*/  IMAD.MOV R10, RZ, RZ, -R10 ;  /* 0x000000ffff0a7224 */ /* 0x000fe200078e0a0a */
[----:B0-----:R-:W-:-:S02]  /*c1b0*/  IABS R13, R16 ;  /* 0x00000010000d7213 */ /* 0x001fc40000000000 */
[----:B-1----:R-:W3:Y:S01]  /*c1c0*/  LDL.LU R16, [R1+0x464] ;  /* 0x0004640001107983 */ /* 0x002ee20000300800 */
[----:B------:R-:W-:-:S04]  /*c1d0*/  IMAD R4, R0, R10, R4 ;  /* 0x0000000a00047224 */ /* 0x000fc800078e0204 */
[--C-:B------:R-:W-:Y:S01]  /*c1e0*/  @!P1 IMAD.IADD R8, R8, 0x1, -R0.reuse ;  /* 0x0000000108089824 */ /* 0x100fe200078e0a00 */
[----:B------:R-:W-:Y:S01]  /*c1f0*/  ISETP.GT.U32.AND P1, PT, R0, R4, PT ;  /* 0x000000040000720c */ /* 0x000fe20003f24070 */
[--C-:B------:R-:W-:Y:S02]  /*c200*/  @!P6 IMAD.IADD R9, R9, 0x1, -R0.reuse ;  /* 0x000000010909e824 */ /* 0x100fe400078e0a00 */
[----:B------:R-:W-:Y:S02]  /*c210*/  @!P5 IMAD.IADD R7, R7, 0x1, -R0 ;  /* 0x000000010707d824 */ /* 0x000fe400078e0a00 */
[----:B------:R-:W-:Y:S01]  /*c220*/  IMAD.MOV.U32 R10, RZ, RZ, R9 ;  /* 0x000000ffff0a7224 */ /* 0x000fe200078e0009 */
[----:B--2---:R-:W-:-:S03]  /*c230*/  IABS R14, R14 ;  /* 0x0000000e000e7213 */ /* 0x004fc60000000000 */
[----:B------:R-:W-:Y:S01]  /*c240*/  @!P0 IMAD.MOV R10, RZ, RZ, -R10 ;  /* 0x000000ffff0a8224 */ /* 0x000fe200078e0a0a */
[----:B------:R-:W-:-:S03]  /*c250*/  ISETP.GE.AND P6, PT, R15, RZ, PT ;  /* 0x000000ff0f00720c */ /* 0x000fc60003fc6270 */
[----:B------:R-:W-:Y:S01]  /*c260*/  @!P1 IMAD.IADD R4, R4, 0x1, -R0 ;  /* 0x0000000104049824 */ /* 0x000fe200078e0a00 */
[----:B------:R-:W-:Y:S01]  /*c270*/  STL [R1+0x2c], R10 ;  /* 0x00002c0a01007387 */ /* 0x000fe20000100800 */
[----:B----4-:R-:W-:Y:S02]  /*c280*/  IABS R15, R17 ;  /* 0x00000011000f7213 */ /* 0x010fe40000000000 */
[----:B------:R-:W-:Y:S02]  /*c290*/  ISETP.GE.AND P1, PT, R17, RZ, PT ;  /* 0x000000ff1100720c */ /* 0x000fe40003f26270 */
[----:B------:R-:W2:Y:S01]  /*c2a0*/  LDL.LU R17, [R1+0x4c0] ;  /* 0x0004c00001117983 */ /* 0x000ea20000300800 */
[----:B---3--:R-:W-:Y:S01]  /*c2b0*/  ISETP.GE.AND P5, PT, R11, RZ, PT ;  /* 0x000000ff0b00720c */ /* 0x008fe20003fa6270 */
[----:B------:R-:W-:-:S04]  /*c2c0*/  IMAD.HI.U32 R11, R2, R14, RZ ;  /* 0x0000000e020b7227 */ /* 0x000fc800078e00ff */
[----:B------:R-:W-:-:S04]  /*c2d0*/  IMAD.MOV R11, RZ, RZ, -R11 ;  /* 0x000000ffff0b7224 */ /* 0x000fc800078e0a0b */
[C---:B------:R-:W-:Y:S02]  /*c2e0*/  IMAD R14, R0.reuse, R11, R14 ;  /* 0x0000000b000e7224 */ /* 0x040fe400078e020e */
[----:B------:R-:W3:Y:S01]  /*c2f0*/  LDL.LU R11, [R1+0x484] ;  /* 0x00048400010b7983 */ /* 0x000ee20000300800 */
[----:B------:R-:W-:Y:S01]  /*c300*/  ISETP.GT.U32.AND P3, PT, R0, R3, PT ;  /* 0x000000030000720c */ /* 0x000fe20003f64070 */
[----:B------:R-:W-:Y:S01]  /*c310*/  IMAD.HI.U32 R9, R2, R15, RZ ;  /* 0x0000000f02097227 */ /* 0x000fe200078e00ff */
[----:B------:R-:W-:-:S03]  /*c320*/  ISETP.GT.U32.AND P0, PT, R0, R6, PT ;  /* 0x000000060000720c */ /* 0x000fc60003f04070 */
[----:B------:R-:W-:-:S04]  /*c330*/  IMAD.MOV R9, RZ, RZ, -R9 ;  /* 0x000000ffff097224 */ /* 0x000fc800078e0a09 */
[----:B------:R-:W-:-:S04]  /*c340*/  IMAD R15, R0, R9, R15 ;  /* 0x00000009000f7224 */ /* 0x000fc800078e020f */
[--C-:B------:R-:W-:Y:S02]  /*c350*/  @!P3 IMAD.IADD R3, R3, 0x1, -R0.reuse ;  /* 0x000000010303b824 */ /* 0x100fe400078e0a00 */
[----:B------:R-:W-:-:S03]  /*c360*/  @!P0 IMAD.IADD R6, R6, 0x1, -R0 ;  /* 0x0000000106068824 */ /* 0x000fc600078e0a00 */
[C---:B------:R-:W-:Y:S02]  /*c370*/  ISETP.GT.U32.AND P3, PT, R0.reuse, R3, PT ;  /* 0x000000030000720c */ /* 0x040fe40003f64070 */
[----:B------:R-:W-:Y:S02]  /*c380*/  ISETP.GT.U32.AND P0, PT, R0, R15, PT ;  /* 0x0000000f0000720c */ /* 0x000fe40003f04070 */
[----:B------:R-:W-:-:S05]  /*c390*/  IABS R12, R12 ;  /* 0x0000000c000c7213 */ /* 0x000fca0000000000 */
[----:B------:R-:W-:-:S04]  /*c3a0*/  IMAD.HI.U32 R9, R2, R12, RZ ;  /* 0x0000000c02097227 */ /* 0x000fc800078e00ff */
[----:B------:R-:W-:Y:S01]  /*c3b0*/  @!P3 IMAD.IADD R3, R3, 0x1, -R0 ;  /* 0x000000010303b824 */ /* 0x000fe200078e0a00 */
[----:B------:R-:W-:Y:S01]  /*c3c0*/  ISETP.GE.AND P3, PT, R16, RZ, PT ;  /* 0x000000ff1000720c */ /* 0x000fe20003f66270 */
[----:B------:R-:W-:Y:S02]  /*c3d0*/  IMAD.MOV.U32 R16, RZ, RZ, R8 ;  /* 0x000000ffff107224 */ /* 0x000fe400078e0008 */
[----:B------:R-:W-:Y:S02]  /*c3e0*/  IMAD.MOV R9, RZ, RZ, -R9 ;  /* 0x000000ffff097224 */ /* 0x000fe400078e0a09 */
[----:B------:R-:W-:Y:S02]  /*c3f0*/  @!P0 IMAD.IADD R15, R15, 0x1, -R0 ;  /* 0x000000010f0f8824 */ /* 0x000fe400078e0a00 */
[----:B------:R-:W-:Y:S02]  /*c400*/  @!P4 IMAD.MOV R16, RZ, RZ, -R16 ;  /* 0x000000ffff10c224 */ /* 0x000fe400078e0a10 */
[----:B------:R-:W-:Y:S01]  /*c410*/  @!P2 IMAD.MOV R7, RZ, RZ, -R7 ;  /* 0x000000ffff07a224 */ /* 0x000fe200078e0a07 */
[C---:B------:R-:W-:Y:S01]  /*c420*/  ISETP.GT.U32.AND P2, PT, R0.reuse, R15, PT ;  /* 0x0000000f0000720c */ /* 0x040fe20003f44070 */
[----:B------:R-:W-:-:S02]  /*c430*/  IMAD R12, R0, R9, R12 ;  /* 0x00000009000c7224 */ /* 0x000fc400078e020c */
[----:B------:R-:W4:Y:S04]  /*c440*/  LDL.LU R9, [R1+0x49c] ;  /* 0x00049c0001097983 */ /* 0x000f280000300800 */
[----:B------:R-:W4:Y:S04]  /*c450*/  LDL R8, [R1+0x4a4] ;  /* 0x0004a40001087983 */ /* 0x000f280000100800 */
[----:B------:R0:W-:Y:S01]  /*c460*/  STL [R1+0x28], R16 ;  /* 0x0000281001007387 */ /* 0x0001e20000100800 */
[----:B------:R-:W-:-:S03]  /*c470*/  @!P5 IMAD.MOV R3, RZ, RZ, -R3 ;  /* 0x000000ffff03d224 */ /* 0x000fc600078e0a03 */
[----:B0-----:R-:W2:Y:S04]  /*c480*/  LDL.LU R16, [R1+0x1348] ;  /* 0x0013480001107983 */ /* 0x001ea80000300800 */
[----:B------:R0:W-:Y:S01]  /*c490*/  STL [R1+0x24], R7 ;  /* 0x0000240701007387 */ /* 0x0001e20000100800 */
[----:B------:R-:W-:Y:S02]  /*c4a0*/  @!P2 IMAD.IADD R15, R15, 0x1, -R0 ;  /* 0x000000010f0fa824 */ /* 0x000fe400078e0a00 */
[----:B0-----:R-:W-:-:S04]  /*c4b0*/  IMAD.MOV.U32 R7, RZ, RZ, R6 ;  /* 0x000000ffff077224 */ /* 0x001fc800078e0006 */
[----:B------:R-:W-:-:S05]  /*c4c0*/  @!P6 IMAD.MOV R7, RZ, RZ, -R7 ;  /* 0x000000ffff07e224 */ /* 0x000fca00078e0a07 */
[----:B------:R-:W-:Y:S01]  /*c4d0*/  STL [R1+0x20], R7 ;  /* 0x0000200701007387 */ /* 0x000fe20000100800 */
[----:B---3--:R-:W-:-:S03]  /*c4e0*/  ISETP.GE.AND P5, PT, R11, RZ, PT ;  /* 0x000000ff0b00720c */ /* 0x008fc60003fa6270 */
[----:B------:R-:W3:Y:S04]  /*c4f0*/  LDL R11, [R1+0x4c4] ;  /* 0x0004c400010b7983 */ /* 0x000ee80000100800 */
[----:B------:R-:W-:Y:S04]  /*c500*/  STL [R1+0x1dc], R3 ;  /* 0x0001dc0301007387 */ /* 0x000fe80000100800 */
[----:B------:R0:W-:Y:S04]  /*c510*/  STL [R1+0x1344], R15 ;  /* 0x0013440f01007387 */ /* 0x0001e80000100800 */
[----:B0-----:R-:W4:Y:S01]  /*c520*/  LDL.LU R15, [R1+0x48c] ;  /* 0x00048c00010f7983 */ /* 0x001f220000300800 */
[----:B------:R-:W-:-:S02]  /*c530*/  ISETP.GT.U32.AND P0, PT, R0, R4, PT ;  /* 0x000000040000720c */ /* 0x000fc40003f04070 */
[----:B------:R-:W-:Y:S01]  /*c540*/  ISETP.GT.U32.AND P4, PT, R0, R14, PT ;  /* 0x0000000e0000720c */ /* 0x000fe20003f84070 */
[----:B------:R-:W3:Y:S10]  /*c550*/  LDL R7, [R1+0x4c8] ;  /* 0x0004c80001077983 */ /* 0x000ef40000100800 */
[----:B------:R-:W-:-:S04]  /*c560*/  @!P0 IMAD.IADD R4, R4, 0x1, -R0 ;  /* 0x0000000104048824 */ /* 0x000fc800078e0a00 */
[----:B------:R-:W-:Y:S02]  /*c570*/  @!P3 IMAD.MOV R4, RZ, RZ, -R4 ;  /* 0x000000ffff04b224 */ /* 0x000fe400078e0a04 */
[----:B------:R-:W-:Y:S01]  /*c580*/  @!P4 IMAD.IADD R14, R14, 0x1, -R0 ;  /* 0x000000010e0ec824 */ /* 0x000fe200078e0a00 */
[----:B--2---:R-:W-:Y:S02]  /*c590*/  ISETP.GE.AND P2, PT, R16, RZ, PT ;  /* 0x000000ff1000720c */ /* 0x004fe40003f46270 */
[----:B------:R-:W2:Y:S04]  /*c5a0*/  LDL R16, [R1+0x4cc] ;  /* 0x0004cc0001107983 */ /* 0x000ea80000100800 */
[----:B------:R-:W-:Y:S04]  /*c5b0*/  STL [R1+0x1340], R17 ;  /* 0x0013401101007387 */ /* 0x000fe80000100800 */
[----:B------:R0:W-:Y:S01]  /*c5c0*/  STL [R1+0x1cc], R4 ;  /* 0x0001cc0401007387 */ /* 0x0001e20000100800 */
[----:B------:R-:W-:Y:S01]  /*c5d0*/  IMAD.HI.U32 R10, R2, R13, RZ ;  /* 0x0000000d020a7227 */ /* 0x000fe200078e00ff */
[----:B----4-:R-:W-:-:S02]  /*c5e0*/  ISETP.GE.AND P4, PT, R15, RZ, PT ;  /* 0x000000ff0f00720c */ /* 0x010fc40003f86270 */
[----:B------:R-:W4:Y:S01]  /*c5f0*/  LDL.LU R15, [R1+0x4a4] ;  /* 0x0004a400010f7983 */ /* 0x000f220000300800 */
[----:B------:R-:W-:-:S04]  /*c600*/  IMAD.MOV R10, RZ, RZ, -R10 ;  /* 0x000000ffff0a7224 */ /* 0x000fc800078e0a0a */
[----:B------:R-:W-:-:S05]  /*c610*/  IMAD R13, R0, R10, R13 ;  /* 0x0000000a000d7224 */ /* 0x000fca00078e020d */
[----:B------:R-:W-:Y:S02]  /*c620*/  ISETP.GT.U32.AND P6, PT, R0, R13, PT ;  /* 0x0000000d0000720c */ /* 0x000fe40003fc4070 */
[----:B------:R-:W-:-:S05]  /*c630*/  IABS R8, R8 ;  /* 0x0000000800087213 */ /* 0x000fca0000000000 */
[----:B------:R-:W-:-:S06]  /*c640*/  IMAD.HI.U32 R3, R2, R8, RZ ;  /* 0x0000000802037227 */ /* 0x000fcc00078e00ff */
[----:B------:R-:W-:-:S05]  /*c650*/  @!P6 IMAD.IADD R13, R13, 0x1, -R0 ;  /* 0x000000010d0de824 */ /* 0x000fca00078e0a00 */
[----:B------:R-:W-:Y:S01]  /*c660*/  ISETP.GT.U32.AND P3, PT, R0, R13, PT ;  /* 0x0000000d0000720c */ /* 0x000fe20003f64070 */
[----:B------:R-:W-:-:S04]  /*c670*/  IMAD.MOV R3, RZ, RZ, -R3 ;  /* 0x000000ffff037224 */ /* 0x000fc800078e0a03 */
[----:B------:R-:W-:Y:S01]  /*c680*/  IMAD R8, R0, R3, R8 ;  /* 0x0000000300087224 */ /* 0x000fe200078e0208 */
[----:B------:R-:W-:Y:S02]  /*c690*/  IABS R10, R9 ;  /* 0x00000009000a7213 */ /* 0x000fe40000000000 */
[----:B---3--:R-:W-:-:S05]  /*c6a0*/  IABS R11, R11 ;  /* 0x0000000b000b7213 */ /* 0x008fca0000000000 */
[----:B------:R-:W-:Y:S01]  /*c6b0*/  @!P3 IMAD.IADD R13, R13, 0x1, -R0 ;  /* 0x000000010d0db824 */ /* 0x000fe200078e0a00 */
[----:B------:R-:W-:Y:S01]  /*c6c0*/  ISETP.GT.U32.AND P3, PT, R0, R8, PT ;  /* 0x000000080000720c */ /* 0x000fe20003f64070 */
[C---:B------:R-:W-:Y:S01]  /*c6d0*/  IMAD.HI.U32 R6, R2.reuse, R10, RZ ;  /* 0x0000000a02067227 */ /* 0x040fe200078e00ff */
[----:B0-----:R-:W-:Y:S02]  /*c6e0*/  IABS R4, R7 ;  /* 0x0000000700047213 */ /* 0x001fe40000000000 */
[----:B--2---:R-:W-:Y:S01]  /*c6f0*/  IABS R7, R16 ;  /* 0x0000001000077213 */ /* 0x004fe20000000000 */
[----:B------:R-:W-:Y:S02]  /*c700*/  IMAD.MOV R6, RZ, RZ, -R6 ;  /* 0x000000ffff067224 */ /* 0x000fe400078e0a06 */
[----:B------:R-:W-:-:S04]  /*c710*/  IMAD.HI.U32 R16, R2, R11, RZ ;  /* 0x0000000b02107227 */ /* 0x000fc800078e00ff */
[----:B------:R-:W-:Y:S01]  /*c720*/  IMAD R10, R0, R6, R10 ;  /* 0x00000006000a7224 */ /* 0x000fe200078e020a */
[----:B------:R-:W-:Y:S01]  /*c730*/  IABS R6, R17 ;  /* 0x0000001100067213 */ /* 0x000fe20000000000 */
[----:B------:R-:W-:Y:S01]  /*c740*/  IMAD.MOV R16, RZ, RZ, -R16 ;  /* 0x000000ffff107224 */ /* 0x000fe200078e0a10 */
[----:B------:R-:W2:Y:S01]  /*c750*/  LDL R17, [R1+0x4d0] ;  /* 0x0004d00001117983 */ /* 0x000ea20000100800 */
[----:B------:R-:W-:Y:S02]  /*c760*/  @!P3 IMAD.IADD R8, R8, 0x1, -R0 ;  /* 0x000000010808b824 */ /* 0x000fe400078e0a00 */
[C---:B------:R-:W-:Y:S01]  /*c770*/  IMAD R11, R0.reuse, R16, R11 ;  /* 0x00000010000b7224 */ /* 0x040fe200078e020b */
[----:B----4-:R-:W-:Y:S02]  /*c780*/  ISETP.GE.AND P3, PT, R15, RZ, PT ;  /* 0x000000ff0f00720c */ /* 0x010fe40003f66270 */
[----:B------:R-:W3:Y:S04]  /*c790*/  LDL.LU R15, [R1+0x1344] ;  /* 0x00134400010f7983 */ /* 0x000ee80000300800 */
[----:B------:R-:W4:Y:S01]  /*c7a0*/  LDL.LU R16, [R1+0x4d4] ;  /* 0x0004d40001107983 */ /* 0x000f220000300800 */
[----:B------:R-:W-:-:S13]  /*c7b0*/  ISETP.GT.U32.AND P0, PT, R0, R12, PT ;  /* 0x0000000c0000720c */ /* 0x000fda0003f04070 */
[----:B------:R-:W-:-:S05]  /*c7c0*/  @!P0 IMAD.IADD R12, R12, 0x1, -R0 ;  /* 0x000000010c0c8824 */ /* 0x000fca00078e0a00 */
[----:B------:R-:W-:Y:S01]  /*c7d0*/  ISETP.GT.U32.AND P0, PT, R0, R12, PT ;  /* 0x0000000c0000720c */ /* 0x000fe20003f04070 */
[----:B------:R-:W-:Y:S01]  /*c7e0*/  IMAD.HI.U32 R3, R2, R6, RZ ;  /* 0x0000000602037227 */ /* 0x000fe200078e00ff */
[----:B------:R-:W-:-:S03]  /*c7f0*/  ISETP.GT.U32.AND P6, PT, R0, R14, PT ;  /* 0x0000000e0000720c */ /* 0x000fc60003fc4070 */
[----:B------:R-:W-:-:S04]  /*c800*/  IMAD.MOV R3, RZ, RZ, -R3 ;  /* 0x000000ffff037224 */ /* 0x000fc800078e0a03 */
[----:B------:R-:W-:-:S04]  /*c810*/  IMAD R6, R0, R3, R6 ;  /* 0x0000000300067224 */ /* 0x000fc800078e0206 */
[----:B------:R-:W-:Y:S01]  /*c820*/  @!P0 IMAD.IADD R12, R12, 0x1, -R0 ;  /* 0x000000010c0c8824 */ /* 0x000fe200078e0a00 */
[----:B------:R-:W-:Y:S01]  /*c830*/  ISETP.GE.AND P0, PT, R9, RZ, PT ;  /* 0x000000ff0900720c */ /* 0x000fe20003f06270 */
[----:B------:R-:W-:-:S04]  /*c840*/  IMAD.HI.U32 R9, R2, R4, RZ ;  /* 0x0000000402097227 */ /* 0x000fc800078e00ff */
[----:B------:R-:W-:-:S04]  /*c850*/  IMAD.HI.U32 R3, R2, R7, RZ ;  /* 0x0000000702037227 */ /* 0x000fc800078e00ff */
[----:B------:R-:W-:Y:S02]  /*c860*/  IMAD.MOV R9, RZ, RZ, -R9 ;  /* 0x000000ffff097224 */ /* 0x000fe400078e0a09 */
[----:B------:R-:W-:Y:S02]  /*c870*/  @!P6 IMAD.IADD R14, R14, 0x1, -R0 ;  /* 0x000000010e0ee824 */ /* 0x000fe400078e0a00 */
[----:B------:R-:W-:Y:S02]  /*c880*/  IMAD.MOV R3, RZ, RZ, -R3 ;  /* 0x000000ffff037224 */ /* 0x000fe400078e0a03 */
[----:B------:R-:W-:Y:S01]  /*c890*/  IMAD R4, R0, R9, R4 ;  /* 0x0000000900047224 */ /* 0x000fe200078e0204 */
[----:B--2---:R-:W-:Y:S01]  /*c8a0*/  IABS R9, R17 ;  /* 0x0000001100097213 */ /* 0x004fe20000000000 */
[----:B------:R-:W-:Y:S02]  /*c8b0*/  @!P5 IMAD.MOV R14, RZ, RZ, -R14 ;  /* 0x000000ffff0ed224 */ /* 0x000fe400078e0a0e */
[----:B------:R-:W-:-:S02]  /*c8c0*/  IMAD.MOV.U32 R17, RZ, RZ, R12 ;  /* 0x000000ffff117224 */ /* 0x000fc400078e000c */
[C---:B------:R-:W-:Y:S02]  /*c8d0*/  IMAD R7, R0.reuse, R3, R7 ;  /* 0x0000000300077224 */ /* 0x040fe400078e0207 */
[----:B------:R-:W-:Y:S02]  /*c8e0*/  @!P2 IMAD.MOV R13, RZ, RZ, -R13 ;  /* 0x000000ffff0da224 */ /* 0x000fe400078e0a0d */
[----:B------:R-:W-:Y:S02]  /*c8f0*/  @!P4 IMAD.MOV R17, RZ, RZ, -R17 ;  /* 0x000000ffff11c224 */ /* 0x000fe400078e0a11 */
[----:B---3--:R-:W-:Y:S01]  /*c900*/  @!P1 IMAD.MOV R15, RZ, RZ, -R15 ;  /* 0x000000ffff0f9224 */ /* 0x008fe200078e0a0f */
[----:B----4-:R-:W-:Y:S01]  /*c910*/  IABS R3, R16 ;  /* 0x0000001000037213 */ /* 0x010fe20000000000 */
[----:B------:R0:W-:Y:S04]  /*c920*/  STL [R1+0x133c], R16 ;  /* 0x00133c1001007387 */ /* 0x0001e80000100800 */
[----:B0-----:R-:W2:Y:S04]  /*c930*/  LDL.LU R16, [R1+0x4c4] ;  /* 0x0004c40001107983 */ /* 0x001ea80000300800 */
[----:B------:R-:W-:Y:S04]  /*c940*/  STL [R1+0x1c], R15 ;  /* 0x00001c0f01007387 */ /* 0x000fe80000100800 */
[----:B------:R0:W-:Y:S04]  /*c950*/  STL [R1+0x18], R14 ;  /* 0x0000180e01007387 */ /* 0x0001e80000100800 */
[----:B0-----:R-:W3:Y:S04]  /*c960*/  LDL.LU R14, [R1+0x4c8] ;  /* 0x0004c800010e7983 */ /* 0x001ee80000300800 */
[----:B------:R-:W4:Y:S04]  /*c970*/  LDL.LU R15, [R1+0x4d8] ;  /* 0x0004d800010f7983 */ /* 0x000f280000300800 */
[----:B------:R-:W-:Y:S04]  /*c980*/  STL [R1+0x14], R13 ;  /* 0x0000140d01007387 */ /* 0x000fe80000100800 */
[----:B------:R0:W-:Y:S04]  /*c990*/  STL [R1+0x164], R17 ;  /* 0x0001641101007387 */ /* 0x0001e80000100800 */
[----:B0-----:R-:W3:Y:S01]  /*c9a0*/  LDL.LU R17, [R1+0x1340] ;  /* 0x0013400001117983 */ /* 0x001ee20000300800 */
[----:B------:R-:W-:-:S13]  /*c9b0*/  ISETP.GT.U32.AND P6, PT, R0, R10, PT ;  /* 0x0000000a0000720c */ /* 0x000fda0003fc4070 */
[----:B------:R-:W-:Y:S01]  /*c9c0*/  @!P6 IMAD.IADD R10, R10, 0x1, -R0 ;  /* 0x000000010a0ae824 */ /* 0x000fe200078e0a00 */
[----:B------:R-:W-:Y:S01]  /*c9d0*/  ISETP.GT.U32.AND P6, PT, R0, R6, PT ;  /* 0x000000060000720c */ /* 0x000fe20003fc4070 */
[----:B------:R-:W-:-:S12]  /*c9e0*/  IMAD.HI.U32 R13, R2, R9, RZ ;  /* 0x00000009020d7227 */ /* 0x000fd800078e00ff */
[----:B------:R-:W-:Y:S01]  /*c9f0*/  @!P6 IMAD.IADD R6, R6, 0x1, -R0 ;  /* 0x000000010606e824 */ /* 0x000fe200078e0a00 */
[----:B------:R-:W-:-:S04]  /*ca00*/  ISETP.GT.U32.AND P6, PT, R0, R8, PT ;  /* 0x000000080000720c */ /* 0x000fc80003fc4070 */
[----:B------:R-:W-:Y:S01]  /*ca10*/  ISETP.GT.U32.AND P5, PT, R0, R6, PT ;  /* 0x000000060000720c */ /* 0x000fe20003fa4070 */
[----:B------:R-:W-:-:S04]  /*ca20*/  IMAD.HI.U32 R12, R2, R3, RZ ;  /* 0x00000003020c7227 */ /* 0x000fc800078e00ff */
[----:B------:R-:W-:Y:S02]  /*ca30*/  IMAD.MOV R13, RZ, RZ, -R13 ;  /* 0x000000ffff0d7224 */ /* 0x000fe400078e0a0d */
[----:B------:R-:W-:Y:S02]  /*ca40*/  IMAD.MOV R12, RZ, RZ, -R12 ;  /* 0x000000ffff0c7224 */ /* 0x000fe400078e0a0c */
[--C-:B------:R-:W-:Y:S01]  /*ca50*/  @!P6 IMAD.IADD R8, R8, 0x1, -R0.reuse ;  /* 0x000000010808e824 */ /* 0x100fe200078e0a00 */
[C---:B------:R-:W-:Y:S01]  /*ca60*/  ISETP.GT.U32.AND P1, PT, R0.reuse, R10, PT ;  /* 0x0000000a0000720c */ /* 0x040fe20003f24070 */
[----:B------:R-:W-:Y:S02]  /*ca70*/  IMAD R9, R0, R13, R9 ;  /* 0x0000000d00097224 */ /* 0x000fe400078e0209 */
[----:B------:R-:W-:Y:S02]  /*ca80*/  @!P5 IMAD.IADD R6, R6, 0x1, -R0 ;  /* 0x000000010606d824 */ /* 0x000fe400078e0a00 */
[C---:B------:R-:W-:Y:S01]  /*ca90*/  IMAD R3, R0.reuse, R12, R3 ;  /* 0x0000000c00037224 */ /* 0x040fe200078e0203 */
[----:B------:R-:W-:-:S07]  /*caa0*/  ISETP.GT.U32.AND P2, PT, R0, R11, PT ;  /* 0x0000000b0000720c */ /* 0x000fce0003f44070 */
[----:B------:R-:W-:-:S04]  /*cab0*/  @!P1 IMAD.IADD R10, R10, 0x1, -R0 ;  /* 0x000000010a0a9824 */ /* 0x000fc800078e0a00 */
[----:B------:R-:W-:Y:S02]  /*cac0*/  @!P0 IMAD.MOV R10, RZ, RZ, -R10 ;  /* 0x000000ffff0a8224 */ /* 0x000fe400078e0a0a */
[----:B------:R-:W-:Y:S01]  /*cad0*/  @!P2 IMAD.IADD R11, R11, 0x1, -R0 ;  /* 0x000000010b0ba824 */ /* 0x000fe200078e0a00 */
[----:B--2---:R-:W-:Y:S02]  /*cae0*/  ISETP.GE.AND P5, PT, R16, RZ, PT ;  /* 0x000000ff1000720c */ /* 0x004fe40003fa6270 */
[----:B---3--:R-:W-:Y:S02]  /*caf0*/  ISETP.GE.AND P6, PT, R17, RZ, PT ;  /* 0x000000ff1100720c */ /* 0x008fe40003fc6270 */
[----:B------:R-:W2:Y:S04]  /*cb00*/  LDL.LU R17, [R1+0x4dc] ;  /* 0x0004dc0001117983 */ /* 0x000ea80000300800 */
[----:B------:R-:W3:Y:S04]  /*cb10*/  LDL.LU R16, [R1+0x133c] ;  /* 0x00133c0001107983 */ /* 0x000ee80000300800 */
[----:B------:R-:W2:Y:S04]  /*cb20*/  LDL.LU R13, [R1+0x4d0] ;  /* 0x0004d000010d7983 */ /* 0x000ea80000300800 */
[----:B------:R-:W2:Y:S01]  /*cb30*/  LDL.LU R12, [R1+0x4cc] ;  /* 0x0004cc00010c7983 */ /* 0x000ea20000300800 */
[----:B------:R-:W-:-:S03]  /*cb40*/  ISETP.GE.AND P2, PT, R14, RZ, PT ;  /* 0x000000ff0e00720c */ /* 0x000fc60003f46270 */
[----:B------:R0:W-:Y:S04]  /*cb50*/  STL [R1+0x10], R10 ;  /* 0x0000100a01007387 */ /* 0x0001e80000100800 */
[----:B------:R-:W2:Y:S01]  /*cb60*/  LDL.LU R14, [R1+0x4e4] ;  /* 0x0004e400010e7983 */ /* 0x000ea20000300800 */
[C---:B------:R-:W-:Y:S02]  /*cb70*/  ISETP.GT.U32.AND P4, PT, R0.reuse, R4, PT ;  /* 0x000000040000720c */ /* 0x040fe40003f84070 */
[----:B------:R-:W-:Y:S01]  /*cb80*/  ISETP.GT.U32.AND P1, PT, R0, R7, PT ;  /* 0x000000070000720c */ /* 0x000fe20003f24070 */
[----:B0-----:R-:W-:-:S10]  /*cb90*/  IMAD.MOV.U32 R10, RZ, RZ, R8 ;  /* 0x000000ffff0a7224 */ /* 0x001fd400078e0008 */
[----:B------:R-:W-:Y:S01]  /*cba0*/  @!P4 IMAD.IADD R4, R4, 0x1, -R0 ;  /* 0x000000010404c824 */ /* 0x000fe200078e0a00 */
[C---:B------:R-:W-:Y:S01]  /*cbb0*/  ISETP.GT.U32.AND P4, PT, R0.reuse, R11, PT ;  /* 0x0000000b0000720c */ /* 0x040fe20003f84070 */
[----:B------:R-:W-:Y:S01]  /*cbc0*/  @!P3 IMAD.MOV R10, RZ, RZ, -R10 ;  /* 0x000000ffff0ab224 */ /* 0x000fe200078e0a0a */
[C---:B------:R-:W-:Y:S01]  /*cbd0*/  ISETP.GT.U32.AND P3, PT, R0.reuse, R9, PT ;  /* 0x000000090000720c */ /* 0x040fe20003f64070 */
[----:B------:R-:W-:Y:S01]  /*cbe0*/  @!P1 IMAD.IADD R7, R7, 0x1, -R0 ;  /* 0x0000000107079824 */ /* 0x000fe200078e0a00 */
[----:B------:R-:W-:-:S09]  /*cbf0*/  ISETP.GT.U32.AND P1, PT, R0, R4, PT ;  /* 0x000000040000720c */ /* 0x000fd20003f24070 */
[--C-:B------:R-:W-:Y:S01]  /*cc00*/  @!P4 IMAD.IADD R11, R11, 0x1, -R0.reuse ;  /* 0x000000010b0bc824 */ /* 0x100fe200078e0a00 */
[C---:B------:R-:W-:Y:S02]  /*cc10*/  ISETP.GT.U32.AND P4, PT, R0.reuse, R3, PT ;  /* 0x000000030000720c */ /* 0x040fe40003f84070 */
[----:B------:R-:W-:Y:S01]  /*cc20*/  ISETP.GT.U32.AND P0, PT, R0, R7, PT ;  /* 0x000000070000720c */ /* 0x000fe20003f04070 */
[----:B------:R-:W-:Y:S02]  /*cc30*/  @!P3 IMAD.IADD R9, R9, 0x1, -R0 ;  /* 0x000000010909b824 */ /* 0x000fe400078e0a00 */
[----:B------:R-:W-:Y:S02]  /*cc40*/  @!P6 IMAD.MOV R6, RZ, RZ, -R6 ;  /* 0x000000ffff06e224 */ /* 0x000fe400078e0a06 */
[----:B------:R-:W-:-:S06]  /*cc50*/  @!P1 IMAD.IADD R4, R4, 0x1, -R0 ;  /* 0x0000000104049824 */ /* 0x000fcc00078e0a00 */
[--C-:B------:R-:W-:Y:S01]  /*cc60*/  @!P4 IMAD.IADD R3, R3, 0x1, -R0.reuse ;  /* 0x000000010303c824 */ /* 0x100fe200078e0a00 */
[----:B------:R-:W-:Y:S01]  /*cc70*/  ISETP.GT.U32.AND P4, PT, R0, R9, PT ;  /* 0x000000090000720c */ /* 0x000fe20003f84070 */
[----:B------:R-:W-:Y:S01]  /*cc80*/  @!P5 IMAD.MOV R11, RZ, RZ, -R11 ;  /* 0x000000ffff0bd224 */ /* 0x000fe200078e0a0b */
[----:B------:R0:W-:Y:S01]  /*cc90*/  STL [R1+0x13c], R10 ;  /* 0x00013c0a01007387 */ /* 0x0001e20000100800 */
[----:B------:R-:W-:Y:S01]  /*cca0*/  @!P0 IMAD.IADD R7, R7, 0x1, -R0 ;  /* 0x0000000107078824 */ /* 0x000fe200078e0a00 */
[----:B----4-:R-:W-:Y:S02]  /*ccb0*/  IABS R8, R15 ;  /* 0x0000000f00087213 */ /* 0x010fe40000000000 */
[----:B------:R-:W-:Y:S01]  /*ccc0*/  STL [R1+0x160], R6 ;  /* 0x0001600601007387 */ /* 0x000fe20000100800 */
[----:B------:R-:W-:-:S06]  /*ccd0*/  ISETP.GE.AND P3, PT, R15, RZ, PT ;  /* 0x000000ff0f00720c */ /* 0x000fcc0003f66270 */
[----:B------:R-:W-:Y:S01]  /*cce0*/  @!P4 IMAD.IADD R9, R9, 0x1, -R0 ;  /* 0x000000010909c824 */ /* 0x000fe200078e0a00 */
[----:B---3--:R-:W-:Y:S02]  /*ccf0*/  ISETP.GE.AND P0, PT, R16, RZ, PT ;  /* 0x000000ff1000720c */ /* 0x008fe40003f06270 */
[----:B------:R-:W3:Y:S01]  /*cd00*/  LDL.LU R16, [R1+0x4e8] ;  /* 0x0004e80001107983 */ /* 0x000ee20000300800 */
[----:B--2---:R-:W-:-:S03]  /*cd10*/  ISETP.GE.AND P1, PT, R13, RZ, PT ;  /* 0x000000ff0d00720c */ /* 0x004fc60003f26270 */
[----:B------:R-:W2:Y:S01]  /*cd20*/  LDL.LU R15, [R1+0x4f0] ;  /* 0x0004f000010f7983 */ /* 0x000ea20000300800 */
[----:B------:R-:W-:-:S03]  /*cd30*/  ISETP.GE.AND P6, PT, R12, RZ, PT ;  /* 0x000000ff0c00720c */ /* 0x000fc60003fc6270 */
[----:B------:R1:W-:Y:S01]  /*cd40*/  STL [R1+0x140], R11 ;  /* 0x0001400b01007387 */ /* 0x0003e20000100800 */
[----:B0-----:R-:W-:Y:S01]  /*cd50*/  IABS R10, R17 ;  /* 0x00000011000a7213 */ /* 0x001fe20000000000 */
[----:B-1----:R-:W-:-:S08]  /*cd60*/  IMAD.MOV.U32 R11, RZ, RZ, R4 ;  /* 0x000000ffff0b7224 */ /* 0x002fd000078e0004 */
[----:B------:R-:W-:Y:S02]  /*cd70*/  @!P6 IMAD.MOV R7, RZ, RZ, -R7 ;  /* 0x000000ffff07e224 */ /* 0x000fe400078e0a07 */
[----:B------:R-:W-:Y:S02]  /*cd80*/  @!P2 IMAD.MOV R11, RZ, RZ, -R11 ;  /* 0x000000ffff0ba224 */ /* 0x000fe400078e0a0b */
[----:B------:R-:W-:Y:S01]  /*cd90*/  @!P1 IMAD.MOV R9, RZ, RZ, -R9 ;  /* 0x000000ffff099224 */ /* 0x000fe200078e0a09 */
[----:B------:R-:W-:Y:S02]  /*cda0*/  ISETP.GE.AND P6, PT, R17, RZ, PT ;  /* 0x000000ff1100720c */ /* 0x000fe40003fc6270 */
[----:B------:R3:W-:Y:S01]  /*cdb0*/  STL [R1+0x15c], R11 ;  /* 0x00015c0b01007387 */ /* 0x0007e20000100800 */
[----:B------:R-:W-:-:S03]  /*cdc0*/  IABS R4, R14 ;  /* 0x0000000e00047213 */ /* 0x000fc60000000000 */
[----:B------:R-:W4:Y:S01]  /*cdd0*/  LDL.LU R17, [R1+0x4f4] ;  /* 0x0004f40001117983 */ /* 0x000f220000300800 */
[----:B------:R-:W-:-:S03]  /*cde0*/  ISETP.GE.AND P4, PT, R14, RZ, PT ;  /* 0x000000ff0e00720c */ /* 0x000fc60003f86270 */
[----:B------:R2:W-:Y:S04]  /*cdf0*/  STL [R1+0x158], R7 ;  /* 0x0001580701007387 */ /* 0x0005e80000100800 */
[----:B------:R0:W-:Y:S04]  /*ce00*/  STL [R1+0x148], R9 ;  /* 0x0001480901007387 */ /* 0x0001e80000100800 */
[----:B------:R-:W4:Y:S04]  /*ce10*/  LDL R13, [R1+0x4ec] ;  /* 0x0004ec00010d7983 */ /* 0x000f280000100800 */
[----:B------:R-:W4:Y:S01]  /*ce20*/  LDL.LU R14, [R1+0x4f8] ;  /* 0x0004f800010e7983 */ /* 0x000f220000300800 */
[----:B------:R-:W-:-:S04]  /*ce30*/  IMAD.HI.U32 R6, R2, R8, RZ ;  /* 0x0000000802067227 */ /* 0x000fc800078e00ff */
[----:B------:R-:W-:-:S04]  /*ce40*/  IMAD.MOV R6, RZ, RZ, -R6 ;  /* 0x000000ffff067224 */ /* 0x000fc800078e0a06 */
[----:B------:R-:W-:-:S05]  /*ce50*/  IMAD R8, R0, R6, R8 ;  /* 0x0000000600087224 */ /* 0x000fca00078e0208 */
[C---:B------:R-:W-:Y:S02]  /*ce60*/  ISETP.GT.U32.AND P2, PT, R0.reuse, R8, PT ;  /* 0x000000080000720c */ /* 0x040fe40003f44070 */
[----:B------:R-:W-:-:S11]  /*ce70*/  ISETP.GT.U32.AND P5, PT, R0, R3, PT ;  /* 0x000000030000720c */ /* 0x000fd60003fa4070 */
[----:B------:R-:W-:-:S05]  /*ce80*/  @!P2 IMAD.IADD R8, R8, 0x1, -R0 ;  /* 0x000000010808a824 */ /* 0x000fca00078e0a00 */
[----:B------:R-:W-:Y:S01]  /*ce90*/  ISETP.GT.U32.AND P2, PT, R0, R8, PT ;  /* 0x000000080000720c */ /* 0x000fe20003f44070 */
[----:B------:R-:W-:-:S04]  /*cea0*/  @!P5 IMAD.IADD R3, R3, 0x1, -R0 ;  /* 0x000000010303d824 */ /* 0x000fc800078e0a00 */
[----:B------:R-:W-:-:S08]  /*ceb0*/  @!P0 IMAD.MOV R3, RZ, RZ, -R3 ;  /* 0x000000ffff038224 */ /* 0x000fd000078e0a03 */
[----:B------:R-:W-:Y:S01]  /*cec0*/  @!P2 IMAD.IADD R8, R8, 0x1, -R0 ;  /* 0x000000010808a824 */ /* 0x000fe200078e0a00 */
[----:B---3--:R-:W-:Y:S02]  /*ced0*/  IABS R11, R16 ;  /* 0x00000010000b7213 */ /* 0x008fe40000000000 */
[----:B------:R-:W-:Y:S02]  /*cee0*/  ISETP.GE.AND P2, PT, R16, RZ, PT ;  /* 0x000000ff1000720c */ /* 0x000fe40003f46270 */
[----:B--2---:R-:W-:Y:S02]  /*cef0*/  IABS R7, R15 ;  /* 0x0000000f00077213 */ /* 0x004fe40000000000 */
[----:B------:R-:W-:Y:S01]  /*cf00*/  ISETP.GE.AND P1, PT, R15, RZ, PT ;  /* 0x000000ff0f00720c */ /* 0x000fe20003f26270 */
[----:B----4-:R1:W-:Y:S04]  /*cf10*/  STL [R1+0x1338], R14 ;  /* 0x0013380e01007387 */ /* 0x0103e80000100800 */
[----:B------:R-:W-:Y:S04]  /*cf20*/  STL [R1+0x144], R3 ;  /* 0x0001440301007387 */ /* 0x000fe80000100800 */
[----:B------:R-:W2:Y:S04]  /*cf30*/  LDL.LU R15, [R1+0x4fc] ;  /* 0x0004fc00010f7983 */ /* 0x000ea80000300800 */
[----:B------:R-:W3:Y:S01]  /*cf40*/  LDL.LU R16, [R1+0x500] ;  /* 0x0005000001107983 */ /* 0x000ee20000300800 */
[----:B------:R-:W-:-:S04]  /*cf50*/  IMAD.HI.U32 R6, R2, R10, RZ ;  /* 0x0000000a02067227 */ /* 0x000fc800078e00ff */
[----:B------:R-:W-:-:S04]  /*cf60*/  IMAD.MOV R6, RZ, RZ, -R6 ;  /* 0x000000ffff067224 */ /* 0x000fc800078e0a06 */
[----:B------:R-:W-:-:S05]  /*cf70*/  IMAD R10, R0, R6, R10 ;  /* 0x00000006000a7224 */ /* 0x000fca00078e020a */
[----:B------:R-:W-:Y:S01]  /*cf80*/  ISETP.GT.U32.AND P5, PT, R0, R10, PT ;  /* 0x0000000a0000720c */ /* 0x000fe20003fa4070 */
[----:B------:R-:W-:-:S04]  /*cf90*/  IMAD.HI.U32 R6, R2, R4, RZ ;  /* 0x0000000402067227 */ /* 0x000fc800078e00ff */
[----:B------:R-:W-:Y:S02]  /*cfa0*/  IMAD.MOV R6, RZ, RZ, -R6 ;  /* 0x000000ffff067224 */ /* 0x000fe400078e0a06 */
[----:B------:R-:W-:-:S06]  /*cfb0*/  IMAD.HI.U32 R12, R2, R7, RZ ;  /* 0x00000007020c7227 */ /* 0x000fcc00078e00ff */
[----:B------:R-:W-:Y:S02]  /*cfc0*/  @!P5 IMAD.IADD R10, R10, 0x1, -R0 ;  /* 0x000000010a0ad824 */ /* 0x000fe400078e0a00 */
[----:B------:R-:W-:-:S03]  /*cfd0*/  IMAD R4, R0, R6, R4 ;  /* 0x0000000600047224 */ /* 0x000fc600078e0204 */
[----:B------:R-:W-:Y:S01]  /*cfe0*/  ISETP.GT.U32.AND P5, PT, R0, R10, PT ;  /* 0x0000000a0000720c */ /* 0x000fe20003fa4070 */
[----:B0-----:R-:W-:Y:S01]  /*cff0*/  IMAD.HI.U32 R9, R2, R11, RZ ;  /* 0x0000000b02097227 */ /* 0x001fe200078e00ff */
[----:B------:R-:W-:-:S03]  /*d000*/  ISETP.GT.U32.AND P0, PT, R0, R4, PT ;  /* 0x000000040000720c */ /* 0x000fc60003f04070 */
[----:B------:R-:W-:Y:S02]  /*d010*/  IMAD.MOV R12, RZ, RZ, -R12 ;  /* 0x000000ffff0c7224 */ /* 0x000fe400078e0a0c */
[----:B------:R-:W-:Y:S02]  /*d020*/  IMAD.MOV R9, RZ, RZ, -R9 ;  /* 0x000000ffff097224 */ /* 0x000fe400078e0a09 */
[C---:B------:R-:W-:Y:S02]  /*d030*/  IMAD R7, R0.reuse, R12, R7 ;  /* 0x0000000c00077224 */ /* 0x040fe400078e0207 */
[----:B------:R-:W-:Y:S02]  /*d040*/  IMAD R11, R0, R9, R11 ;  /* 0x00000009000b7224 */ /* 0x000fe400078e020b */
[----:B------:R-:W-:Y:S01]  /*d050*/  @!P5 IMAD.IADD R10, R10, 0x1, -R0 ;  /* 0x000000010a0ad824 */ /* 0x000fe200078e0a00 */
[----:B------:R-:W-:Y:S01]  /*d060*/  ISETP.GT.U32.AND P5, PT, R0, R7, PT ;  /* 0x000000070000720c */ /* 0x000fe20003fa4070 */
[----:B-1----:R-:W-:-:S04]  /*d070*/  IMAD.MOV.U32 R14, RZ, RZ, R8 ;  /* 0x000000ffff0e7224 */ /* 0x002fc800078e0008 */
[----:B------:R-:W-:Y:S01]  /*d080*/  @!P3 IMAD.MOV R14, RZ, RZ, -R14 ;  /* 0x000000ffff0eb224 */ /* 0x000fe200078e0a0e */
[----:B------:R-:W-:Y:S01]  /*d090*/  ISETP.GT.U32.AND P3, PT, R0, R11, PT ;  /* 0x0000000b0000720c */ /* 0x000fe20003f64070 */
[----:B------:R-:W-:-:S05]  /*d0a0*/  @!P0 IMAD.IADD R4, R4, 0x1, -R0 ;  /* 0x0000000104048824 */ /* 0x000fca00078e0a00 */
[----:B------:R-:W-:Y:S01]  /*d0b0*/  ISETP.GT.U32.AND P0, PT, R0, R4, PT ;  /* 0x000000040000720c */ /* 0x000fe20003f04070 */
[----:B------:R-:W-:Y:S02]  /*d0c0*/  @!P5 IMAD.IADD R7, R7, 0x1, -R0 ;  /* 0x000000010707d824 */ /* 0x000fe400078e0a00 */
[----:B------:R-:W-:-:S03]  /*d0d0*/  IMAD.MOV.U32 R12, RZ, RZ, R10 ;  /* 0x000000ffff0c7224 */ /* 0x000fc600078e000a */
[----:B------:R-:W-:Y:S01]  /*d0e0*/  ISETP.GT.U32.AND P5, PT, R0, R7, PT ;  /* 0x000000070000720c */ /* 0x000fe20003fa4070 */
[----:B------:R-:W-:Y:S02]  /*d0f0*/  @!P3 IMAD.IADD R11, R11, 0x1, -R0 ;  /* 0x000000010b0bb824 */ /* 0x000fe400078e0a00 */
[----:B------:R-:W-:-:S03]  /*d100*/  @!P6 IMAD.MOV R12, RZ, RZ, -R12 ;  /* 0x000000ffff0ce224 */ /* 0x000fc600078e0a0c */
[----:B------:R-:W-:Y:S01]  /*d110*/  ISETP.GT.U32.AND P3, PT, R0, R11, PT ;  /* 0x0000000b0000720c */ /* 0x000fe20003f64070 */
[--C-:B------:R-:W-:Y:S01]  /*d120*/  @!P0 IMAD.IADD R4, R4, 0x1, -R0.reuse ;  /* 0x0000000104048824 */ /* 0x100fe200078e0a00 */
[----:B------:R0:W-:Y:S05]  /*d130*/  STL [R1+0x118], R14 ;  /* 0x0001180e01007387 */ /* 0x0001ea0000100800 */
[--C-:B------:R-:W-:Y:S01]  /*d140*/  @!P5 IMAD.IADD R7, R7, 0x1, -R0.reuse ;  /* 0x000000010707d824 */ /* 0x100fe200078e0a00 */
[----:B0-----:R-:W4:Y:S04]  /*d150*/  LDL.LU R14, [R1+0x1338] ;  /* 0x00133800010e7983 */ /* 0x001f280000300800 */
[----:B------:R0:W-:Y:S01]  /*d160*/  STL [R1+0x134], R12 ;  /* 0x0001340c01007387 */ /* 0x0001e20000100800 */
[----:B------:R-:W-:-:S02]  /*d170*/  @!P3 IMAD.IADD R11, R11, 0x1, -R0 ;  /* 0x000000010b0bb824 */ /* 0x000fc400078e0a00 */
[----:B0-----:R-:W-:-:S04]  /*d180*/  IMAD.MOV.U32 R12, RZ, RZ, R4 ;  /* 0x000000ffff0c7224 */ /* 0x001fc800078e0004 */
[----:B------:R-:W-:Y:S01]  /*d190*/  @!P4 IMAD.MOV R12, RZ, RZ, -R12 ;  /* 0x000000ffff0cc224 */ /* 0x000fe200078e0a0c */
[----:B------:R-:W-:Y:S02]  /*d1a0*/  IABS R3, R13 ;  /* 0x0000000d00037213 */ /* 0x000fe40000000000 */
[----:B------:R-:W-:Y:S02]  /*d1b0*/  IABS R6, R17 ;  /* 0x0000001100067213 */ /* 0x000fe40000000000 */
[----:B------:R-:W-:Y:S02]  /*d1c0*/  ISETP.GE.AND P6, PT, R13, RZ, PT ;  /* 0x000000ff0d00720c */ /* 0x000fe40003fc6270 */
[----:B------:R-:W-:Y:S01]  /*d1d0*/  ISETP.GE.AND P5, PT, R17, RZ, PT ;  /* 0x000000ff1100720c */ /* 0x000fe20003fa6270 */
[----:B------:R-:W-:Y:S01]  /*d1e0*/  IMAD.MOV.U32 R17, RZ, RZ, R19 ;  /* 0x000000ffff117224 */ /* 0x000fe200078e0013 */
[----:B---3--:R-:W-:Y:S01]  /*d1f0*/  IABS R4, R16 ;  /* 0x0000001000047213 */ /* 0x008fe20000000000 */
[----:B------:R0:W-:Y:S04]  /*d200*/  STL [R1+0x1334], R16 ;  /* 0x0013341001007387 */ /* 0x0001e80000100800 */
[----:B------:R1:W-:Y:S04]  /*d210*/  STL [R1+0x138], R12 ;  /* 0x0001380c01007387 */ /* 0x0003e80000100800 */
[----:B------:R-:W3:Y:S01]  /*d220*/  LDL.LU R13, [R1+0x504] ;  /* 0x00050400010d7983 */ /* 0x000ee20000300800 */
[----:B0-----:R-:W-:-:S03]  /*d230*/  IMAD.MOV.U32 R16, RZ, RZ, R7 ;  /* 0x000000ffff107224 */ /* 0x001fc600078e0007 */
[----:B------:R-:W3:Y:S01]  /*d240*/  LDL.LU R19, [R1+0x508] ;  /* 0x0005080001137983 */ /* 0x000ee20000300800 */
[----:B-1----:R-:W-:-:S03]  /*d250*/  IMAD.MOV.U32 R12, RZ, RZ, R11 ;  /* 0x000000ffff0c7224 */ /* 0x002fc600078e000b */
[----:B------:R0:W-:Y:S01]  /*d260*/  STL [R1+0x130], R16 ;  /* 0x0001301001007387 */ /* 0x0001e20000100800 */
[----:B------:R-:W-:-:S03]  /*d270*/  IMAD.MOV.U32 R11, RZ, RZ, R16 ;  /* 0x000000ffff0b7224 */ /* 0x000fc600078e0010 */
[----:B0-----:R-:W2:Y:S01]  /*d280*/  LDL.LU R16, [R1+0x1334] ;  /* 0x0013340001107983 */ /* 0x001ea20000300800 */
[----:B------:R-:W-:-:S04]  /*d290*/  IMAD.HI.U32 R9, R2, R3, RZ ;  /* 0x0000000302097227 */ /* 0x000fc800078e00ff */
[----:B------:R-:W-:-:S04]  /*d2a0*/  IMAD.MOV R9, RZ, RZ, -R9 ;  /* 0x000000ffff097224 */ /* 0x000fc800078e0a09 */
[----:B------:R-:W-:-:S05]  /*d2b0*/  IMAD R3, R0, R9, R3 ;  /* 0x0000000900037224 */ /* 0x000fca00078e0203 */
[----:B------:R-:W-:Y:S01]  /*d2c0*/  ISETP.GT.U32.AND P0, PT, R0, R3, PT ;  /* 0x000000030000720c */ /* 0x000fe20003f04070 */
[----:B------:R-:W-:-:S12]  /*d2d0*/  @!P1 IMAD.MOV R11, RZ, RZ, -R11 ;  /* 0x000000ffff0b9224 */ /* 0x000fd800078e0a0b */
[----:B------:R-:W-:-:S05]  /*d2e0*/  @!P0 IMAD.IADD R3, R3, 0x1, -R0 ;  /* 0x0000000103038824 */ /* 0x000fca00078e0a00 */
[----:B------:R-:W-:Y:S01]  /*d2f0*/  ISETP.GT.U32.AND P0, PT, R0, R3, PT ;  /* 0x000000030000720c */ /* 0x000fe20003f04070 */
[----:B------:R-:W-:Y:S01]  /*d300*/  @!P2 IMAD.MOV R12, RZ, RZ, -R12 ;  /* 0x000000ffff0ca224 */ /* 0x000fe200078e0a0c */
[----:B------:R-:W-:Y:S11]  /*d310*/  @!P1 STL [R1+0x130], R11 ;  /* 0x0001300b01009387 */ /* 0x000ff60000100800 */
[----:B------:R-:W-:Y:S01]  /*d320*/  @!P0 IMAD.IADD R3, R3, 0x1, -R0 ;  /* 0x0000000103038824 */ /* 0x000fe200078e0a00 */
[----:B----4-:R-:W-:-:S02]  /*d330*/  IABS R9, R14 ;  /* 0x0000000e00097213 */ /* 0x010fc40000000000 */
[----:B------:R-:W-:Y:S02]  /*d340*/  ISETP.GE.AND P1, PT, R14, RZ, PT ;  /* 0x000000ff0e00720c */ /* 0x000fe40003f26270 */
[----:B------:R-:W4:Y:S04]  /*d350*/  LDL.LU R14, [R1+0x510] ;  /* 0x00051000010e7983 */ /* 0x000f280000300800 */
[----:B------:R0:W-:Y:S01]  /*d360*/  STL [R1+0x120], R12 ;  /* 0x0001200c01007387 */ /* 0x0001e20000100800 */
[----:B------:R-:W-:-:S04]  /*d370*/  IMAD.HI.U32 R8, R2, R6, RZ ;  /* 0x0000000602087227 */ /* 0x000fc800078e00ff */
[----:B------:R-:W-:Y:S01]  /*d380*/  IMAD.MOV R8, RZ, RZ, -R8 ;  /* 0x000000ffff087224 */ /* 0x000fe200078e0a08 */
[----:B--2---:R-:W-:Y:S01]  /*d390*/  ISETP.GE.AND P0, PT, R16, RZ, PT ;  /* 0x000000ff1000720c */ /* 0x004fe20003f06270 */
[----:B------:R-:W-:Y:S02]  /*d3a0*/  IMAD.MOV.U32 R16, RZ, RZ, R18 ;  /* 0x000000ffff107224 */ /* 0x000fe400078e0012 */
[----:B------:R-:W2:Y:S01]  /*d3b0*/  LDL R18, [R1+0x50c] ;  /* 0x00050c0001127983 */ /* 0x000ea20000100800 */
[----:B------:R-:W-:-:S05]  /*d3c0*/  IMAD R6, R0, R8, R6 ;  /* 0x0000000800067224 */ /* 0x000fca00078e0206 */
[----:B------:R-:W-:-:S13]  /*d3d0*/  ISETP.GT.U32.AND P4, PT, R0, R6, PT ;  /* 0x000000060000720c */ /* 0x000fda0003f84070 */
[----:B------:R-:W-:-:S05]  /*d3e0*/  @!P4 IMAD.IADD R6, R6, 0x1, -R0 ;  /* 0x000000010606c824 */ /* 0x000fca00078e0a00 */
[----:B------:R-:W-:Y:S01]  /*d3f0*/  ISETP.GT.U32.AND P4, PT, R0, R6, PT ;  /* 0x000000060000720c */ /* 0x000fe20003f84070 */
[----:B0-----:R-:W-:Y:S02]  /*d400*/  IMAD.MOV.U32 R12, RZ, RZ, R3 ;  /* 0x000000ffff0c7224 */ /* 0x001fe400078e0003 */
[----:B------:R-:W-:-:S10]  /*d410*/  IMAD.HI.U32 R7, R2, R4, RZ ;  /* 0x0000000402077227 */ /* 0x000fd400078e00ff */
[----:B------:R-:W-:-:S04]  /*d420*/  @!P4 IMAD.IADD R6, R6, 0x1, -R0 ;  /* 0x000000010606c824 */ /* 0x000fc800078e0a00 */
[----:B------:R-:W-:Y:S02]  /*d430*/  IMAD.MOV.U32 R11, RZ, RZ, R6 ;  /* 0x000000ffff0b7224 */ /* 0x000fe400078e0006 */
[----:B------:R-:W-:Y:S02]  /*d440*/  @!P6 IMAD.MOV R12, RZ, RZ, -R12 ;  /* 0x000000ffff0ce224 */ /* 0x000fe400078e0a0c */
[----:B------:R-:W-:Y:S02]  /*d450*/  IMAD.MOV R7, RZ, RZ, -R7 ;  /* 0x000000ffff077224 */ /* 0x000fe400078e0a07 */
[----:B------:R-:W-:Y:S01]  /*d460*/  @!P5 IMAD.MOV R11, RZ, RZ, -R11 ;  /* 0x000000ffff0bd224 */ /* 0x000fe200078e0a0b */
[----:B------:R-:W-:Y:S02]  /*d470*/  IABS R8, R15 ;  /* 0x0000000f00087213 */ /* 0x000fe40000000000 */
[----:B------:R-:W-:Y:S01]  /*d480*/  ISETP.GE.AND P2, PT, R15, RZ, PT ;  /* 0x000000ff0f00720c */ /* 0x000fe20003f46270 */
[----:B------:R-:W-:Y:S01]  /*d490*/  IMAD R4, R0, R7, R4 ;  /* 0x0000000700047224 */ /* 0x000fe200078e0204 */
[----:B------:R-:W4:Y:S01]  /*d4a0*/  LDL.LU R15, [R1+0x518] ;  /* 0x00051800010f7983 */ /* 0x000f220000300800 */
[----:B---3--:R-:W-:-:S02]  /*d4b0*/  IABS R7, R13 ;  /* 0x0000000d00077213 */ /* 0x008fc40000000000 */
[----:B------:R-:W-:Y:S01]  /*d4c0*/  ISETP.GE.AND P6, PT, R13, RZ, PT ;  /* 0x000000ff0d00720c */ /* 0x000fe20003fc6270 */
[----:B------:R-:W-:Y:S04]  /*d4d0*/  STL [R1+0x12c], R12 ;  /* 0x00012c0c01007387 */ /* 0x000fe80000100800 */
[----:B------:R2:W-:Y:S04]  /*d4e0*/  STL [R1+0x198], R11 ;  /* 0x0001980b01007387 */ /* 0x0005e80000100800 */
[----:B------:R-:W3:Y:S01]  /*d4f0*/  LDL R13, [R1+0x514] ;  /* 0x00051400010d7983 */ /* 0x000ee20000100800 */
[----:B------:R-:W-:-:S04]  /*d500*/  IMAD.HI.U32 R10, R2, R9, RZ ;  /* 0x00000009020a7227 */ /* 0x000fc800078e00ff */
[----:B------:R-:W-:-:S04]  /*d510*/  IMAD.MOV R10, RZ, RZ, -R10 ;  /* 0x000000ffff0a7224 */ /* 0x000fc800078e0a0a */
[----:B------:R-:W-:Y:S02]  /*d520*/  IMAD R9, R0, R10, R9 ;  /* 0x0000000a00097224 */ /* 0x000fe400078e0209 */
[----:B------:R-:W-:Y:S01]  /*d530*/  IMAD.HI.U32 R10, R2, R8, RZ ;  /* 0x00000008020a7227 */ /* 0x000fe200078e00ff */
[----:B--2---:R-:W-:Y:S02]  /*d540*/  IABS R11, R18 ;  /* 0x00000012000b7213 */ /* 0x004fe40000000000 */
[----:B------:R-:W2:Y:S01]  /*d550*/  LDL.LU R18, [R1+0x51c] ;  /* 0x00051c0001127983 */ /* 0x000ea20000300800 */
[----:B------:R-:W-:Y:S01]  /*d560*/  ISETP.GT.U32.AND P3, PT, R0, R9, PT ;  /* 0x000000090000720c */ /* 0x000fe20003f64070 */
[----:B------:R-:W-:-:S04]  /*d570*/  IMAD.MOV R10, RZ, RZ, -R10 ;  /* 0x000000ffff0a7224 */ /* 0x000fc800078e0a0a */
[C---:B------:R-:W-:Y:S01]  /*d580*/  IMAD R8, R0.reuse, R10, R8 ;  /* 0x0000000a00087224 */ /* 0x040fe200078e0208 */
[----:B------:R-:W-:-:S04]  /*d590*/  ISETP.GT.U32.AND P5, PT, R0, R4, PT ;  /* 0x000000040000720c */ /* 0x000fc80003fa4070 */
[----:B------:R-:W-:-:S03]  /*d5a0*/  ISETP.GT.U32.AND P4, PT, R0, R8, PT ;  /* 0x000000080000720c */ /* 0x000fc60003f84070 */
[----:B------:R-:W-:Y:S02]  /*d5b0*/  @!P3 IMAD.IADD R9, R9, 0x1, -R0 ;  /* 0x000000010909b824 */ /* 0x000fe400078e0a00 */
[----:B------:R-:W-:-:S03]  /*d5c0*/  IMAD.MOV.U32 R3, RZ, RZ, R7 ;  /* 0x000000ffff037224 */ /* 0x000fc600078e0007 */
[----:B------:R-:W-:Y:S01]  /*d5d0*/  ISETP.GT.U32.AND P3, PT, R0, R9, PT ;  /* 0x000000090000720c */ /* 0x000fe20003f64070 */
[----:B------:R-:W-:Y:S01]  /*d5e0*/  IMAD.HI.U32 R7, R2, R3, RZ ;  /* 0x0000000302077227 */ /* 0x000fe200078e00ff */
[----:B----4-:R-:W-:-:S03]  /*d5f0*/  IABS R12, R14 ;  /* 0x0000000e000c7213 */ /* 0x010fc60000000000 */
[--C-:B------:R-:W-:Y:S01]  /*d600*/  @!P4 IMAD.IADD R8, R8, 0x1, -R0.reuse ;  /* 0x000000010808c824 */ /* 0x100fe200078e0a00 */
[----:B------:R-:W-:Y:S01]  /*d610*/  IABS R6, R19 ;  /* 0x0000001300067213 */ /* 0x000fe20000000000 */
[----:B------:R-:W-:Y:S02]  /*d620*/  @!P5 IMAD.IADD R4, R4, 0x1, -R0 ;  /* 0x000000010404d824 */ /* 0x000fe400078e0a00 */
[----:B------:R-:W-:Y:S01]  /*d630*/  IMAD.MOV R7, RZ, RZ, -R7 ;  /* 0x000000ffff077224 */ /* 0x000fe200078e0a07 */
[----:B------:R-:W-:Y:S01]  /*d640*/  ISETP.GT.U32.AND P4, PT, R0, R8, PT ;  /* 0x000000080000720c */ /* 0x000fe20003f84070 */
[----:B------:R-:W-:Y:S01]  /*d650*/  IMAD.HI.U32 R10, R2, R12, RZ ;  /* 0x0000000c020a7227 */ /* 0x000fe200078e00ff */
[----:B------:R-:W-:-:S03]  /*d660*/  ISETP.GT.U32.AND P5, PT, R0, R4, PT ;  /* 0x000000040000720c */ /* 0x000fc60003fa4070 */
[----:B------:R-:W-:Y:S02]  /*d670*/  @!P3 IMAD.IADD R9, R9, 0x1, -R0 ;  /* 0x000000010909b824 */ /* 0x000fe400078e0a00 */
[----:B------:R-:W-:Y:S02]  /*d680*/  IMAD R3, R0, R7, R3 ;  /* 0x0000000700037224 */ /* 0x000fe400078e0203 */
[----:B------:R-:W-:-:S04]  /*d690*/  IMAD.HI.U32 R7, R2, R6, RZ ;  /* 0x0000000602077227 */ /* 0x000fc800078e00ff */
[----:B------:R-:W-:Y:S02]  /*d6a0*/  IMAD.MOV R10, RZ, RZ, -R10 ;  /* 0x000000ffff0a7224 */ /* 0x000fe400078e0a0a */
[----:B------:R-:W-:Y:S01]  /*d6b0*/  @!P1 IMAD.MOV R9, RZ, RZ, -R9 ;  /* 0x000000ffff099224 */ /* 0x000fe200078e0a09 */
[C---:B------:R-:W-:Y:S01]  /*d6c0*/  ISETP.GT.U32.AND P1, PT, R0.reuse, R3, PT ;  /* 0x000000030000720c */ /* 0x040fe20003f24070 */
[----:B------:R-:W-:Y:S02]  /*d6d0*/  IMAD.MOV R7, RZ, RZ, -R7 ;  /* 0x000000ffff077224 */ /* 0x000fe400078e0a07 */
[C---:B------:R-:W-:Y:S02]  /*d6e0*/  IMAD R12, R0.reuse, R10, R12 ;  /* 0x0000000a000c7224 */ /* 0x040fe400078e020c */
[----:B------:R-:W-:Y:S02]  /*d6f0*/  IMAD R6, R0, R7, R6 ;  /* 0x0000000700067224 */ /* 0x000fe400078e0206 */
[--C-:B------:R-:W-:Y:S01]  /*d700*/  @!P4 IMAD.IADD R8, R8, 0x1, -R0.reuse ;  /* 0x000000010808c824 */ /* 0x100fe200078e0a00 */
[----:B------:R-:W-:Y:S01]  /*d710*/  ISETP.GT.U32.AND P4, PT, R0, R12, PT ;  /* 0x0000000c0000720c */ /* 0x000fe20003f84070 */
[----:B------:R-:W-:Y:S01]  /*d720*/  @!P5 IMAD.IADD R4, R4, 0x1, -R0 ;  /* 0x000000010404d824 */ /* 0x000fe200078e0a00 */
[----:B------:R-:W-:-:S02]  /*d730*/  ISETP.GT.U32.AND P5, PT, R0, R6, PT ;  /* 0x000000060000720c */ /* 0x000fc40003fa4070 */
[----:B------:R-:W-:Y:S01]  /*d740*/  ISETP.GE.AND P3, PT, R14, RZ, PT ;  /* 0x000000ff0e00720c */ /* 0x000fe20003f66270 */
[----:B------:R-:W-:Y:S01]  /*d750*/  @!P1 IMAD.IADD R3, R3, 0x1, -R0 ;  /* 0x0000000103039824 */ /* 0x000fe200078e0a00 */
[----:B------:R-:W4:Y:S01]  /*d760*/  LDL.LU R14, [R1+0x520] ;  /* 0x00052000010e7983 */ /* 0x000f220000300800 */
[----:B------:R-:W-:-:S03]  /*d770*/  @!P2 IMAD.MOV R8, RZ, RZ, -R8 ;  /* 0x000000ffff08a224 */ /* 0x000fc600078e0a08 */
[----:B------:R0:W-:Y:S01]  /*d780*/  STL [R1+0x128], R9 ;  /* 0x0001280901007387 */ /* 0x0001e20000100800 */
[----:B---3--:R-:W-:Y:S01]  /*d790*/  IABS R10, R13 ;  /* 0x0000000d000a7213 */ /* 0x008fe20000000000 */
[----:B------:R-:W-:Y:S01]  /*d7a0*/  IMAD.HI.U32 R13, R2, R11, RZ ;  /* 0x0000000b020d7227 */ /* 0x000fe200078e00ff */
[----:B------:R-:W-:-:S03]  /*d7b0*/  ISETP.GT.U32.AND P2, PT, R0, R3, PT ;  /* 0x000000030000720c */ /* 0x000fc60003f44070 */
[--C-:B------:R-:W-:Y:S01]  /*d7c0*/  @!P4 IMAD.IADD R12, R12, 0x1, -R0.reuse ;  /* 0x000000010c0cc824 */ /* 0x100fe200078e0a00 */
[----:B0-----:R-:W3:Y:S01]  /*d7d0*/  LDL.LU R9, [R1+0x50c] ;  /* 0x00050c0001097983 */ /* 0x001ee20000300800 */
[----:B------:R-:W-:-:S03]  /*d7e0*/  @!P5 IMAD.IADD R6, R6, 0x1, -R0 ;  /* 0x000000010606d824 */ /* 0x000fc600078e0a00 */
[C---:B------:R-:W-:Y:S01]  /*d7f0*/  ISETP.GT.U32.AND P5, PT, R0.reuse, R12, PT ;  /* 0x0000000c0000720c */ /* 0x040fe20003fa4070 */
[----:B------:R-:W-:Y:S01]  /*d800*/  IMAD.MOV R13, RZ, RZ, -R13 ;  /* 0x000000ffff0d7224 */ /* 0x000fe200078e0a0d */
[----:B------:R-:W-:Y:S02]  /*d810*/  ISETP.GE.AND P1, PT, R19, RZ, PT ;  /* 0x000000ff1300720c */ /* 0x000fe40003f26270 */
[----:B------:R-:W4:Y:S01]  /*d820*/  LDL.LU R19, [R1+0x524] ;  /* 0x0005240001137983 */ /* 0x000f220000300800 */
[----:B------:R-:W-:-:S03]  /*d830*/  IMAD R11, R0, R13, R11 ;  /* 0x0000000d000b7224 */ /* 0x000fc600078e020b */
[----:B------:R0:W-:Y:S01]  /*d840*/  STL [R1+0x114], R8 ;  /* 0x0001140801007387 */ /* 0x0001e20000100800 */
[----:B------:R-:W-:Y:S01]  /*d850*/  @!P2 IMAD.IADD R3, R3, 0x1, -R0 ;  /* 0x000000010303a824 */ /* 0x000fe200078e0a00 */
[----:B------:R-:W-:Y:S01]  /*d860*/  ISETP.GT.U32.AND P2, PT, R0, R11, PT ;  /* 0x0000000b0000720c */ /* 0x000fe20003f44070 */
[----:B------:R-:W-:Y:S01]  /*d870*/  @!P0 IMAD.MOV R4, RZ, RZ, -R4 ;  /* 0x000000ffff048224 */ /* 0x000fe200078e0a04 */
[----:B------:R-:W4:Y:S01]  /*d880*/  LDL.LU R13, [R1+0x514] ;  /* 0x00051400010d7983 */ /* 0x000f220000300800 */
[----:B0-----:R-:W-:-:S04]  /*d890*/  IMAD.HI.U32 R8, R2, R10, RZ ;  /* 0x0000000a02087227 */ /* 0x001fc800078e00ff */
[----:B------:R-:W-:Y:S02]  /*d8a0*/  IMAD.MOV R8, RZ, RZ, -R8 ;  /* 0x000000ffff087224 */ /* 0x000fe400078e0a08 */
[----:B------:R-:W-:Y:S02]  /*d8b0*/  @!P5 IMAD.IADD R12, R12, 0x1, -R0 ;  /* 0x000000010c0cd824 */ /* 0x000fe400078e0a00 */
[----:B------:R-:W-:Y:S01]  /*d8c0*/  IMAD R10, R0, R8, R10 ;  /* 0x00000008000a7224 */ /* 0x000fe200078e020a */
[----:B------:R2:W-:Y:S01]  /*d8d0*/  STL [R1+0x110], R4 ;  /* 0x0001100401007387 */ /* 0x0005e20000100800 */
[----:B------:R-:W-:-:S04]  /*d8e0*/  IMAD.MOV.U32 R8, RZ, RZ, R3 ;  /* 0x000000ffff087224 */ /* 0x000fc800078e0003 */
[----:B------:R-:W-:Y:S01]  /*d8f0*/  @!P6 IMAD.MOV R8, RZ, RZ, -R8 ;  /* 0x000000ffff08e224 */ /* 0x000fe200078e0a08 */
[----:B------:R-:W-:Y:S01]  /*d900*/  IABS R7, R15 ;  /* 0x0000000f00077213 */ /* 0x000fe20000000000 */
[----:B------:R-:W-:Y:S01]  /*d910*/  @!P2 IMAD.IADD R11, R11, 0x1, -R0 ;  /* 0x000000010b0ba824 */ /* 0x000fe200078e0a00 */
[----:B------:R-:W-:Y:S02]  /*d920*/  ISETP.GE.AND P2, PT, R15, RZ, PT ;  /* 0x000000ff0f00720c */ /* 0x000fe40003f46270 */
[----:B--2---:R-:W-:Y:S01]  /*d930*/  IABS R4, R18 ;  /* 0x0000001200047213 */ /* 0x004fe20000000000 */
[----:B------:R0:W-:Y:S04]  /*d940*/  STL [R1+0x1330], R18 ;  /* 0x0013301201007387 */ /* 0x0001e80000100800 */
[----:B------:R-:W-:Y:S04]  /*d950*/  STL [R1+0x10c], R8 ;  /* 0x00010c0801007387 */ /* 0x000fe80000100800 */
[----:B------:R-:W2:Y:S01]  /*d960*/  LDL.LU R15, [R1+0x530] ;  /* 0x00053000010f7983 */ /* 0x000ea20000300800 */
[----:B0-----:R-:W-:-:S03]  /*d970*/  IMAD.MOV.U32 R18, RZ, RZ, R12 ;  /* 0x000000ffff127224 */ /* 0x001fc600078e000c */
[----:B------:R-:W2:Y:S01]  /*d980*/  LDL R12, [R1+0x528] ;  /* 0x00052800010c7983 */ /* 0x000ea20000100800 */
[----:B------:R-:W-:-:S05]  /*d990*/  @!P3 IMAD.MOV R18, RZ, RZ, -R18 ;  /* 0x000000ffff12b224 */ /* 0x000fca00078e0a12 */
[----:B------:R0:W-:Y:S04]  /*d9a0*/  STL [R1+0x108], R18 ;  /* 0x0001081201007387 */ /* 0x0001e80000100800 */
[----:B0-----:R-:W2:Y:S01]  /*d9b0*/  LDL.LU R18, [R1+0x1330] ;  /* 0x0013300001127983 */ /* 0x001ea20000300800 */
[C---:B------:R-:W-:Y:S02]  /*d9c0*/  ISETP.GT.U32.AND P0, PT, R0.reuse, R6, PT ;  /* 0x000000060000720c */ /* 0x040fe40003f04070 */
[----:B------:R-:W-:Y:S01]  /*d9d0*/  ISETP.GT.U32.AND P6, PT, R0, R10, PT ;  /* 0x0000000a0000720c */ /* 0x000fe20003fc4070 */
[----:B------:R-:W-:-:S04]  /*d9e0*/  IMAD.MOV.U32 R3, RZ, RZ, R4 ;  /* 0x000000ffff037224 */ /* 0x000fc800078e0004 */
[----:B------:R-:W-:-:S06]  /*d9f0*/  IMAD.HI.U32 R8, R2, R3, RZ ;  /* 0x0000000302087227 */ /* 0x000fcc00078e00ff */
[----:B------:R-:W-:Y:S01]  /*da00*/  @!P0 IMAD.IADD R6, R6, 0x1, -R0 ;  /* 0x0000000106068824 */ /* 0x000fe200078e0a00 */
[----:B---3--:R-:W-:Y:S01]  /*da10*/  ISETP.GE.AND P4, PT, R9, RZ, PT ;  /* 0x000000ff0900720c */ /* 0x008fe20003f86270 */
[----:B------:R-:W-:-:S04]  /*da20*/  IMAD.HI.U32 R9, R2, R7, RZ ;  /* 0x0000000702097227 */ /* 0x000fc800078e00ff */
[----:B------:R-:W-:-:S04]  /*da30*/  IMAD.MOV R9, RZ, RZ, -R9 ;  /* 0x000000ffff097224 */ /* 0x000fc800078e0a09 */
[----:B------:R-:W-:-:S05]  /*da40*/  IMAD R7, R0, R9, R7 ;  /* 0x0000000900077224 */ /* 0x000fca00078e0207 */
[----:B------:R-:W-:Y:S02]  /*da50*/  ISETP.GT.U32.AND P5, PT, R0, R7, PT ;  /* 0x000000070000720c */ /* 0x000fe40003fa4070 */
[----:B----4-:R-:W-:Y:S01]  /*da60*/  IABS R9, R14 ;  /* 0x0000000e00097213 */ /* 0x010fe20000000000 */
[----:B------:R-:W-:Y:S01]  /*da70*/  @!P6 IMAD.IADD R10, R10, 0x1, -R0 ;  /* 0x000000010a0ae824 */ /* 0x000fe200078e0a00 */
[----:B------:R-:W-:Y:S01]  /*da80*/  ISETP.GE.AND P0, PT, R13, RZ, PT ;  /* 0x000000ff0d00720c */ /* 0x000fe20003f06270 */
[----:B------:R-:W-:Y:S01]  /*da90*/  @!P1 IMAD.MOV R6, RZ, RZ, -R6 ;  /* 0x000000ffff069224 */ /* 0x000fe200078e0a06 */
[----:B------:R-:W-:Y:S01]  /*daa0*/  IABS R13, R19 ;  /* 0x00000013000d7213 */ /* 0x000fe20000000000 */
[----:B------:R-:W-:-:S06]  /*dab0*/  IMAD.HI.U32 R4, R2, R9, RZ ;  /* 0x0000000902047227 */ /* 0x000fcc00078e00ff */
[----:B------:R-:W-:Y:S01]  /*dac0*/  @!P5 IMAD.IADD R7, R7, 0x1, -R0 ;  /* 0x000000010707d824 */ /* 0x000fe200078e0a00 */
[----:B------:R-:W-:-:S04]  /*dad0*/  ISETP.GT.U32.AND P3, PT, R0, R10, PT ;  /* 0x0000000a0000720c */ /* 0x000fc80003f64070 */
[C---:B------:R-:W-:Y:S01]  /*dae0*/  ISETP.GT.U32.AND P5, PT, R0.reuse, R7, PT ;  /* 0x000000070000720c */ /* 0x040fe20003fa4070 */
[----:B------:R-:W-:Y:S02]  /*daf0*/  IMAD.MOV R8, RZ, RZ, -R8 ;  /* 0x000000ffff087224 */ /* 0x000fe400078e0a08 */
[----:B------:R-:W-:Y:S01]  /*db00*/  IMAD.MOV R4, RZ, RZ, -R4 ;  /* 0x000000ffff047224 */ /* 0x000fe200078e0a04 */
[C---:B------:R-:W-:Y:S01]  /*db10*/  ISETP.GT.U32.AND P6, PT, R0.reuse, R11, PT ;  /* 0x0000000b0000720c */ /* 0x040fe20003fc4070 */
[C---:B------:R-:W-:Y:S02]  /*db20*/  IMAD R3, R0.reuse, R8, R3 ;  /* 0x0000000800037224 */ /* 0x040fe400078e0203 */
[----:B------:R-:W-:Y:S02]  /*db30*/  IMAD R9, R0, R4, R9 ;  /* 0x0000000400097224 */ /* 0x000fe400078e0209 */
[----:B------:R-:W-:-:S04]  /*db40*/  @!P3 IMAD.IADD R10, R10, 0x1, -R0 ;  /* 0x000000010a0ab824 */ /* 0x000fc800078e0a00 */
[--C-:B------:R-:W-:Y:S01]  /*db50*/  @!P5 IMAD.IADD R7, R7, 0x1, -R0.reuse ;  /* 0x000000010707d824 */ /* 0x100fe200078e0a00 */
[----:B------:R-:W-:Y:S02]  /*db60*/  ISETP.GE.AND P5, PT, R14, RZ, PT ;  /* 0x000000ff0e00720c */ /* 0x000fe40003fa6270 */
[----:B------:R-:W-:Y:S01]  /*db70*/  ISETP.GT.U32.AND P3, PT, R0, R9, PT ;  /* 0x000000090000720c */ /* 0x000fe20003f64070 */
[----:B------:R-:W-:-:S04]  /*db80*/  @!P6 IMAD.IADD R11, R11, 0x1, -R0 ;  /* 0x000000010b0be824 */ /* 0x000fc800078e0a00 */
[----:B------:R-:W-:-:S08]  /*db90*/  @!P4 IMAD.MOV R11, RZ, RZ, -R11 ;  /* 0x000000ffff0bc224 */ /* 0x000fd000078e0a0b */
[----:B------:R-:W-:Y:S01]  /*dba0*/  @!P3 IMAD.IADD R9, R9, 0x1, -R0 ;  /* 0x000000010909b824 */ /* 0x000fe200078e0a00 */
[----:B------:R-:W-:Y:S01]  /*dbb0*/  ISETP.GE.AND P3, PT, R19, RZ, PT ;  /* 0x000000ff1300720c */ /* 0x000fe20003f66270 */
[----:B------:R-:W-:Y:S01]  /*dbc0*/  IMAD.MOV.U32 R19, RZ, RZ, R29 ;  /* 0x000000ffff137224 */ /* 0x000fe200078e001d */
[----:B--2---:R-:W-:Y:S02]  /*dbd0*/  IABS R8, R12 ;  /* 0x0000000c00087213 */ /* 0x004fe40000000000 */
[----:B------:R-:W-:-:S03]  /*dbe0*/  IABS R12, R16 ;  /* 0x00000010000c7213 */ /* 0x000fc60000000000 */
[----:B------:R-:W-:Y:S01]  /*dbf0*/  IMAD.HI.U32 R14, R2, R8, RZ ;  /* 0x00000008020e7227 */ /* 0x000fe200078e00ff */
[----:B------:R-:W-:Y:S02]  /*dc00*/  ISETP.GE.AND P1, PT, R18, RZ, PT ;  /* 0x000000ff1200720c */ /* 0x000fe40003f26270 */
[----:B------:R-:W2:Y:S04]  /*dc10*/  LDL.LU R18, [R1+0x534] ;  /* 0x0005340001127983 */ /* 0x000ea80000300800 */
[----:B------:R0:W-:Y:S02]  /*dc20*/  STL [R1+0x104], R6 ;  /* 0x0001040601007387 */ /* 0x0001e40000100800 */
[----:B0-----:R-:W-:-:S04]  /*dc30*/  IMAD.MOV.U32 R6, RZ, RZ, R13 ;  /* 0x000000ffff067224 */ /* 0x001fc800078e000d */
[----:B------:R-:W-:-:S04]  /*dc40*/  IMAD.HI.U32 R4, R2, R6, RZ ;  /* 0x0000000602047227 */ /* 0x000fc800078e00ff */
[----:B------:R-:W-:Y:S02]  /*dc50*/  IMAD.MOV R4, RZ, RZ, -R4 ;  /* 0x000000ffff047224 */ /* 0x000fe400078e0a04 */
[----:B------:R-:W-:-:S04]  /*dc60*/  IMAD.HI.U32 R13, R2, R12, RZ ;  /* 0x0000000c020d7227 */ /* 0x000fc800078e00ff */
[C---:B------:R-:W-:Y:S01]  /*dc70*/  IMAD R6, R0.reuse, R4, R6 ;  /* 0x0000000400067224 */ /* 0x040fe200078e0206 */
[----:B------:R-:W-:Y:S01]  /*dc80*/  IABS R4, R15 ;  /* 0x0000000f00047213 */ /* 0x000fe20000000000 */
[----:B------:R-:W-:Y:S02]  /*dc90*/  IMAD.MOV R14, RZ, RZ, -R14 ;  /* 0x000000ffff0e7224 */ /* 0x000fe400078e0a0e */
[----:B------:R-:W-:Y:S02]  /*dca0*/  IMAD.MOV R13, RZ, RZ, -R13 ;  /* 0x000000ffff0d7224 */ /* 0x000fe400078e0a0d */
[C---:B------:R-:W-:Y:S01]  /*dcb0*/  IMAD R8, R0.reuse, R14, R8 ;  /* 0x0000000e00087224 */ /* 0x040fe200078e0208 */
[----:B------:R0:W-:Y:S01]  /*dcc0*/  STL [R1+0x132c], R15 ;  /* 0x00132c0f01007387 */ /* 0x0001e20000100800 */
[----:B------:R-:W-:Y:S02]  /*dcd0*/  IMAD.MOV.U32 R14, RZ, RZ, R4 ;  /* 0x000000ffff0e7224 */ /* 0x000fe400078e0004 */
[----:B------:R-:W-:-:S02]  /*dce0*/  IMAD R4, R0, R13, R12 ;  /* 0x0000000d00047224 */ /* 0x000fc400078e020c */
[----:B------:R-:W-:Y:S02]  /*dcf0*/  IMAD.MOV.U32 R13, RZ, RZ, R10 ;  /* 0x000000ffff0d7224 */ /* 0x000fe400078e000a */
[----:B0-----:R-:W-:Y:S02]  /*dd00*/  IMAD.MOV.U32 R15, RZ, RZ, R16 ;  /* 0x000000ffff0f7224 */ /* 0x001fe400078e0010 */
[----:B------:R-:W-:Y:S02]  /*dd10*/  @!P0 IMAD.MOV R13, RZ, RZ, -R13 ;  /* 0x000000ffff0d8224 */ /* 0x000fe400078e0a0d */
[----:B------:R-:W-:Y:S01]  /*dd20*/  IMAD.MOV.U32 R12, RZ, RZ, R15 ;  /* 0x000000ffff0c7224 */ /* 0x000fe200078e000f */
[----:B------:R-:W-:Y:S01]  /*dd30*/  STL [R1+0x100], R11 ;  /* 0x0001000b01007387 */ /* 0x000fe20000100800 */
[----:B------:R-:W-:-:S03]  /*dd40*/  IMAD.MOV.U32 R15, RZ, RZ, R7 ;  /* 0x000000ffff0f7224 */ /* 0x000fc600078e0007 */
[----:B------:R-:W3:Y:S01]  /*dd50*/  LDL.LU R16, [R1+0x53c] ;  /* 0x00053c0001107983 */ /* 0x000ee20000300800 */
[----:B------:R-:W-:-:S03]  /*dd60*/  @!P2 IMAD.MOV R15, RZ, RZ, -R15 ;  /* 0x000000ffff0fa224 */ /* 0x000fc600078e0a0f */
[----:B------:R-:W4:Y:S04]  /*dd70*/  LDL.LU R29, [R1+0x540] ;  /* 0x00054000011d7983 */ /* 0x000f280000300800 */
[----:B------:R-:W-:Y:S04]  /*dd80*/  STL [R1+0xf8], R13 ;  /* 0x0000f80d01007387 */ /* 0x000fe80000100800 */
[----:B------:R-:W3:Y:S04]  /*dd90*/  LDL.LU R7, [R1+0x528] ;  /* 0x0005280001077983 */ /* 0x000ee80000300800 */
[----:B------:R0:W-:Y:S04]  /*dda0*/  STL [R1+0xf4], R15 ;  /* 0x0000f40f01007387 */ /* 0x0001e80000100800 */
[----:B0-----:R-:W4:Y:S01]  /*ddb0*/  LDL.LU R15, [R1+0x132c] ;  /* 0x00132c00010f7983 */ /* 0x001f220000300800 */
[----:B------:R-:W-:-:S13]  /*ddc0*/  ISETP.GT.U32.AND P6, PT, R0, R3, PT ;  /* 0x000000030000720c */ /* 0x000fda0003fc4070 */
[----:B------:R-:W-:Y:S01]  /*ddd0*/  @!P6 IMAD.IADD R3, R3, 0x1, -R0 ;  /* 0x000000010303e824 */ /* 0x000fe200078e0a00 */
[----:B------:R-:W-:-:S04]  /*dde0*/  ISETP.GT.U32.AND P6, PT, R0, R6, PT ;  /* 0x000000060000720c */ /* 0x000fc80003fc4070 */
[----:B------:R-:W-:-:S09]  /*ddf0*/  ISETP.GT.U32.AND P4, PT, R0, R3, PT ;  /* 0x000000030000720c */ /* 0x000fd20003f84070 */
[----:B------:R-:W-:Y:S01]  /*de00*/  @!P6 IMAD.IADD R6, R6, 0x1, -R0 ;  /* 0x000000010606e824 */ /* 0x000fe200078e0a00 */
[----:B------:R-:W-:-:S03]  /*de10*/  ISETP.GT.U32.AND P6, PT, R0, R9, PT ;  /* 0x000000090000720c */ /* 0x000fc60003fc4070 */
[----:B------:R-:W-:Y:S01]  /*de20*/  @!P4 IMAD.IADD R3, R3, 0x1, -R0 ;  /* 0x000000010303c824 */ /* 0x000fe200078e0a00 */
[----:B------:R-:W-:-:S03]  /*de30*/  ISETP.GT.U32.AND P4, PT, R0, R8, PT ;  /* 0x000000080000720c */ /* 0x000fc60003f84070 */
[----:B------:R-:W-:Y:S02]  /*de40*/  IMAD.MOV.U32 R13, RZ, RZ, R3 ;  /* 0x000000ffff0d7224 */ /* 0x000fe400078e0003 */
[----:B------:R-:W-:Y:S01]  /*de50*/  IMAD.HI.U32 R10, R2, R14, RZ ;  /* 0x0000000e020a7227 */ /* 0x000fe200078e00ff */
[----:B------:R-:W-:-:S03]  /*de60*/  ISETP.GT.U32.AND P0, PT, R0, R6, PT ;  /* 0x000000060000720c */ /* 0x000fc60003f04070 */
[----:B------:R-:W-:Y:S01]  /*de70*/  @!P1 IMAD.MOV R13, RZ, RZ, -R13 ;  /* 0x000000ffff0d9224 */ /* 0x000fe200078e0a0d */
[C---:B------:R-:W-:Y:S01]  /*de80*/  ISETP.GT.U32.AND P1, PT, R0.reuse, R4, PT ;  /* 0x000000040000720c */ /* 0x040fe20003f24070 */
[----:B------:R-:W-:Y:S02]  /*de90*/  IMAD.MOV R10, RZ, RZ, -R10 ;  /* 0x000000ffff0a7224 */ /* 0x000fe400078e0a0a */
[----:B------:R-:W-:Y:S02]  /*dea0*/  @!P6 IMAD.IADD R9, R9, 0x1, -R0 ;  /* 0x000000010909e824 */ /* 0x000fe400078e0a00 */
[----:B------:R-:W-:Y:S02]  /*deb0*/  IMAD R3, R0, R10, R14 ;  /* 0x0000000a00037224 */ /* 0x000fe400078e020e */
[----:B------:R-:W-:Y:S02]  /*dec0*/  @!P4 IMAD.IADD R8, R8, 0x1, -R0 ;  /* 0x000000010808c824 */ /* 0x000fe400078e0a00 */
[----:B------:R-:W-:-:S02]  /*ded0*/  IMAD.MOV.U32 R10, RZ, RZ, R9 ;  /* 0x000000ffff0a7224 */ /* 0x000fc400078e0009 */
[--C-:B------:R-:W-:Y:S02]  /*dee0*/  @!P0 IMAD.IADD R6, R6, 0x1, -R0.reuse ;  /* 0x0000000106068824 */ /* 0x100fe400078e0a00 */
[----:B------:R-:W-:Y:S01]  /*def0*/  @!P1 IMAD.IADD R4, R4, 0x1, -R0 ;  /* 0x0000000104049824 */ /* 0x000fe200078e0a00 */
[----:B------:R-:W-:Y:S01]  /*df00*/  ISETP.GT.U32.AND P1, PT, R0, R8, PT ;  /* 0x000000080000720c */ /* 0x000fe20003f24070 */
[----:B------:R-:W-:Y:S01]  /*df10*/  @!P5 IMAD.MOV R10, RZ, RZ, -R10 ;  /* 0x000000ffff0ad224 */ /* 0x000fe200078e0a0a */
[----:B------:R-:W-:Y:S04]  /*df20*/  STL [R1+0xf0], R13 ;  /* 0x0000f00d01007387 */ /* 0x000fe80000100800 */
[----:B------:R0:W-:Y:S02]  /*df30*/  STL [R1+0xec], R10 ;  /* 0x0000ec0a01007387 */ /* 0x0001e40000100800 */
[----:B0-----:R-:W-:-:S04]  /*df40*/  IMAD.MOV.U32 R10, RZ, RZ, R6 ;  /* 0x000000ffff0a7224 */ /* 0x001fc800078e0006 */
[----:B------:R-:W-:Y:S02]  /*df50*/  @!P3 IMAD.MOV R10, RZ, RZ, -R10 ;  /* 0x000000ffff0ab224 */ /* 0x000fe400078e0a0a */
[----:B------:R-:W-:Y:S02]  /*df60*/  @!P1 IMAD.IADD R8, R8, 0x1, -R0 ;  /* 0x0000000108089824 */ /* 0x000fe400078e0a00 */
[----:B------:R-:W-:Y:S01]  /*df70*/  IMAD.MOV.U32 R6, RZ, RZ, R17 ;  /* 0x000000ffff067224 */ /* 0x000fe200078e0011 */
[----:B--2---:R-:W-:Y:S02]  /*df80*/  IABS R11, R18 ;  /* 0x00000012000b7213 */ /* 0x004fe40000000000 */
[----:B------:R-:W-:Y:S02]  /*df90*/  ISETP.GE.AND P1, PT, R18, RZ, PT ;  /* 0x000000ff1200720c */ /* 0x000fe40003f26270 */
[----:B---3--:R-:W-:Y:S01]  /*dfa0*/  ISETP.GE.AND P2, PT, R7, RZ, PT ;  /* 0x000000ff0700720c */ /* 0x008fe20003f46270 */
[----:B------:R-:W-:-:S04]  /*dfb0*/  IMAD.HI.U32 R7, R2, R11, RZ ;  /* 0x0000000b02077227 */ /* 0x000fc800078e00ff */
[----:B------:R-:W-:-:S04]  /*dfc0*/  IMAD.MOV R7, RZ, RZ, -R7 ;  /* 0x000000ffff077224 */ /* 0x000fc800078e0a07 */
[----:B------:R-:W-:Y:S01]  /*dfd0*/  IMAD R7, R0, R7, R11 ;  /* 0x0000000700077224 */ /* 0x000fe200078e020b */
[----:B----4-:R-:W-:Y:S02]  /*dfe0*/  ISETP.GE.AND P4, PT, R15, RZ, PT ;  /* 0x000000ff0f00720c */ /* 0x010fe40003f86270 */
[----:B------:R-:W2:Y:S01]  /*dff0*/  LDL.LU R15, [R1+0x548] ;  /* 0x00054800010f7983 */ /* 0x000ea20000300800 */
[----:B------:R-:W-:-:S03]  /*e000*/  IABS R11, R17 ;  /* 0x00000011000b7213 */ /* 0x000fc60000000000 */
[----:B------:R0:W-:Y:S04]  /*e010*/  STL [R1+0xe8], R10 ;  /* 0x0000e80a01007387 */ /* 0x0001e80000100800 */
[----:B------:R-:W3:Y:S04]  /*e020*/  LDL R18, [R1+0x54c] ;  /* 0x00054c0001127983 */ /* 0x000ee80000100800 */
[----:B------:R-:W4:Y:S01]  /*e030*/  LDL.LU R17, [R1+0x550] ;  /* 0x0005500001117983 */ /* 0x000f220000300800 */
[----:B------:R-:W-:Y:S01]  /*e040*/  ISETP.GT.U32.AND P0, PT, R0, R3, PT ;  /* 0x000000030000720c */ /* 0x000fe20003f04070 */
[----:B------:R-:W-:-:S04]  /*e050*/  IMAD.HI.U32 R9, R2, R11, RZ ;  /* 0x0000000b02097227 */ /* 0x000fc800078e00ff */
[----:B------:R-:W-:-:S08]  /*e060*/  IMAD.MOV R9, RZ, RZ, -R9 ;  /* 0x000000ffff097224 */ /* 0x000fd000078e0a09 */
[----:B------:R-:W-:Y:S01]  /*e070*/  @!P0 IMAD.IADD R3, R3, 0x1, -R0 ;  /* 0x0000000103038824 */ /* 0x000fe200078e0a00 */
[C---:B------:R-:W-:Y:S01]  /*e080*/  ISETP.GT.U32.AND P0, PT, R0.reuse, R4, PT ;  /* 0x000000040000720c */ /* 0x040fe20003f04070 */
[C---:B------:R-:W-:Y:S01]  /*e090*/  IMAD R11, R0.reuse, R9, R11 ;  /* 0x00000009000b7224 */ /* 0x040fe200078e020b */
[----:B------:R-:W-:Y:S02]  /*e0a0*/  ISETP.GT.U32.AND P3, PT, R0, R7, PT ;  /* 0x000000070000720c */ /* 0x000fe40003f64070 */
[----:B------:R-:W-:Y:S02]  /*e0b0*/  ISETP.GE.AND P6, PT, R12, RZ, PT ;  /* 0x000000ff0c00720c */ /* 0x000fe40003fc6270 */
[----:B------:R-:W-:-:S07]  /*e0c0*/  ISETP.GT.U32.AND P5, PT, R0, R3, PT ;  /* 0x000000030000720c */ /* 0x000fce0003fa4070 */
[--C-:B------:R-:W-:Y:S01]  /*e0d0*/  @!P0 IMAD.IADD R4, R4, 0x1, -R0.reuse ;  /* 0x0000000104048824 */ /* 0x100fe200078e0a00 */
[----:B------:R-:W-:Y:S01]  /*e0e0*/  ISETP.GT.U32.AND P0, PT, R0, R11, PT ;  /* 0x0000000b0000720c */ /* 0x000fe20003f04070 */
[----:B------:R-:W-:Y:S01]  /*e0f0*/  @!P3 IMAD.IADD R7, R7, 0x1, -R0 ;  /* 0x000000010707b824 */ /* 0x000fe200078e0a00 */
[----:B------:R-:W-:Y:S01]  /*e100*/  IABS R12, R19 ;  /* 0x00000013000c7213 */ /* 0x000fe20000000000 */
[----:B------:R-:W-:Y:S02]  /*e110*/  @!P6 IMAD.MOV R4, RZ, RZ, -R4 ;  /* 0x000000ffff04e224 */ /* 0x000fe400078e0a04 */
[----:B------:R-:W-:Y:S01]  /*e120*/  @!P5 IMAD.IADD R3, R3, 0x1, -R0 ;  /* 0x000000010303d824 */ /* 0x000fe200078e0a00 */
[----:B------:R-:W-:-:S07]  /*e130*/  ISETP.GE.AND P5, PT, R6, RZ, PT ;  /* 0x000000ff0600720c */ /* 0x000fce0003fa6270 */
[----:B------:R-:W-:Y:S01]  /*e140*/  @!P0 IMAD.IADD R11, R11, 0x1, -R0 ;  /* 0x000000010b0b8824 */ /* 0x000fe200078e0a00 */
[----:B------:R-:W-:Y:S01]  /*e150*/  ISETP.GT.U32.AND P0, PT, R0, R7, PT ;  /* 0x000000070000720c */ /* 0x000fe20003f04070 */
[----:B------:R-:W-:-:S03]  /*e160*/  IMAD.HI.U32 R6, R2, R12, RZ ;  /* 0x0000000c02067227 */ /* 0x000fc600078e00ff */
[----:B------:R-:W-:Y:S01]  /*e170*/  ISETP.GT.U32.AND P6, PT, R0, R11, PT ;  /* 0x0000000b0000720c */ /* 0x000fe20003fc4070 */
[----:B------:R-:W-:Y:S01]  /*e180*/  @!P2 IMAD.MOV R8, RZ, RZ, -R8 ;  /* 0x000000ffff08a224 */ /* 0x000fe200078e0a08 */
[----:B------:R-:W-:Y:S01]  /*e190*/  IABS R14, R16 ;  /* 0x00000010000e7213 */ /* 0x000fe20000000000 */
[----:B------:R-:W-:Y:S02]  /*e1a0*/  IMAD.MOV R6, RZ, RZ, -R6 ;  /* 0x000000ffff067224 */ /* 0x000fe400078e0a06 */
[----:B------:R-:W-:Y:S01]  /*e1b0*/  @!P4 IMAD.MOV R3, RZ, RZ, -R3 ;  /* 0x000000ffff03c224 */ /* 0x000fe200078e0a03 */
[----:B------:R1:W-:Y:S01]  /*e1c0*/  STL [R1+0xa4], R8 ;  /* 0x0000a40801007387 */ /* 0x0003e20000100800 */
[----:B0-----:R-:W-:-:S04]  /*e1d0*/  IMAD.HI.U32 R10, R2, R14, RZ ;  /* 0x0000000e020a7227 */ /* 0x001fc800078e00ff */
[----:B------:R-:W-:Y:S01]  /*e1e0*/  @!P0 IMAD.IADD R7, R7, 0x1, -R0 ;  /* 0x0000000107078824 */ /* 0x000fe200078e0a00 */
[----:B------:R-:W-:Y:S01]  /*e1f0*/  STL [R1+0xac], R4 ;  /* 0x0000ac0401007387 */ /* 0x000fe20000100800 */
[----:B------:R-:W-:Y:S01]  /*e200*/  IMAD R12, R0, R6, R12 ;  /* 0x00000006000c7224 */ /* 0x000fe200078e020c */
[----:B------:R-:W-:Y:S01]  /*e210*/  IABS R13, R29 ;  /* 0x0000001d000d7213 */ /* 0x000fe20000000000 */
[----:B------:R-:W-:Y:S01]  /*e220*/  IMAD.MOV R10, RZ, RZ, -R10 ;  /* 0x000000ffff0a7224 */ /* 0x000fe200078e0a0a */
[----:B------:R-:W-:Y:S01]  /*e230*/  STL [R1+0xb4], R3 ;  /* 0x0000b40301007387 */ /* 0x000fe20000100800 */
[----:B-1----:R-:W-:Y:S02]  /*e240*/  IMAD.MOV.U32 R8, RZ, RZ, R19 ;  /* 0x000000ffff087224 */ /* 0x002fe400078e0013 */
[----:B------:R-:W-:Y:S01]  /*e250*/  @!P6 IMAD.IADD R11, R11, 0x1, -R0 ;  /* 0x000000010b0be824 */ /* 0x000fe200078e0a00 */
[----:B------:R-:W-:Y:S01]  /*e260*/  ISETP.GE.AND P6, PT, R29, RZ, PT ;  /* 0x000000ff1d00720c */ /* 0x000fe20003fc6270 */
[----:B------:R-:W-:Y:S01]  /*e270*/  @!P1 IMAD.MOV R7, RZ, RZ, -R7 ;  /* 0x000000ffff079224 */ /* 0x000fe200078e0a07 */
[----:B------:R-:W-:Y:S01]  /*e280*/  ISETP.GE.AND P3, PT, R16, RZ, PT ;  /* 0x000000ff1000720c */ /* 0x000fe20003f66270 */
[----:B------:R-:W-:-:S02]  /*e290*/  IMAD.MOV.U32 R29, RZ, RZ, R24 ;  /* 0x000000ffff1d7224 */ /* 0x000fc400078e0018 */
[----:B------:R-:W-:Y:S01]  /*e2a0*/  IMAD R14, R0, R10, R14 ;  /* 0x0000000a000e7224 */ /* 0x000fe200078e020e */
[----:B---3--:R-:W-:Y:S02]  /*e2b0*/  IABS R6, R18 ;  /* 0x0000001200067213 */ /* 0x008fe40000000000 */
[----:B------:R-:W3:Y:S04]  /*e2c0*/  LDL.LU R18, [R1+0x554] ;  /* 0x0005540001127983 */ /* 0x000ee80000300800 */
[----:B------:R-:W3:Y:S01]  /*e2d0*/  LDL.LU R19, [R1+0x558] ;  /* 0x0005580001137983 */ /* 0x000ee20000300800 */
[----:B----4-:R-:W-:-:S03]  /*e2e0*/  IABS R10, R17 ;  /* 0x00000011000a7213 */ /* 0x010fc60000000000 */
[----:B------:R0:W-:Y:S04]  /*e2f0*/  STL [R1+0x1328], R17 ;  /* 0x0013281101007387 */ /* 0x0001e80000100800 */
[----:B------:R-:W4:Y:S04]  /*e300*/  LDL.LU R24, [R1+0x55c] ;  /* 0x00055c0001187983 */ /* 0x000f280000300800 */
[----:B------:R-:W4:Y:S04]  /*e310*/  LDL.LU R16, [R1+0x560] ;  /* 0x0005600001107983 */ /* 0x000f280000300800 */
[----:B------:R1:W-:Y:S04]  /*e320*/  STL [R1+0xa8], R7 ;  /* 0x0000a80701007387 */ /* 0x0003e80000100800 */
[----:B0-----:R-:W3:Y:S01]  /*e330*/  LDL.LU R17, [R1+0x54c] ;  /* 0x00054c0001117983 */ /* 0x001ee20000300800 */
[----:B------:R-:W-:-:S04]  /*e340*/  IMAD.HI.U32 R9, R2, R13, RZ ;  /* 0x0000000d02097227 */ /* 0x000fc800078e00ff */
[----:B------:R-:W-:-:S04]  /*e350*/  IMAD.MOV R9, RZ, RZ, -R9 ;  /* 0x000000ffff097224 */ /* 0x000fc800078e0a09 */
[----:B------:R-:W-:-:S05]  /*e360*/  IMAD R13, R0, R9, R13 ;  /* 0x00000009000d7224 */ /* 0x000fca00078e020d */
[----:B------:R-:W-:Y:S01]  /*e370*/  ISETP.GT.U32.AND P4, PT, R0, R13, PT ;  /* 0x0000000d0000720c */ /* 0x000fe20003f84070 */
[----:B------:R-:W-:-:S12]  /*e380*/  IMAD.HI.U32 R3, R2, R6, RZ ;  /* 0x0000000602037227 */ /* 0x000fd800078e00ff */
[----:B------:R-:W-:-:S05]  /*e390*/  @!P4 IMAD.IADD R13, R13, 0x1, -R0 ;  /* 0x000000010d0dc824 */ /* 0x000fca00078e0a00 */
[----:B------:R-:W-:Y:S01]  /*e3a0*/  ISETP.GT.U32.AND P4, PT, R0, R13, PT ;  /* 0x0000000d0000720c */ /* 0x000fe20003f84070 */
[----:B------:R-:W-:-:S04]  /*e3b0*/  IMAD.MOV R3, RZ, RZ, -R3 ;  /* 0x000000ffff037224 */ /* 0x000fc800078e0a03 */
[C---:B------:R-:W-:Y:S01]  /*e3c0*/  IMAD R6, R0.reuse, R3, R6 ;  /* 0x0000000300067224 */ /* 0x040fe200078e0206 */
[----:B------:R-:W-:-:S07]  /*e3d0*/  ISETP.GT.U32.AND P2, PT, R0, R14, PT ;  /* 0x0000000e0000720c */ /* 0x000fce0003f44070 */
[----:B------:R-:W-:Y:S01]  /*e3e0*/  @!P4 IMAD.IADD R13, R13, 0x1, -R0 ;  /* 0x000000010d0dc824 */ /* 0x000fe200078e0a00 */
[----:B------:R-:W-:Y:S02]  /*e3f0*/  ISETP.GT.U32.AND P4, PT, R0, R6, PT ;  /* 0x000000060000720c */ /* 0x000fe40003f84070 */
[----:B--2---:R-:W-:-:S03]  /*e400*/  IABS R9, R15 ;  /* 0x0000000f00097213 */ /* 0x004fc60000000000 */
[----:B------:R-:W-:Y:S02]  /*e410*/  @!P2 IMAD.IADD R14, R14, 0x1, -R0 ;  /* 0x000000010e0ea824 */ /* 0x000fe400078e0a00 */
[----:B------:R-:W-:-:S06]  /*e420*/  IMAD.HI.U32 R4, R2, R9, RZ ;  /* 0x0000000902047227 */ /* 0x000fcc00078e00ff */
[----:B------:R-:W-:Y:S01]  /*e430*/  @!P4 IMAD.IADD R6, R6, 0x1, -R0 ;  /* 0x000000010606c824 */ /* 0x000fe200078e0a00 */
[----:B------:R-:W-:Y:S01]  /*e440*/  ISETP.GT.U32.AND P2, PT, R0, R14, PT ;  /* 0x0000000e0000720c */ /* 0x000fe20003f44070 */
[----:B------:R-:W-:-:S04]  /*e450*/  IMAD.MOV R4, RZ, RZ, -R4 ;  /* 0x000000ffff047224 */ /* 0x000fc800078e0a04 */
[C---:B------:R-:W-:Y:S01]  /*e460*/  IMAD R9, R0.reuse, R4, R9 ;  /* 0x0000000400097224 */ /* 0x040fe200078e0209 */
[----:B------:R-:W-:Y:S01]  /*e470*/  ISETP.GT.U32.AND P0, PT, R0, R12, PT ;  /* 0x0000000c0000720c */ /* 0x000fe20003f04070 */
[----:B-1----:R-:W-:-:S06]  /*e480*/  IMAD.HI.U32 R7, R2, R10, RZ ;  /* 0x0000000a02077227 */ /* 0x002fcc00078e00ff */
[----:B------:R-:W-:Y:S01]  /*e490*/  @!P2 IMAD.IADD R14, R14, 0x1, -R0 ;  /* 0x000000010e0ea824 */ /* 0x000fe200078e0a00 */
[----:B------:R-:W-:Y:S01]  /*e4a0*/  ISETP.GT.U32.AND P2, PT, R0, R9, PT ;  /* 0x000000090000720c */ /* 0x000fe20003f44070 */
[----:B------:R-:W-:-:S04]  /*e4b0*/  IMAD.MOV R7, RZ, RZ, -R7 ;  /* 0x000000ffff077224 */ /* 0x000fc800078e0a07 */
[----:B------:R-:W-:Y:S02]  /*e4c0*/  IMAD R10, R0, R7, R10 ;  /* 0x00000007000a7224 */ /* 0x000fe400078e020a */
[----:B------:R-:W-:-:S06]  /*e4d0*/  @!P0 IMAD.IADD R12, R12, 0x1, -R0 ;  /* 0x000000010c0c8824 */ /* 0x000fcc00078e0a00 */
[----:B------:R-:W-:Y:S01]  /*e4e0*/  @!P2 IMAD.IADD R9, R9, 0x1, -R0 ;  /* 0x000000010909a824 */ /* 0x000fe200078e0a00 */
[C---:B------:R-:W-:Y:S02]  /*e4f0*/  ISETP.GT.U32.AND P2, PT, R0.reuse, R10, PT ;  /* 0x0000000a0000720c */ /* 0x040fe40003f44070 */
[----:B------:R-:W-:-:S11]  /*e500*/  ISETP.GT.U32.AND P0, PT, R0, R12, PT ;  /* 0x0000000c0000720c */ /* 0x000fd60003f04070 */
[--C-:B------:R-:W-:Y:S01]  /*e510*/  @!P2 IMAD.IADD R10, R10, 0x1, -R0.reuse ;  /* 0x000000010a0aa824 */ /* 0x100fe200078e0a00 */
[----:B------:R-:W-:Y:S01]  /*e520*/  ISETP.GT.U32.AND P2, PT, R0, R9, PT ;  /* 0x000000090000720c */ /* 0x000fe20003f44070 */
[----:B------:R-:W-:Y:S01]  /*e530*/  @!P0 IMAD.IADD R12, R12, 0x1, -R0 ;  /* 0x000000010c0c8824 */ /* 0x000fe200078e0a00 */
[----:B------:R-:W-:Y:S02]  /*e540*/  ISETP.GE.AND P0, PT, R15, RZ, PT ;  /* 0x000000ff0f00720c */ /* 0x000fe40003f06270 */
[----:B------:R-:W-:Y:S01]  /*e550*/  ISETP.GE.AND P1, PT, R8, RZ, PT ;  /* 0x000000ff0800720c */ /* 0x000fe20003f26270 */
[----:B------:R-:W-:-:S08]  /*e560*/  @!P3 IMAD.MOV R14, RZ, RZ, -R14 ;  /* 0x000000ffff0eb224 */ /* 0x000fd000078e0a0e */
[----:B------:R-:W-:Y:S02]  /*e570*/  @!P2 IMAD.IADD R9, R9, 0x1, -R0 ;  /* 0x000000010909a824 */ /* 0x000fe400078e0a00 */
[----:B------:R-:W-:Y:S02]  /*e580*/  @!P6 IMAD.MOV R13, RZ, RZ, -R13 ;  /* 0x000000ffff0de224 */ /* 0x000fe400078e0a0d */
[----:B------:R-:W-:Y:S02]  /*e590*/  @!P1 IMAD.MOV R12, RZ, RZ, -R12 ;  /* 0x000000ffff0c9224 */ /* 0x000fe400078e0a0c */
[----:B------:R-:W-:Y:S01]  /*e5a0*/  @!P0 IMAD.MOV R9, RZ, RZ, -R9 ;  /* 0x000000ffff098224 */ /* 0x000fe200078e0a09 */
[----:B---3--:R-:W-:Y:S02]  /*e5b0*/  ISETP.GE.AND P4, PT, R17, RZ, PT ;  /* 0x000000ff1100720c */ /* 0x008fe40003f86270 */
[----:B------:R-:W2:Y:S01]  /*e5c0*/  LDL.LU R17, [R1+0x1328] ;  /* 0x0013280001117983 */ /* 0x000ea20000300800 */
[----:B------:R-:W-:-:S02]  /*e5d0*/  IABS R3, R19 ;  /* 0x0000001300037213 */ /* 0x000fc40000000000 */
[----:B------:R-:W-:-:S03]  /*e5e0*/  IABS R4, R18 ;  /* 0x0000001200047213 */ /* 0x000fc60000000000 */
[----:B------:R-:W-:-:S04]  /*e5f0*/  IMAD.HI.U32 R7, R2, R3, RZ ;  /* 0x0000000302077227 */ /* 0x000fc800078e00ff */
[----:B------:R-:W-:Y:S02]  /*e600*/  IMAD.MOV R7, RZ, RZ, -R7 ;  /* 0x000000ffff077224 */ /* 0x000fe400078e0a07 */
[----:B------:R-:W-:-:S04]  /*e610*/  IMAD.HI.U32 R15, R2, R4, RZ ;  /* 0x00000004020f7227 */ /* 0x000fc800078e00ff */
[----:B------:R-:W-:Y:S02]  /*e620*/  IMAD R3, R0, R7, R3 ;  /* 0x0000000700037224 */ /* 0x000fe400078e0203 */
[----:B------:R-:W-:-:S03]  /*e630*/  IMAD.MOV R15, RZ, RZ, -R15 ;  /* 0x000000ffff0f7224 */ /* 0x000fc600078e0a0f */
[C---:B------:R-:W-:Y:S01]  /*e640*/  ISETP.GT.U32.AND P2, PT, R0.reuse, R3, PT ;  /* 0x000000030000720c */ /* 0x040fe20003f44070 */
[----:B------:R-:W-:Y:S02]  /*e650*/  IMAD R4, R0, R15, R4 ;  /* 0x0000000f00047224 */ /* 0x000fe400078e0204 */
[----:B------:R-:W-:-:S04]  /*e660*/  IMAD.MOV.U32 R15, RZ, RZ, R11 ;  /* 0x000000ffff0f7224 */ /* 0x000fc800078e000b */
[----:B------:R-:W-:Y:S01]  /*e670*/  @!P5 IMAD.MOV R15, RZ, RZ, -R15 ;  /* 0x000000ffff0fd224 */ /* 0x000fe200078e0a0f */
[----:B----4-:R-:W-:-:S04]  /*e680*/  IABS R8, R24 ;  /* 0x0000001800087213 */ /* 0x010fc80000000000 */
[----:B------:R-:W-:Y:S01]  /*e690*/  STL [R1+0x8], R15 ;  /* 0x0000080f01007387 */ /* 0x000fe20000100800 */
[----:B------:R-:W-:Y:S01]  /*e6a0*/  @!P2 IMAD.IADD R3, R3, 0x1, -R0 ;  /* 0x000000010303a824 */ /* 0x000fe200078e0a00 */
[----:B------:R-:W-:Y:S02]  /*e6b0*/  ISETP.GE.AND P2, PT, R24, RZ, PT ;  /* 0x000000ff1800720c */ /* 0x000fe40003f46270 */
[----:B------:R-:W-:Y:S01]  /*e6c0*/  STL [R1+0x4], R14 ;  /* 0x0000040e01007387 */ /* 0x000fe20000100800 */
[----:B------:R-:W-:-:S03]  /*e6d0*/  IMAD.MOV.U32 R24, RZ, RZ, R22 ;  /* 0x000000ffff187224 */ /* 0x000fc600078e0016 */
[----:B------:R-:W-:Y:S04]  /*e6e0*/  STL [R1+0x84], R13 ;  /* 0x0000840d01007387 */ /* 0x000fe80000100800 */
[----:B------:R0:W-:Y:S04]  /*e6f0*/  STL [R1+0x98], R12 ;  /* 0x0000980c01007387 */ /* 0x0001e80000100800 */
[----:B------:R1:W-:Y:S04]  /*e700*/  STL [R1+0x9c], R9 ;  /* 0x00009c0901007387 */ /* 0x0003e80000100800 */
[----:B------:R-:W3:Y:S01]  /*e710*/  LDL.LU R22, [R1+0x56c] ;  /* 0x00056c0001167983 */ /* 0x000ee20000300800 */
[----:B------:R-:W-:Y:S01]  /*e720*/  ISETP.GT.U32.AND P6, PT, R0, R4, PT ;  /* 0x000000040000720c */ /* 0x000fe20003fc4070 */
[----:B------:R-:W-:Y:S01]  /*e730*/  IMAD.HI.U32 R11, R2, R8, RZ ;  /* 0x00000008020b7227 */ /* 0x000fe200078e00ff */
[----:B------:R-:W-:-:S03]  /*e740*/  ISETP.GT.U32.AND P3, PT, R0, R10, PT ;  /* 0x0000000a0000720c */ /* 0x000fc60003f64070 */
[----:B------:R-:W-:Y:S01]  /*e750*/  IMAD.MOV R11, RZ, RZ, -R11 ;  /* 0x000000ffff0b7224 */ /* 0x000fe200078e0a0b */
[----:B------:R-:W-:-:S03]  /*e760*/  ISETP.GT.U32.AND P5, PT, R0, R6, PT ;  /* 0x000000060000720c */ /* 0x000fc60003fa4070 */
[----:B------:R-:W-:-:S04]  /*e770*/  IMAD R8, R0, R11, R8 ;  /* 0x0000000b00087224 */ /* 0x000fc800078e0208 */
[--C-:B------:R-:W-:Y:S02]  /*e780*/  @!P6 IMAD.IADD R4, R4, 0x1, -R0.reuse ;  /* 0x000000010404e824 */ /* 0x100fe400078e0a00 */
[--C-:B------:R-:W-:Y:S01]  /*e790*/  @!P3 IMAD.IADD R10, R10, 0x1, -R0.reuse ;  /* 0x000000010a0ab824 */ /* 0x100fe200078e0a00 */
[C---:B------:R-:W-:Y:S02]  /*e7a0*/  ISETP.GT.U32.AND P3, PT, R0.reuse, R8, PT ;  /* 0x000000080000720c */ /* 0x040fe40003f64070 */
[----:B------:R-:W-:Y:S02]  /*e7b0*/  ISETP.GT.U32.AND P6, PT, R0, R4, PT ;  /* 0x000000040000720c */ /* 0x000fe40003fc4070 */
[----:B------:R-:W-:Y:S01]  /*e7c0*/  IABS R7, R16 ;  /* 0x0000001000077213 */ /* 0x000fe20000000000 */
[----:B------:R-:W-:Y:S01]  /*e7d0*/  @!P5 IMAD.IADD R6, R6, 0x1, -R0 ;  /* 0x000000010606d824 */ /* 0x000fe200078e0a00 */
[----:B------:R-:W-:-:S03]  /*e7e0*/  ISETP.GE.AND P5, PT, R18, RZ, PT ;  /* 0x000000ff1200720c */ /* 0x000fc60003fa6270 */
[----:B------:R-:W-:-:S04]  /*e7f0*/  IMAD.HI.U32 R11, R2, R7, RZ ;  /* 0x00000007020b7227 */ /* 0x000fc800078e00ff */
[----:B------:R-:W-:Y:S02]  /*e800*/  IMAD.MOV R11, RZ, RZ, -R11 ;  /* 0x000000ffff0b7224 */ /* 0x000fe400078e0a0b */
[--C-:B------:R-:W-:Y:S01]  /*e810*/  @!P3 IMAD.IADD R8, R8, 0x1, -R0.reuse ;  /* 0x000000010808b824 */ /* 0x100fe200078e0a00 */
[----:B------:R-:W-:Y:S01]  /*e820*/  ISETP.GT.U32.AND P3, PT, R0, R3, PT ;  /* 0x000000030000720c */ /* 0x000fe20003f64070 */
[----:B------:R-:W-:Y:S02]  /*e830*/  @!P6 IMAD.IADD R4, R4, 0x1, -R0 ;  /* 0x000000010404e824 */ /* 0x000fe400078e0a00 */
[----:B0-----:R-:W-:Y:S02]  /*e840*/  IMAD.MOV.U32 R12, RZ, RZ, R6 ;  /* 0x000000ffff0c7224 */ /* 0x001fe400078e0006 */
[----:B------:R-:W-:Y:S02]  /*e850*/  IMAD R7, R0, R11, R7 ;  /* 0x0000000b00077224 */ /* 0x000fe400078e0207 */
[----:B------:R-:W-:-:S02]  /*e860*/  IMAD.MOV.U32 R11, RZ, RZ, R4 ;  /* 0x000000ffff0b7224 */ /* 0x000fc400078e0004 */
[----:B------:R-:W-:Y:S01]  /*e870*/  @!P4 IMAD.MOV R12, RZ, RZ, -R12 ;  /* 0x000000ffff0cc224 */ /* 0x000fe200078e0a0c */
[----:B------:R-:W-:Y:S01]  /*e880*/  ISETP.GE.AND P0, PT, R19, RZ, PT ;  /* 0x000000ff1300720c */ /* 0x000fe20003f06270 */
[----:B------:R-:W-:Y:S01]  /*e890*/  @!P5 IMAD.MOV R11, RZ, RZ, -R11 ;  /* 0x000000ffff0bd224 */ /* 0x000fe200078e0a0b */
[----:B-1----:R-:W-:Y:S01]  /*e8a0*/  IABS R9, R20 ;  /* 0x0000001400097213 */ /* 0x002fe20000000000 */
[----:B------:R-:W-:Y:S01]  /*e8b0*/  @!P3 IMAD.IADD R3, R3, 0x1, -R0 ;  /* 0x000000010303b824 */ /* 0x000fe200078e0a00 */
[----:B------:R-:W-:Y:S02]  /*e8c0*/  ISETP.GE.AND P5, PT, R20, RZ, PT ;  /* 0x000000ff1400720c */ /* 0x000fe40003fa6270 */
[----:B------:R-:W-:Y:S02]  /*e8d0*/  IABS R18, R29 ;  /* 0x0000001d00127213 */ /* 0x000fe40000000000 */
[----:B------:R-:W-:Y:S02]  /*e8e0*/  ISETP.GE.AND P3, PT, R29, RZ, PT ;  /* 0x000000ff1d00720c */ /* 0x000fe40003f66270 */
[----:B------:R-:W-:Y:S01]  /*e8f0*/  ISETP.GT.U32.AND P4, PT, R0, R8, PT ;  /* 0x000000080000720c */ /* 0x000fe20003f84070 */
[----:B------:R-:W-:-:S02]  /*e900*/  IMAD.MOV.U32 R13, RZ, RZ, R3 ;  /* 0x000000ffff0d7224 */ /* 0x000fc400078e0003 */
[----:B------:R-:W-:-:S04]  /*e910*/  IMAD.HI.U32 R4, R2, R18, RZ ;  /* 0x0000001202047227 */ /* 0x000fc800078e00ff */
[----:B------:R-:W-:Y:S02]  /*e920*/  @!P0 IMAD.MOV R13, RZ, RZ, -R13 ;  /* 0x000000ffff0d8224 */ /* 0x000fe400078e0a0d */
[----:B------:R-:W-:-:S04]  /*e930*/  IMAD.MOV R4, RZ, RZ, -R4 ;  /* 0x000000ffff047224 */ /* 0x000fc800078e0a04 */
[----:B------:R-:W-:Y:S02]  /*e940*/  @!P4 IMAD.IADD R8, R8, 0x1, -R0 ;  /* 0x000000010808c824 */ /* 0x000fe400078e0a00 */
[C---:B------:R-:W-:Y:S01]  /*e950*/  IMAD R18, R0.reuse, R4, R18 ;  /* 0x0000000400127224 */ /* 0x040fe200078e0212 */
[----:B------:R-:W-:Y:S01]  /*e960*/  ISETP.GT.U32.AND P6, PT, R0, R7, PT ;  /* 0x000000070000720c */ /* 0x000fe20003fc4070 */
[----:B------:R-:W-:-:S04]  /*e970*/  IMAD.HI.U32 R6, R2, R9, RZ ;  /* 0x0000000902067227 */ /* 0x000fc800078e00ff */
[----:B------:R-:W-:-:S04]  /*e980*/  IMAD.MOV R6, RZ, RZ, -R6 ;  /* 0x000000ffff067224 */ /* 0x000fc800078e0a06 */
[----:B------:R-:W-:-:S04]  /*e990*/  IMAD R6, R0, R6, R9 ;  /* 0x0000000600067224 */ /* 0x000fc800078e0209 */
[----:B------:R-:W-:Y:S01]  /*e9a0*/  @!P6 IMAD.IADD R7, R7, 0x1, -R0 ;  /* 0x000000010707e824 */ /* 0x000fe200078e0a00 */
[----:B------:R-:W-:Y:S02]  /*e9b0*/  ISETP.GE.AND P6, PT, R24, RZ, PT ;  /* 0x000000ff1800720c */ /* 0x000fe40003fc6270 */
[----:B--2---:R-:W-:Y:S02]  /*e9c0*/  ISETP.GE.AND P1, PT, R17, RZ, PT ;  /* 0x000000ff1100720c */ /* 0x004fe40003f26270 */
[----:B------:R-:W2:Y:S04]  /*e9d0*/  LDL.LU R17, [R1+0x574] ;  /* 0x0005740001117983 */ /* 0x000ea80000300800 */
[----:B------:R-:W4:Y:S07]  /*e9e0*/  LDL.LU R19, [R1+0x578] ;  /* 0x0005780001137983 */ /* 0x000f2e0000300800 */
[----:B------:R-:W-:Y:S01]  /*e9f0*/  @!P1 IMAD.MOV R10, RZ, RZ, -R10 ;  /* 0x000000ffff0a9224 */ /* 0x000fe200078e0a0a */
[----:B------:R-:W-:Y:S04]  /*ea00*/  STL [R1+0x90], R12 ;  /* 0x0000900c01007387 */ /* 0x000fe80000100800 */
[----:B------:R-:W-:Y:S04]  /*ea10*/  STL [R1+0x94], R10 ;  /* 0x0000940a01007387 */ /* 0x000fe80000100800 */
[----:B------:R-:W-:Y:S04]  /*ea20*/  STL [R1+0xe4], R11 ;  /* 0x0000e40b01007387 */ /* 0x000fe80000100800 */
[----:B------:R-:W4:Y:S04]  /*ea30*/  LDL.LU R20, [R1+0x57c] ;  /* 0x00057c0001147983 */ /* 0x000f280000300800 */
[----:B------:R-:W4:Y:S04]  /*ea40*/  LDL.LU R29, [R1+0x580] ;  /* 0x00058000011d7983 */ /* 0x000f280000300800 */
[----:B------:R0:W-:Y:S02]  /*ea50*/  STL [R1+0x8c], R13 ;  /* 0x00008c0d01007387 */ /* 0x0001e40000100800 */
[----:B0-----:R-:W-:-:S04]  /*ea60*/  IMAD.MOV.U32 R13, RZ, RZ, R8 ;  /* 0x000000ffff0d7224 */ /* 0x001fc800078e0008 */
[----:B------:R-:W-:Y:S01]  /*ea70*/  @!P2 IMAD.MOV R13, RZ, RZ, -R13 ;  /* 0x000000ffff0da224 */ /* 0x000fe200078e0a0d */
[----:B------:R-:W-:Y:S02]  /*ea80*/  ISETP.GT.U32.AND P2, PT, R0, R18, PT ;  /* 0x000000120000720c */ /* 0x000fe40003f44070 */
[----:B------:R-:W-:Y:S02]  /*ea90*/  IABS R10, R24 ;  /* 0x00000018000a7213 */ /* 0x000fe40000000000 */
[----:B------:R-:W-:Y:S01]  /*eaa0*/  STL [R1+0x88], R13 ;  /* 0x0000880d01007387 */ /* 0x000fe20000100800 */
[----:B---3--:R-:W-:-:S03]  /*eab0*/  IABS R9, R22 ;  /* 0x0000001600097213 */ /* 0x008fc60000000000 */
[----:B------:R-:W3:Y:S05]  /*eac0*/  LDL.LU R24, [R1+0x584] ;  /* 0x0005840001187983 */ /* 0x000eea0000300800 */
[----:B------:R-:W-:Y:S01]  /*ead0*/  @!P2 IMAD.IADD R18, R18, 0x1, -R0 ;  /* 0x000000011212a824 */ /* 0x000fe200078e0a00 */
[----:B------:R-:W-:Y:S01]  /*eae0*/  ISETP.GE.AND P2, PT, R22, RZ, PT ;  /* 0x000000ff1600720c */ /* 0x000fe20003f46270 */
[----:B------:R-:W-:Y:S02]  /*eaf0*/  IMAD.MOV.U32 R22, RZ, RZ, R25 ;  /* 0x000000ffff167224 */ /* 0x000fe400078e0019 */
[----:B------:R-:W3:Y:S01]  /*eb00*/  LDL.LU R25, [R1+0x588] ;  /* 0x0005880001197983 */ /* 0x000ee20000300800 */
[----:B------:R-:W-:Y:S01]  /*eb10*/  ISETP.GT.U32.AND P4, PT, R0, R6, PT ;  /* 0x000000060000720c */ /* 0x000fe20003f84070 */
[----:B------:R-:W-:-:S12]  /*eb20*/  IMAD.HI.U32 R3, R2, R9, RZ ;  /* 0x0000000902037227 */ /* 0x000fd800078e00ff */
[----:B------:R-:W-:-:S05]  /*eb30*/  @!P4 IMAD.IADD R6, R6, 0x1, -R0 ;  /* 0x000000010606c824 */ /* 0x000fca00078e0a00 */
[C---:B------:R-:W-:Y:S01]  /*eb40*/  ISETP.GT.U32.AND P0, PT, R0.reuse, R6, PT ;  /* 0x000000060000720c */ /* 0x040fe20003f04070 */
[----:B------:R-:W-:Y:S01]  /*eb50*/  IMAD.MOV R3, RZ, RZ, -R3 ;  /* 0x000000ffff037224 */ /* 0x000fe200078e0a03 */
[----:B------:R-:W-:Y:S01]  /*eb60*/  ISETP.GT.U32.AND P4, PT, R0, R7, PT ;  /* 0x000000070000720c */ /* 0x000fe20003f84070 */
[----:B------:R-:W-:-:S04]  /*eb70*/  IMAD.HI.U32 R11, R2, R10, RZ ;  /* 0x0000000a020b7227 */ /* 0x000fc800078e00ff */
[----:B------:R-:W-:Y:S02]  /*eb80*/  IMAD R9, R0, R3, R9 ;  /* 0x0000000300097224 */ /* 0x000fe400078e0209 */
[----:B------:R-:W-:-:S04]  /*eb90*/  IMAD.MOV R8, RZ, RZ, -R11 ;  /* 0x000000ffff087224 */ /* 0x000fc800078e0a0b */
[----:B------:R-:W-:Y:S01]  /*eba0*/  @!P0 IMAD.IADD R6, R6, 0x1, -R0 ;  /* 0x0000000106068824 */ /* 0x000fe200078e0a00 */
[C---:B------:R-:W-:Y:S01]  /*ebb0*/  ISETP.GT.U32.AND P0, PT, R0.reuse, R9, PT ;  /* 0x000000090000720c */ /* 0x040fe20003f04070 */
[----:B------:R-:W-:Y:S01]  /*ebc0*/  IMAD R10, R0, R8, R10 ;  /* 0x00000008000a7224 */ /* 0x000fe200078e020a */
[----:B------:R-:W-:Y:S01]  /*ebd0*/  ISETP.GE.AND P1, PT, R16, RZ, PT ;  /* 0x000000ff1000720c */ /* 0x000fe20003f26270 */
[----:B------:R-:W-:-:S03]  /*ebe0*/  @!P4 IMAD.IADD R7, R7, 0x1, -R0 ;  /* 0x000000010707c824 */ /* 0x000fc600078e0a00 */
[----:B------:R-:W-:Y:S01]  /*ebf0*/  ISETP.GT.U32.AND P4, PT, R0, R10, PT ;  /* 0x0000000a0000720c */ /* 0x000fe20003f84070 */
[----:B------:R-:W-:-:S06]  /*ec00*/  @!P5 IMAD.MOV R6, RZ, RZ, -R6 ;  /* 0x000000ffff06d224 */ /* 0x000fcc00078e0a06 */
[----:B------:R-:W-:Y:S02]  /*ec10*/  @!P0 IMAD.IADD R9, R9, 0x1, -R0 ;  /* 0x0000000109098824 */ /* 0x000fe400078e0a00 */
[----:B------:R-:W-:-:S03]  /*ec20*/  @!P1 IMAD.MOV R7, RZ, RZ, -R7 ;  /* 0x000000ffff079224 */ /* 0x000fc600078e0a07 */
[----:B------:R-:W-:Y:S01]  /*ec30*/  ISETP.GT.U32.AND P0, PT, R0, R9, PT ;  /* 0x000000090000720c */ /* 0x000fe20003f04070 */
[----:B------:R-:W-:Y:S01]  /*ec40*/  @!P4 IMAD.IADD R10, R10, 0x1, -R0 ;  /* 0x000000010a0ac824 */ /* 0x000fe200078e0a00 */
[C---:B------:R-:W-:Y:S01]  /*ec50*/  ISETP.GT.U32.AND P4, PT, R0.reuse, R18, PT ;  /* 0x000000120000720c */ /* 0x040fe20003f84070 */
[----:B------:R-:W-:Y:S04]  /*ec60*/  STL [R1+0x74], R7 ;  /* 0x0000740701007387 */ /* 0x000fe80000100800 */
[----:B------:R-:W-:Y:S01]  /*ec70*/  STL [R1+0x78], R6 ;  /* 0x0000780601007387 */ /* 0x000fe20000100800 */
[----:B------:R-:W-:-:S05]  /*ec80*/  ISETP.GT.U32.AND P1, PT, R0, R10, PT ;  /* 0x0000000a0000720c */ /* 0x000fca0003f24070 */
[--C-:B------:R-:W-:Y:S02]  /*ec90*/  @!P0 IMAD.IADD R9, R9, 0x1, -R0.reuse ;  /* 0x0000000109098824 */ /* 0x100fe400078e0a00 */
[----:B------:R-:W-:Y:S02]  /*eca0*/  @!P4 IMAD.IADD R18, R18, 0x1, -R0 ;  /* 0x000000011212c824 */ /* 0x000fe400078e0a00 */
[----:B------:R-:W-:-:S04]  /*ecb0*/  @!P2 IMAD.MOV R9, RZ, RZ, -R9 ;  /* 0x000000ffff09a224 */ /* 0x000fc800078e0a09 */
[----:B------:R-:W-:Y:S02]  /*ecc0*/  @!P1 IMAD.IADD R10, R10, 0x1, -R0 ;  /* 0x000000010a0a9824 */ /* 0x000fe400078e0a00 */
[----:B------:R-:W-:Y:S02]  /*ecd0*/  @!P3 IMAD.MOV R18, RZ, RZ, -R18 ;  /* 0x000000ffff12b224 */ /* 0x000fe400078e0a12 */
[----:B------:R-:W-:-:S03]  /*ece0*/  @!P6 IMAD.MOV R10, RZ, RZ, -R10 ;  /* 0x000000ffff0ae224 */ /* 0x000fc600078e0a0a */
[----:B------:R-:W-:Y:S04]  /*ecf0*/  STL [R1+0x12e4], R18 ;  /* 0x0012e41201007387 */ /* 0x000fe80000100800 */
[----:B------:R0:W-:Y:S04]  /*ed00*/  STL [R1+0x68], R10 ;  /* 0x0000680a01007387 */ /* 0x0001e80000100800 */
[----:B------:R1:W-:Y:S01]  /*ed10*/  STL [R1+0x70], R9 ;  /* 0x0000700901007387 */ /* 0x0003e20000100800 */
[----:B0-----:R-:W-:Y:S02]  /*ed20*/  IABS R10, R23 ;  /* 0x00000017000a7213 */ /* 0x001fe40000000000 */
[----:B--2---:R-:W-:-:S05]  /*ed30*/  IABS R4, R17 ;  /* 0x0000001100047213 */ /* 0x004fca0000000000 */
[----:B------:R-:W-:Y:S01]  /*ed40*/  IMAD.HI.U32 R8, R2, R4, RZ ;  /* 0x0000000402087227 */ /* 0x000fe200078e00ff */
[----:B----4-:R-:W-:-:S03]  /*ed50*/  IABS R12, R19 ;  /* 0x00000013000c7213 */ /* 0x010fc60000000000 */
[----:B------:R-:W-:Y:S02]  /*ed60*/  IMAD.MOV R8, RZ, RZ, -R8 ;  /* 0x000000ffff087224 */ /* 0x000fe400078e0a08 */
[----:B------:R-:W-:-:S04]  /*ed70*/  IMAD.HI.U32 R3, R2, R12, RZ ;  /* 0x0000000c02037227 */ /* 0x000fc800078e00ff */
[C---:B------:R-:W-:Y:S02]  /*ed80*/  IMAD R4, R0.reuse, R8, R4 ;  /* 0x0000000800047224 */ /* 0x040fe400078e0204 */
[----:B------:R-:W-:Y:S01]  /*ed90*/  IMAD.MOV R3, RZ, RZ, -R3 ;  /* 0x000000ffff037224 */ /* 0x000fe200078e0a03 */
[----:B------:R-:W-:Y:S02]  /*eda0*/  IABS R11, R20 ;  /* 0x00000014000b7213 */ /* 0x000fe40000000000 */
[----:B------:R-:W-:Y:S01]  /*edb0*/  IABS R8, R29 ;  /* 0x0000001d00087213 */ /* 0x000fe20000000000 */
[----:B------:R-:W-:-:S04]  /*edc0*/  IMAD R12, R0, R3, R12 ;  /* 0x00000003000c7224 */ /* 0x000fc800078e020c */
[----:B------:R-:W-:-:S04]  /*edd0*/  IMAD.HI.U32 R6, R2, R8, RZ ;  /* 0x0000000802067227 */ /* 0x000fc800078e00ff */
[----:B------:R-:W-:Y:S01]  /*ede0*/  IMAD.HI.U32 R3, R2, R11, RZ ;  /* 0x0000000b02037227 */ /* 0x000fe200078e00ff */
[----:B------:R-:W-:-:S03]  /*edf0*/  ISETP.GT.U32.AND P5, PT, R0, R4, PT ;  /* 0x000000040000720c */ /* 0x000fc60003fa4070 */
[----:B------:R-:W-:Y:S02]  /*ee00*/  IMAD.MOV R6, RZ, RZ, -R6 ;  /* 0x000000ffff067224 */ /* 0x000fe400078e0a06 */
[----:B------:R-:W-:Y:S02]  /*ee10*/  IMAD.MOV R3, RZ, RZ, -R3 ;  /* 0x000000ffff037224 */ /* 0x000fe400078e0a03 */
[C---:B------:R-:W-:Y:S01]  /*ee20*/  IMAD R8, R0.reuse, R6, R8 ;  /* 0x0000000600087224 */ /* 0x040fe200078e0208 */
[C---:B------:R-:W-:Y:S01]  /*ee30*/  ISETP.GT.U32.AND P4, PT, R0.reuse, R12, PT ;  /* 0x0000000c0000720c */ /* 0x040fe20003f84070 */
[----:B------:R-:W-:-:S03]  /*ee40*/  IMAD R11, R0, R3, R11 ;  /* 0x00000003000b7224 */ /* 0x000fc600078e020b */
[C---:B------:R-:W-:Y:S02]  /*ee50*/  ISETP.GT.U32.AND P2, PT, R0.reuse, R8, PT ;  /* 0x000000080000720c */ /* 0x040fe40003f44070 */
[----:B------:R-:W-:Y:S01]  /*ee60*/  ISETP.GT.U32.AND P1, PT, R0, R11, PT ;  /* 0x0000000b0000720c */ /* 0x000fe20003f24070 */
[----:B------:R-:W-:-:S06]  /*ee70*/  @!P5 IMAD.IADD R4, R4, 0x1, -R0 ;  /* 0x000000010404d824 */ /* 0x000fcc00078e0a00 */
[----:B------:R-:W-:Y:S01]  /*ee80*/  @!P4 IMAD.IADD R12, R12, 0x1, -R0 ;  /* 0x000000010c0cc824 */ /* 0x000fe200078e0a00 */
[----:B------:R-:W-:-:S03]  /*ee90*/  ISETP.GT.U32.AND P4, PT, R0, R4, PT ;  /* 0x000000040000720c */ /* 0x000fc60003f84070 */
[--C-:B------:R-:W-:Y:S02]  /*eea0*/  @!P2 IMAD.IADD R8, R8, 0x1, -R0.reuse ;  /* 0x000000010808a824 */ /* 0x100fe400078e0a00 */
[--C-:B------:R-:W-:Y:S01]  /*eeb0*/  @!P1 IMAD.IADD R11, R11, 0x1, -R0.reuse ;  /* 0x000000010b0b9824 */ /* 0x100fe200078e0a00 */
[C---:B------:R-:W-:Y:S02]  /*eec0*/  ISETP.GT.U32.AND P1, PT, R0.reuse, R12, PT ;  /* 0x0000000c0000720c */ /* 0x040fe40003f24070 */
[C---:B------:R-:W-:Y:S02]  /*eed0*/  ISETP.GT.U32.AND P2, PT, R0.reuse, R8, PT ;  /* 0x000000080000720c */ /* 0x040fe40003f44070 */
[----:B------:R-:W-:Y:S02]  /*eee0*/  ISETP.GT.U32.AND P3, PT, R0, R11, PT ;  /* 0x0000000b0000720c */ /* 0x000fe40003f64070 */
[----:B------:R-:W-:Y:S01]  /*eef0*/  ISETP.GE.AND P0, PT, R17, RZ, PT ;  /* 0x000000ff1100720c */ /* 0x000fe20003f06270 */
[----:B------:R-:W-:Y:S01]  /*ef00*/  @!P4 IMAD.IADD R4, R4, 0x1, -R0 ;  /* 0x000000010404c824 */ /* 0x000fe200078e0a00 */
[----:B------:R-:W-:-:S02]  /*ef10*/  ISETP.GE.AND P5, PT, R19, RZ, PT ;  /* 0x000000ff1300720c */ /* 0x000fc40003fa6270 */
[----:B------:R-:W-:Y:S02]  /*ef20*/  ISETP.GE.AND P6, PT, R20, RZ, PT ;  /* 0x000000ff1400720c */ /* 0x000fe40003fc6270 */
[----:B------:R-:W-:Y:S01]  /*ef30*/  ISETP.GE.AND P4, PT, R29, RZ, PT ;  /* 0x000000ff1d00720c */ /* 0x000fe20003f86270 */
[----:B------:R-:W-:Y:S02]  /*ef40*/  IMAD.MOV.U32 R13, RZ, RZ, R4 ;  /* 0x000000ffff0d7224 */ /* 0x000fe400078e0004 */
[--C-:B------:R-:W-:Y:S01]  /*ef50*/  @!P2 IMAD.IADD R8, R8, 0x1, -R0.reuse ;  /* 0x000000010808a824 */ /* 0x100fe200078e0a00 */
[----:B---3--:R-:W-:Y:S01]  /*ef60*/  IABS R7, R24 ;  /* 0x0000001800077213 */ /* 0x008fe20000000000 */
[--C-:B------:R-:W-:Y:S02]  /*ef70*/  @!P1 IMAD.IADD R12, R12, 0x1, -R0.reuse ;  /* 0x000000010c0c9824 */ /* 0x100fe400078e0a00 */
[----:B------:R-:W-:Y:S02]  /*ef80*/  @!P3 IMAD.IADD R11, R11, 0x1, -R0 ;  /* 0x000000010b0bb824 */ /* 0x000fe400078e0a00 */
[----:B------:R-:W-:Y:S01]  /*ef90*/  IMAD.MOV.U32 R14, RZ, RZ, R8 ;  /* 0x000000ffff0e7224 */ /* 0x000fe200078e0008 */
[----:B------:R-:W-:Y:S01]  /*efa0*/  IABS R6, R25 ;  /* 0x0000001900067213 */ /* 0x000fe20000000000 */
[----:B------:R-:W-:-:S02]  /*efb0*/  @!P0 IMAD.MOV R13, RZ, RZ, -R13 ;  /* 0x000000ffff0d8224 */ /* 0x000fc400078e0a0d */
[----:B------:R-:W-:Y:S02]  /*efc0*/  @!P5 IMAD.MOV R12, RZ, RZ, -R12 ;  /* 0x000000ffff0cd224 */ /* 0x000fe400078e0a0c */
[----:B------:R-:W-:Y:S01]  /*efd0*/  IMAD.HI.U32 R3, R2, R7, RZ ;  /* 0x0000000702037227 */ /* 0x000fe200078e00ff */
[----:B------:R0:W-:Y:S03]  /*efe0*/  STL [R1+0x6c], R13 ;  /* 0x00006c0d01007387 */ /* 0x0001e60000100800 */
[----:B------:R-:W-:Y:S02]  /*eff0*/  @!P6 IMAD.MOV R11, RZ, RZ, -R11 ;  /* 0x000000ffff0be224 */ /* 0x000fe400078e0a0b */
[----:B------:R-:W-:Y:S01]  /*f000*/  @!P4 IMAD.MOV R14, RZ, RZ, -R14 ;  /* 0x000000ffff0ec224 */ /* 0x000fe200078e0a0e */
[----:B------:R-:W-:Y:S01]  /*f010*/  STL [R1+0x58], R12 ;  /* 0x0000580c01007387 */ /* 0x000fe20000100800 */
[----:B------:R-:W-:-:S02]  /*f020*/  IMAD.MOV R3, RZ, RZ, -R3 ;  /* 0x000000ffff037224 */ /* 0x000fc400078e0a03 */
[----:B-1----:R-:W-:Y:S01]  /*f030*/  IMAD.HI.U32 R9, R2, R6, RZ ;  /* 0x0000000602097227 */ /* 0x002fe200078e00ff */
[----:B------:R-:W-:Y:S01]  /*f040*/  STL [R1+0x64], R11 ;  /* 0x0000640b01007387 */ /* 0x000fe20000100800 */
[----:B------:R-:W-:-:S03]  /*f050*/  ISETP.GE.AND P0, PT, R25, RZ, PT ;  /* 0x000000ff1900720c */ /* 0x000fc60003f06270 */
[----:B------:R-:W-:Y:S01]  /*f060*/  STL [R1+0x60], R14 ;  /* 0x0000600e01007387 */ /* 0x000fe20000100800 */
[C---:B------:R-:W-:Y:S02]  /*f070*/  IMAD R7, R0.reuse, R3, R7 ;  /* 0x0000000300077224 */ /* 0x040fe400078e0207 */
[----:B------:R-:W-:Y:S01]  /*f080*/  IMAD.MOV R9, RZ, RZ, -R9 ;  /* 0x000000ffff097224 */ /* 0x000fe200078e0a09 */
[----:B------:R-:W2:Y:S02]  /*f090*/  LDL.LU R25, [R1+0x5a8] ;  /* 0x0005a80001197983 */ /* 0x000ea40000300800 */
[C---:B------:R-:W-:Y:S01]  /*f0a0*/  ISETP.GT.U32.AND P1, PT, R0.reuse, R7, PT ;  /* 0x000000070000720c */ /* 0x040fe20003f24070 */
[----:B------:R-:W-:-:S05]  /*f0b0*/  IMAD R6, R0, R9, R6 ;  /* 0x0000000900067224 */ /* 0x000fca00078e0206 */
[----:B------:R-:W-:-:S07]  /*f0c0*/  ISETP.GT.U32.AND P5, PT, R0, R6, PT ;  /* 0x000000060000720c */ /* 0x000fce0003fa4070 */
[----:B------:R-:W-:-:S05]  /*f0d0*/  @!P1 IMAD.IADD R7, R7, 0x1, -R0 ;  /* 0x0000000107079824 */ /* 0x000fca00078e0a00 */
[----:B------:R-:W-:Y:S01]  /*f0e0*/  ISETP.GT.U32.AND P1, PT, R0, R7, PT ;  /* 0x000000070000720c */ /* 0x000fe20003f24070 */
[----:B------:R-:W-:Y:S01]  /*f0f0*/  @!P5 IMAD.IADD R6, R6, 0x1, -R0 ;  /* 0x000000010606d824 */ /* 0x000fe200078e0a00 */
[----:B------:R-:W-:Y:S01]  /*f100*/  ISETP.GE.AND P3, PT, R24, RZ, PT ;  /* 0x000000ff1800720c */ /* 0x000fe20003f66270 */
[----:B------:R-:W-:-:S03]  /*f110*/  IMAD.MOV.U32 R4, RZ, RZ, R10 ;  /* 0x000000ffff047224 */ /* 0x000fc600078e000a */
[----:B------:R-:W-:Y:S01]  /*f120*/  ISETP.GT.U32.AND P5, PT, R0, R6, PT ;  /* 0x000000060000720c */ /* 0x000fe20003fa4070 */
[----:B------:R-:W-:Y:S01]  /*f130*/  IMAD.HI.U32 R10, R2, R4, RZ ;  /* 0x00000004020a7227 */ /* 0x000fe200078e00ff */
[----:B------:R-:W-:-:S03]  /*f140*/  IABS R3, R21 ;  /* 0x0000001500037213 */ /* 0x000fc60000000000 */
[----:B------:R-:W-:Y:S02]  /*f150*/  IMAD.MOV R10, RZ, RZ, -R10 ;  /* 0x000000ffff0a7224 */ /* 0x000fe400078e0a0a */
[----:B------:R-:W-:Y:S02]  /*f160*/  @!P1 IMAD.IADD R7, R7, 0x1, -R0 ;  /* 0x0000000107079824 */ /* 0x000fe400078e0a00 */
[----:B------:R-:W-:-:S04]  /*f170*/  IMAD.HI.U32 R9, R2, R3, RZ ;  /* 0x0000000302097227 */ /* 0x000fc800078e00ff */
[----:B0-----:R-:W-:Y:S02]  /*f180*/  IMAD.MOV.U32 R13, RZ, RZ, R7 ;  /* 0x000000ffff0d7224 */ /* 0x001fe400078e0007 */
[----:B------:R-:W-:Y:S01]  /*f190*/  @!P5 IMAD.IADD R6, R6, 0x1, -R0 ;  /* 0x000000010606d824 */ /* 0x000fe200078e0a00 */
[----:B------:R-:W-:Y:S01]  /*f1a0*/  ISETP.GE.AND P5, PT, R5, RZ, PT ;  /* 0x000000ff0500720c */ /* 0x000fe20003fa6270 */
[C---:B------:R-:W-:Y:S01]  /*f1b0*/  IMAD R4, R0.reuse, R10, R4 ;  /* 0x0000000a00047224 */ /* 0x040fe200078e0204 */
[----:B------:R-:W-:Y:S01]  /*f1c0*/  IABS R10, R5 ;  /* 0x00000005000a7213 */ /* 0x000fe20000000000 */
[----:B------:R-:W-:Y:S02]  /*f1d0*/  @!P3 IMAD.MOV R13, RZ, RZ, -R13 ;  /* 0x000000ffff0db224 */ /* 0x000fe400078e0a0d */
[----:B------:R-:W-:Y:S02]  /*f1e0*/  IMAD.MOV.U32 R5, RZ, RZ, R6 ;  /* 0x000000ffff057224 */ /* 0x000fe400078e0006 */
[----:B------:R-:W-:Y:S01]  /*f1f0*/  IMAD.MOV R9, RZ, RZ, -R9 ;  /* 0x000000ffff097224 */ /* 0x000fe200078e0a09 */
[----:B------:R-:W-:Y:S01]  /*f200*/  ISETP.GE.AND P2, PT, R21, RZ, PT ;  /* 0x000000ff1500720c */ /* 0x000fe20003f46270 */
[----:B------:R-:W-:Y:S01]  /*f210*/  @!P0 IMAD.MOV R5, RZ, RZ, -R5 ;  /* 0x000000ffff058224 */ /* 0x000fe200078e0a05 */
[----:B------:R-:W-:Y:S01]  /*f220*/  STL [R1+0x5c], R13 ;  /* 0x00005c0d01007387 */ /* 0x000fe20000100800 */
[----:B------:R-:W-:Y:S01]  /*f230*/  IMAD.MOV.U32 R21, RZ, RZ, R26 ;  /* 0x000000ffff157224 */ /* 0x000fe200078e001a */
[----:B------:R-:W-:Y:S01]  /*f240*/  ISETP.GE.AND P3, PT, R27, RZ, PT ;  /* 0x000000ff1b00720c */ /* 0x000fe20003f66270 */
[----:B------:R-:W-:Y:S01]  /*f250*/  IMAD R3, R0, R9, R3 ;  /* 0x0000000900037224 */ /* 0x000fe200078e0203 */
[----:B------:R-:W3:Y:S01]  /*f260*/  LDL.LU R26, [R1+0x5ac] ;  /* 0x0005ac00011a7983 */ /* 0x000ee20000300800 */
[----:B------:R-:W-:-:S03]  /*f270*/  IABS R9, R27 ;  /* 0x0000001b00097213 */ /* 0x000fc60000000000 */
[----:B------:R-:W4:Y:S04]  /*f280*/  LDL.LU R27, [R1+0x5b0] ;  /* 0x0005b000011b7983 */ /* 0x000f280000300800 */
[----:B------:R0:W-:Y:S04]  /*f290*/  STL [R1+0x54], R5 ;  /* 0x0000540501007387 */ /* 0x0001e80000100800 */
[----:B0-----:R-:W4:Y:S01]  /*f2a0*/  LDL.LU R5, [R1+0x5b4] ;  /* 0x0005b40001057983 */ /* 0x001f220000300800 */
[C---:B------:R-:W-:Y:S02]  /*f2b0*/  ISETP.GT.U32.AND P1, PT, R0.reuse, R4, PT ;  /* 0x000000040000720c */ /* 0x040fe40003f24070 */
[----:B------:R-:W-:Y:S01]  /*f2c0*/  ISETP.GT.U32.AND P4, PT, R0, R3, PT ;  /* 0x000000030000720c */ /* 0x000fe20003f84070 */
[----:B------:R-:W-:Y:S01]  /*f2d0*/  IMAD.HI.U32 R12, R2, R9, RZ ;  /* 0x00000009020c7227 */ /* 0x000fe200078e00ff */
[----:B------:R-:W-:-:S09]  /*f2e0*/  IABS R11, R22 ;  /* 0x00000016000b7213 */ /* 0x000fd20000000000 */
[--C-:B------:R-:W-:Y:S02]  /*f2f0*/  @!P1 IMAD.IADD R4, R4, 0x1, -R0.reuse ;  /* 0x0000000104049824 */ /* 0x100fe400078e0a00 */
[----:B------:R-:W-:-:S03]  /*f300*/  @!P4 IMAD.IADD R3, R3, 0x1, -R0 ;  /* 0x000000010303c824 */ /* 0x000fc600078e0a00 */
[----:B------:R-:W-:Y:S01]  /*f310*/  ISETP.GT.U32.AND P1, PT, R0, R4, PT ;  /* 0x000000040000720c */ /* 0x000fe20003f24070 */
[----:B------:R-:W-:Y:S01]  /*f320*/  IMAD.HI.U32 R8, R2, R10, RZ ;  /* 0x0000000a02087227 */ /* 0x000fe200078e00ff */
[----:B------:R-:W-:-:S03]  /*f330*/  ISETP.GT.U32.AND P4, PT, R0, R3, PT ;  /* 0x000000030000720c */ /* 0x000fc60003f84070 */
[----:B------:R-:W-:Y:S02]  /*f340*/  IMAD.MOV R12, RZ, RZ, -R12 ;  /* 0x000000ffff0c7224 */ /* 0x000fe400078e0a0c */
[----:B------:R-:W-:-:S04]  /*f350*/  IMAD.HI.U32 R7, R2, R11, RZ ;  /* 0x0000000b02077227 */ /* 0x000fc800078e00ff */
[----:B------:R-:W-:Y:S02]  /*f360*/  IMAD.MOV R8, RZ, RZ, -R8 ;  /* 0x000000ffff087224 */ /* 0x000fe400078e0a08 */
[C---:B------:R-:W-:Y:S02]  /*f370*/  IMAD R9, R0.reuse, R12, R9 ;  /* 0x0000000c00097224 */ /* 0x040fe400078e0209 */
[----:B------:R-:W-:Y:S02]  /*f380*/  IMAD.MOV R7, RZ, RZ, -R7 ;  /* 0x000000ffff077224 */ /* 0x000fe400078e0a07 */
[----:B------:R-:W-:Y:S02]  /*f390*/  IMAD R10, R0, R8, R10 ;  /* 0x00000008000a7224 */ /* 0x000fe400078e020a */
[--C-:B------:R-:W-:Y:S01]  /*f3a0*/  @!P1 IMAD.IADD R4, R4, 0x1, -R0.reuse ;  /* 0x0000000104049824 */ /* 0x100fe200078e0a00 */
[C---:B------:R-:W-:Y:S01]  /*f3b0*/  ISETP.GT.U32.AND P1, PT, R0.reuse, R9, PT ;  /* 0x000000090000720c */ /* 0x040fe20003f24070 */
[C---:B------:R-:W-:Y:S01]  /*f3c0*/  IMAD R11, R0.reuse, R7, R11 ;  /* 0x00000007000b7224 */ /* 0x040fe200078e020b */
[----:B------:R-:W-:Y:S01]  /*f3d0*/  ISETP.GT.U32.AND P0, PT, R0, R10, PT ;  /* 0x0000000a0000720c */ /* 0x000fe20003f04070 */
[----:B------:R-:W-:-:S03]  /*f3e0*/  @!P4 IMAD.IADD R3, R3, 0x1, -R0 ;  /* 0x000000010303c824 */ /* 0x000fc600078e0a00 */
[----:B------:R-:W-:Y:S02]  /*f3f0*/  ISETP.GT.U32.AND P4, PT, R0, R11, PT ;  /* 0x0000000b0000720c */ /* 0x000fe40003f84070 */
[----:B------:R-:W-:Y:S02]  /*f400*/  IABS R12, R21 ;  /* 0x00000015000c7213 */ /* 0x000fe40000000000 */
[----:B------:R-:W-:-:S03]  /*f410*/  IABS R13, R28 ;  /* 0x0000001c000d7213 */ /* 0x000fc60000000000 */
[--C-:B------:R-:W-:Y:S02]  /*f420*/  @!P1 IMAD.IADD R9, R9, 0x1, -R0.reuse ;  /* 0x0000000109099824 */ /* 0x100fe400078e0a00 */
[----:B------:R-:W-:Y:S02]  /*f430*/  @!P0 IMAD.IADD R10, R10, 0x1, -R0 ;  /* 0x000000010a0a8824 */ /* 0x000fe400078e0a00 */
[----:B------:R-:W-:Y:S01]  /*f440*/  IMAD.MOV.U32 R14, RZ, RZ, R4 ;  /* 0x000000ffff0e7224 */ /* 0x000fe200078e0004 */
[C---:B------:R-:W-:Y:S01]  /*f450*/  ISETP.GT.U32.AND P0, PT, R0.reuse, R9, PT ;  /* 0x000000090000720c */ /* 0x040fe20003f04070 */
[----:B------:R-:W-:Y:S02]  /*f460*/  IMAD.MOV.U32 R8, RZ, RZ, R3 ;  /* 0x000000ffff087224 */ /* 0x000fe400078e0003 */
[----:B------:R-:W-:Y:S01]  /*f470*/  @!P4 IMAD.IADD R11, R11, 0x1, -R0 ;  /* 0x000000010b0bc824 */ /* 0x000fe200078e0a00 */
[----:B------:R-:W-:Y:S01]  /*f480*/  ISETP.GT.U32.AND P4, PT, R0, R10, PT ;  /* 0x0000000a0000720c */ /* 0x000fe20003f84070 */
[----:B------:R-:W-:-:S04]  /*f490*/  IMAD.HI.U32 R7, R2, R12, RZ ;  /* 0x0000000c02077227 */ /* 0x000fc800078e00ff */
[----:B------:R-:W-:Y:S01]  /*f4a0*/  IMAD.HI.U32 R6, R2, R13, RZ ;  /* 0x0000000d02067227 */ /* 0x000fe200078e00ff */
[----:B------:R-:W-:Y:S02]  /*f4b0*/  ISETP.GE.AND P6, PT, R23, RZ, PT ;  /* 0x000000ff1700720c */ /* 0x000fe40003fc6270 */
[----:B------:R-:W4:Y:S01]  /*f4c0*/  LDL.LU R23, [R1+0x5b8] ;  /* 0x0005b80001177983 */ /* 0x000f220000300800 */
[----:B------:R-:W-:Y:S01]  /*f4d0*/  @!P2 IMAD.MOV R8, RZ, RZ, -R8 ;  /* 0x000000ffff08a224 */ /* 0x000fe200078e0a08 */
[C---:B------:R-:W-:Y:S01]  /*f4e0*/  ISETP.GT.U32.AND P2, PT, R0.reuse, R11, PT ;  /* 0x0000000b0000720c */ /* 0x040fe20003f44070 */
[----:B------:R-:W-:Y:S02]  /*f4f0*/  IMAD.MOV R7, RZ, RZ, -R7 ;  /* 0x000000ffff077224 */ /* 0x000fe400078e0a07 */
[----:B------:R-:W-:Y:S02]  /*f500*/  IMAD.MOV R6, RZ, RZ, -R6 ;  /* 0x000000ffff067224 */ /* 0x000fe400078e0a06 */
[----:B------:R-:W-:-:S02]  /*f510*/  IMAD R12, R0, R7, R12 ;  /* 0x00000007000c7224 */ /* 0x000fc400078e020c */
[C---:B------:R-:W-:Y:S02]  /*f520*/  IMAD R13, R0.reuse, R6, R13 ;  /* 0x00000006000d7224 */ /* 0x040fe400078e020d */
[--C-:B------:R-:W-:Y:S01]  /*f530*/  @!P0 IMAD.IADD R9, R9, 0x1, -R0.reuse ;  /* 0x0000000109098824 */ /* 0x100fe200078e0a00 */
[----:B------:R-:W-:Y:S01]  /*f540*/  ISETP.GT.U32.AND P0, PT, R0, R12, PT ;  /* 0x0000000c0000720c */ /* 0x000fe20003f04070 */
[--C-:B------:R-:W-:Y:S01]  /*f550*/  @!P4 IMAD.IADD R10, R10, 0x1, -R0.reuse ;  /* 0x000000010a0ac824 */ /* 0x100fe200078e0a00 */
[----:B------:R-:W-:Y:S01]  /*f560*/  ISETP.GT.U32.AND P4, PT, R0, R13, PT ;  /* 0x0000000d0000720c */ /* 0x000fe20003f84070 */
[----:B------:R-:W-:Y:S02]  /*f570*/  @!P2 IMAD.IADD R11, R11, 0x1, -R0 ;  /* 0x000000010b0ba824 */ /* 0x000fe400078e0a00 */
[----:B------:R-:W-:Y:S01]  /*f580*/  @!P6 IMAD.MOV R14, RZ, RZ, -R14 ;  /* 0x000000ffff0ee224 */ /* 0x000fe200078e0a0e */
[----:B------:R-:W-:-:S07]  /*f590*/  ISETP.GE.AND P6, PT, R22, RZ, PT ;  /* 0x000000ff1600720c */ /* 0x000fce0003fc6270 */
[--C-:B------:R-:W-:Y:S02]  /*f5a0*/  @!P0 IMAD.IADD R12, R12, 0x1, -R0.reuse ;  /* 0x000000010c0c8824 */ /* 0x100fe400078e0a00 */
[----:B------:R-:W-:Y:S01]  /*f5b0*/  @!P4 IMAD.IADD R13, R13, 0x1, -R0 ;  /* 0x000000010d0dc824 */ /* 0x000fe200078e0a00 */
[----:B------:R3:W-:Y:S01]  /*f5c0*/  STL [R1+0x80], R14 ;  /* 0x0000800e01007387 */ /* 0x0007e20000100800 */
[----:B------:R-:W-:Y:S02]  /*f5d0*/  ISETP.GE.AND P0, PT, R28, RZ, PT ;  /* 0x000000ff1c00720c */ /* 0x000fe40003f06270 */
[----:B------:R-:W-:Y:S01]  /*f5e0*/  ISETP.GT.U32.AND P4, PT, R0, R12, PT ;  /* 0x0000000c0000720c */ /* 0x000fe20003f84070 */
[----:B------:R-:W-:Y:S01]  /*f5f0*/  STL [R1+0x50], R8 ;  /* 0x0000500801007387 */ /* 0x000fe20000100800 */
[----:B------:R-:W-:-:S03]  /*f600*/  ISETP.GE.AND P1, PT, R21, RZ, PT ;  /* 0x000000ff1500720c */ /* 0x000fc60003f26270 */
[----:B------:R-:W4:Y:S01]  /*f610*/  LDL.LU R28, [R1+0x5bc] ;  /* 0x0005bc00011c7983 */ /* 0x000f220000300800 */
[----:B------:R-:W-:Y:S02]  /*f620*/  @!P3 IMAD.MOV R9, RZ, RZ, -R9 ;  /* 0x000000ffff09b224 */ /* 0x000fe400078e0a09 */
[----:B------:R-:W-:Y:S01]  /*f630*/  @!P6 IMAD.MOV R11, RZ, RZ, -R11 ;  /* 0x000000ffff0be224 */ /* 0x000fe200078e0a0b */
[----:B------:R-:W4:Y:S01]  /*f640*/  LDL.LU R21, [R1+0x5c0] ;  /* 0x0005c00001157983 */ /* 0x000f220000300800 */
[----:B------:R-:W-:-:S03]  /*f650*/  @!P5 IMAD.MOV R10, RZ, RZ, -R10 ;  /* 0x000000ffff0ad224 */ /* 0x000fc600078e0a0a */
[----:B------:R-:W-:Y:S01]  /*f660*/  @!P4 IMAD.IADD R12, R12, 0x1, -R0 ;  /* 0x000000010c0cc824 */ /* 0x000fe200078e0a00 */
[----:B------:R-:W-:Y:S03]  /*f670*/  STL [R1+0x12c0], R9 ;  /* 0x0012c00901007387 */ /* 0x000fe60000100800 */
[----:B------:R-:W-:Y:S01]  /*f680*/  @!P1 IMAD.MOV R12, RZ, RZ, -R12 ;  /* 0x000000ffff0c9224 */ /* 0x000fe200078e0a0c */
[----:B------:R-:W-:Y:S04]  /*f690*/  STL [R1+0x12c4], R10 ;  /* 0x0012c40a01007387 */ /* 0x000fe80000100800 */
[----:B------:R-:W-:Y:S01]  /*f6a0*/  STL [R1+0x12c8], R11 ;  /* 0x0012c80b01007387 */ /* 0x000fe20000100800 */
[----:B--2---:R-:W-:-:S05]  /*f6b0*/  IABS R4, R25 ;  /* 0x0000001900047213 */ /* 0x004fca0000000000 */
[----:B------:R-:W-:-:S04]  /*f6c0*/  IMAD.HI.U32 R3, R2, R4, RZ ;  /* 0x0000000402037227 */ /* 0x000fc800078e00ff */
[----:B------:R-:W-:-:S04]  /*f6d0*/  IMAD.MOV R3, RZ, RZ, -R3 ;  /* 0x000000ffff037224 */ /* 0x000fc800078e0a03 */
[----:B------:R-:W-:-:S05]  /*f6e0*/  IMAD R4, R0, R3, R4 ;  /* 0x0000000300047224 */ /* 0x000fca00078e0204 */
[----:B------:R-:W-:Y:S02]  /*f6f0*/  ISETP.GT.U32.AND P2, PT, R0, R4, PT ;  /* 0x000000040000720c */ /* 0x000fe40003f44070 */
[----:B------:R-:W-:-:S11]  /*f700*/  ISETP.GE.AND P6, PT, R25, RZ, PT ;  /* 0x000000ff1900720c */ /* 0x000fd60003fc6270 */
[----:B------:R-:W-:Y:S01]  /*f710*/  @!P2 IMAD.IADD R4, R4, 0x1, -R0 ;  /* 0x000000010404a824 */ /* 0x000fe200078e0a00 */
[----:B------:R-:W-:-:S04]  /*f720*/  ISETP.GT.U32.AND P2, PT, R0, R13, PT ;  /* 0x0000000d0000720c */ /* 0x000fc80003f44070 */
[----:B------:R-:W-:-:S09]  /*f730*/  ISETP.GT.U32.AND P3, PT, R0, R4, PT ;  /* 0x000000040000720c */ /* 0x000fd20003f64070 */
[----:B------:R-:W-:-:S04]  /*f740*/  @!P2 IMAD.IADD R13, R13, 0x1, -R0 ;  /* 0x000000010d0da824 */ /* 0x000fc800078e0a00 */
[----:B------:R-:W-:Y:S02]  /*f750*/  @!P0 IMAD.MOV R13, RZ, RZ, -R13 ;  /* 0x000000ffff0d8224 */ /* 0x000fe400078e0a0d */
[----:B------:R-:W-:Y:S01]  /*f760*/  @!P3 IMAD.IADD R4, R4, 0x1, -R0 ;  /* 0x000000010404b824 */ /* 0x000fe200078e0a00 */
[----:B---3--:R-:W-:Y:S02]  /*f770*/  IABS R14, R26 ;  /* 0x0000001a000e7213 */ /* 0x008fe40000000000 */
[----:B------:R-:W-:Y:S02]  /*f780*/  ISETP.GE.AND P2, PT, R26, RZ, PT ;  /* 0x000000ff1a00720c */ /* 0x000fe40003f46270 */
[----:B------:R-:W2:Y:S01]  /*f790*/  LDL.LU R26, [R1+0x5c4] ;  /* 0x0005c400011a7983 */ /* 0x000ea20000300800 */
[----:B----4-:R-:W-:Y:S01]  /*f7a0*/  IABS R15, R27 ;  /* 0x0000001b000f7213 */ /* 0x010fe20000000000 */
[----:B------:R-:W-:Y:S01]  /*f7b0*/  @!P6 IMAD.MOV R4, RZ, RZ, -R4 ;  /* 0x000000ffff04e224 */ /* 0x000fe200078e0a04 */
[----:B------:R-:W-:Y:S01]  /*f7c0*/  ISETP.GE.AND P3, PT, R27, RZ, PT ;  /* 0x000000ff1b00720c */ /* 0x000fe20003f66270 */
[----:B------:R-:W-:Y:S04]  /*f7d0*/  STL [R1+0x12cc], R12 ;  /* 0x0012cc0c01007387 */ /* 0x000fe80000100800 */
[----:B------:R-:W-:Y:S04]  /*f7e0*/  STL [R1+0x12d0], R13 ;  /* 0x0012d00d01007387 */ /* 0x000fe80000100800 */
[----:B------:R-:W3:Y:S01]  /*f7f0*/  LDL.LU R27, [R1+0x5c8] ;  /* 0x0005c800011b7983 */ /* 0x000ee20000300800 */
[----:B------:R-:W-:-:S02]  /*f800*/  IABS R3, R5 ;  /* 0x0000000500037213 */ /* 0x000fc40000000000 */
[----:B------:R-:W-:Y:S02]  /*f810*/  ISETP.GE.AND P6, PT, R5, RZ, PT ;  /* 0x000000ff0500720c */ /* 0x000fe40003fc6270 */
[----:B------:R-:W4:Y:S01]  /*f820*/  LDL.LU R5, [R1+0x5cc] ;  /* 0x0005cc0001057983 */ /* 0x000f220000300800 */
[----:B------:R-:W-:-:S04]  /*f830*/  IMAD.HI.U32 R7, R2, R14, RZ ;  /* 0x0000000e02077227 */ /* 0x000fc800078e00ff */
[----:B------:R-:W-:-:S04]  /*f840*/  IMAD.MOV R7, RZ, RZ, -R7 ;  /* 0x000000ffff077224 */ /* 0x000fc800078e0a07 */
[----:B------:R-:W-:Y:S02]  /*f850*/  IMAD R14, R0, R7, R14 ;  /* 0x00000007000e7224 */ /* 0x000fe400078e020e */
[----:B------:R-:W-:-:S03]  /*f860*/  IMAD.HI.U32 R6, R2, R15, RZ ;  /* 0x0000000f02067227 */ /* 0x000fc600078e00ff */
[----:B------:R-:W-:Y:S01]  /*f870*/  ISETP.GT.U32.AND P5, PT, R0, R14, PT ;  /* 0x0000000e0000720c */ /* 0x000fe20003fa4070 */
[----:B------:R-:W-:-:S04]  /*f880*/  IMAD.HI.U32 R7, R2, R3, RZ ;  /* 0x0000000302077227 */ /* 0x000fc800078e00ff */
[----:B------:R-:W-:Y:S02]  /*f890*/  IMAD.MOV R6, RZ, RZ, -R6 ;  /* 0x000000ffff067224 */ /* 0x000fe400078e0a06 */
[----:B------:R-:W-:Y:S02]  /*f8a0*/  IMAD.MOV R7, RZ, RZ, -R7 ;  /* 0x000000ffff077224 */ /* 0x000fe400078e0a07 */
[C---:B------:R-:W-:Y:S02]  /*f8b0*/  IMAD R15, R0.reuse, R6, R15 ;  /* 0x00000006000f7224 */ /* 0x040fe400078e020f */
[----:B------:R-:W-:Y:S02]  /*f8c0*/  IMAD R3, R0, R7, R3 ;  /* 0x0000000700037224 */ /* 0x000fe400078e0203 */
[----:B------:R-:W-:Y:S01]  /*f8d0*/  @!P5 IMAD.IADD R14, R14, 0x1, -R0 ;  /* 0x000000010e0ed824 */ /* 0x000fe200078e0a00 */
[C---:B------:R-:W-:Y:S02]  /*f8e0*/  ISETP.GT.U32.AND P4, PT, R0.reuse, R15, PT ;  /* 0x0000000f0000720c */ /* 0x040fe40003f84070 */
[----:B------:R-:W-:-:S11]  /*f8f0*/  ISETP.GT.U32.AND P5, PT, R0, R3, PT ;  /* 0x000000030000720c */ /* 0x000fd60003fa4070 */
[--C-:B------:R-:W-:Y:S01]  /*f900*/  @!P4 IMAD.IADD R15, R15, 0x1, -R0.reuse ;  /* 0x000000010f0fc824 */ /* 0x100fe200078e0a00 */
[----:B------:R-:W-:Y:S01]  /*f910*/  ISETP.GT.U32.AND P4, PT, R0, R14, PT ;  /* 0x0000000e0000720c */ /* 0x000fe20003f84070 */
[----:B------:R-:W-:Y:S01]  /*f920*/  @!P5 IMAD.IADD R3, R3, 0x1, -R0 ;  /* 0x000000010303d824 */ /* 0x000fe200078e0a00 */
[----:B------:R-:W-:-:S05]  /*f930*/  IABS R16, R23 ;  /* 0x0000001700107213 */ /* 0x000fca0000000000 */
[----:B------:R-:W-:-:S04]  /*f940*/  IMAD.HI.U32 R6, R2, R16, RZ ;  /* 0x0000001002067227 */ /* 0x000fc800078e00ff */
[----:B------:R-:W-:-:S04]  /*f950*/  IMAD.MOV R6, RZ, RZ, -R6 ;  /* 0x000000ffff067224 */ /* 0x000fc800078e0a06 */
[----:B------:R-:W-:-:S05]  /*f960*/  IMAD R16, R0, R6, R16 ;  /* 0x0000000600107224 */ /* 0x000fca00078e0210 */
[C---:B------:R-:W-:Y:S02]  /*f970*/  ISETP.GT.U32.AND P0, PT, R0.reuse, R16, PT ;  /* 0x000000100000720c */ /* 0x040fe40003f04070 */
[C---:B------:R-:W-:Y:S02]  /*f980*/  ISETP.GT.U32.AND P5, PT, R0.reuse, R3, PT ;  /* 0x000000030000720c */ /* 0x040fe40003fa4070 */
[----:B------:R-:W-:Y:S01]  /*f990*/  ISETP.GT.U32.AND P1, PT, R0, R15, PT ;  /* 0x0000000f0000720c */ /* 0x000fe20003f24070 */
[----:B------:R-:W-:-:S04]  /*f9a0*/  @!P4 IMAD.IADD R14, R14, 0x1, -R0 ;  /* 0x000000010e0ec824 */ /* 0x000fc800078e0a00 */
[----:B------:R-:W-:-:S04]  /*f9b0*/  @!P2 IMAD.MOV R14, RZ, RZ, -R14 ;  /* 0x000000ffff0ea224 */ /* 0x000fc800078e0a0e */
[----:B------:R-:W-:Y:S01]  /*f9c0*/  @!P0 IMAD.IADD R16, R16, 0x1, -R0 ;  /* 0x0000000110108824 */ /* 0x000fe200078e0a00 */
[----:B------:R-:W-:-:S05]  /*f9d0*/  IABS R17, R28 ;  /* 0x0000001c00117213 */ /* 0x000fca0000000000 */
[----:B------:R-:W-:Y:S01]  /*f9e0*/  IMAD.HI.U32 R6, R2, R17, RZ ;  /* 0x0000001102067227 */ /* 0x000fe200078e00ff */
[----:B------:R-:W-:-:S03]  /*f9f0*/  ISETP.GT.U32.AND P2, PT, R0, R16, PT ;  /* 0x000000100000720c */ /* 0x000fc60003f44070 */
[----:B------:R-:W-:Y:S02]  /*fa00*/  IMAD.MOV R6, RZ, RZ, -R6 ;  /* 0x000000ffff067224 */ /* 0x000fe400078e0a06 */
[--C-:B------:R-:W-:Y:S01]  /*fa10*/  @!P5 IMAD.IADD R3, R3, 0x1, -R0.reuse ;  /* 0x000000010303d824 */ /* 0x100fe200078e0a00 */
[----:B------:R-:W-:Y:S01]  /*fa20*/  STL [R1+0x3c], R4 ;  /* 0x00003c0401007387 */ /* 0x000fe20000100800 */
[----:B------:R-:W-:Y:S01]  /*fa30*/  @!P1 IMAD.IADD R15, R15, 0x1, -R0 ;  /* 0x000000010f0f9824 */ /* 0x000fe200078e0a00 */
[----:B------:R-:W-:Y:S01]  /*fa40*/  ISETP.GE.AND P1, PT, R28, RZ, PT ;  /* 0x000000ff1c00720c */ /* 0x000fe20003f26270 */
[----:B------:R-:W-:Y:S01]  /*fa50*/  IMAD R17, R0, R6, R17 ;  /* 0x0000000600117224 */ /* 0x000fe200078e0211 */
[----:B------:R-:W3:Y:S01]  /*fa60*/  LDL R28, [R1+0x5d4] ;  /* 0x0005d400011c7983 */ /* 0x000ee20000100800 */
[----:B------:R-:W-:Y:S02]  /*fa70*/  IMAD.MOV.U32 R6, RZ, RZ, R3 ;  /* 0x000000ffff067224 */ /* 0x000fe400078e0003 */
[----:B------:R-:W-:Y:S01]  /*fa80*/  @!P3 IMAD.MOV R15, RZ, RZ, -R15 ;  /* 0x000000ffff0fb224 */ /* 0x000fe200078e0a0f */
[----:B------:R-:W3:Y:S01]  /*fa90*/  LDL.LU R29, [R1+0x5d0] ;  /* 0x0005d000011d7983 */ /* 0x000ee20000300800 */
[----:B------:R-:W-:-:S02]  /*faa0*/  @!P6 IMAD.MOV R6, RZ, RZ, -R6 ;  /* 0x000000ffff06e224 */ /* 0x000fc400078e0a06 */
[----:B------:R-:W-:Y:S01]  /*fab0*/  @!P2 IMAD.IADD R16, R16, 0x1, -R0 ;  /* 0x000000011010a824 */ /* 0x000fe200078e0a00 */
[----:B------:R-:W-:Y:S04]  /*fac0*/  STL [R1+0x12d4], R14 ;  /* 0x0012d40e01007387 */ /* 0x000fe80000100800 */
[----:B------:R0:W-:Y:S04]  /*fad0*/  STL [R1+0x12d8], R15 ;  /* 0x0012d80f01007387 */ /* 0x0001e80000100800 */
[----:B------:R-:W-:Y:S01]  /*fae0*/  STL [R1+0x34], R6 ;  /* 0x0000340601007387 */ /* 0x000fe20000100800 */
[----:B------:R-:W-:-:S02]  /*faf0*/  ISETP.GE.AND P4, PT, R23, RZ, PT ;  /* 0x000000ff1700720c */ /* 0x000fc40003f86270 */
[----:B------:R-:W-:-:S11]  /*fb00*/  ISETP.GT.U32.AND P5, PT, R0, R17, PT ;  /* 0x000000110000720c */ /* 0x000fd60003fa4070 */
[----:B------:R-:W-:Y:S02]  /*fb10*/  @!P4 IMAD.MOV R16, RZ, RZ, -R16 ;  /* 0x000000ffff10c224 */ /* 0x000fe400078e0a10 */
[----:B------:R-:W-:-:S05]  /*fb20*/  @!P5 IMAD.IADD R17, R17, 0x1, -R0 ;  /* 0x000000011111d824 */ /* 0x000fca00078e0a00 */
[----:B------:R-:W-:-:S13]  /*fb30*/  ISETP.GT.U32.AND P5, PT, R0, R17, PT ;  /* 0x000000110000720c */ /* 0x000fda0003fa4070 */
[----:B------:R-:W-:-:S04]  /*fb40*/  @!P5 IMAD.IADD R17, R17, 0x1, -R0 ;  /* 0x000000011111d824 */ /* 0x000fc800078e0a00 */
[----:B------:R-:W-:Y:S01]  /*fb50*/  @!P1 IMAD.MOV R17, RZ, RZ, -R17 ;  /* 0x000000ffff119224 */ /* 0x000fe200078e0a11 */
[----:B----4-:R-:W-:Y:S02]  /*fb60*/  ISETP.GE.AND P2, PT, R5, RZ, PT ;  /* 0x000000ff0500720c */ /* 0x010fe40003f46270 */
[----:B------:R-:W-:Y:S02]  /*fb70*/  IABS R3, R5 ;  /* 0x0000000500037213 */ /* 0x000fe40000000000 */
[----:B------:R-:W4:Y:S04]  /*fb80*/  LDL.LU R5, [R1+0x5d8] ;  /* 0x0005d80001057983 */ /* 0x000f280000300800 */
[----:B0-----:R-:W4:Y:S04]  /*fb90*/  LDL.LU R15, [R1+0x5e0] ;  /* 0x0005e000010f7983 */ /* 0x001f280000300800 */
[----:B------:R-:W4:Y:S04]  /*fba0*/  LDL.LU R13, [R1+0x5e4] ;  /* 0x0005e400010d7983 */ /* 0x000f280000300800 */
[----:B------:R-:W4:Y:S04]  /*fbb0*/  LDL.LU R18, [R1+0x5e8] ;  /* 0x0005e80001127983 */ /* 0x000f280000300800 */
[----:B------:R-:W4:Y:S04]  /*fbc0*/  LDL.LU R11, [R1+0x5ec] ;  /* 0x0005ec00010b7983 */ /* 0x000f280000300800 */
[----:B------:R-:W4:Y:S04]  /*fbd0*/  LDL.LU R10, [R1+0x5f0] ;  /* 0x0005f000010a7983 */ /* 0x000f280000300800 */
[----:B------:R-:W4:Y:S04]  /*fbe0*/  LDL.LU R12, [R1+0x5f4] ;  /* 0x0005f400010c7983 */ /* 0x000f280000300800 */
[----:B------:R-:W4:Y:S04]  /*fbf0*/  LDL.LU R14, [R1+0x5f8] ;  /* 0x0005f800010e7983 */ /* 0x000f280000300800 */
[----:B------:R-:W4:Y:S04]  /*fc00*/  LDL R9, [R1+0x4e0] ;  /* 0x0004e00001097983 */ /* 0x000f280000100800 */
[----:B------:R0:W-:Y:S04]  /*fc10*/  STL [R1+0x12dc], R16 ;  /* 0x0012dc1001007387 */ /* 0x0001e80000100800 */
[----:B0-----:R-:W4:Y:S04]  /*fc20*/  LDL.LU R16, [R1+0x5dc] ;  /* 0x0005dc0001107983 */ /* 0x001f280000300800 */
[----:B------:R0:W-:Y:S04]  /*fc30*/  STL [R1+0x12e0], R17 ;  /* 0x0012e01101007387 */ /* 0x0001e80000100800 */
[----:B0-----:R-:W4:Y:S01]  /*fc40*/  LDL.LU R17, [R1+0x5d4] ;  /* 0x0005d40001117983 */ /* 0x001f220000300800 */
[----:B------:R-:W-:-:S05]  /*fc50*/  IABS R19, R21 ;  /* 0x0000001500137213 */ /* 0x000fca0000000000 */
[----:B------:R-:W-:-:S04]  /*fc60*/  IMAD.HI.U32 R4, R2, R19, RZ ;  /* 0x0000001302047227 */ /* 0x000fc800078e00ff */
[----:B------:R-:W-:-:S04]  /*fc70*/  IMAD.MOV R4, RZ, RZ, -R4 ;  /* 0x000000ffff047224 */ /* 0x000fc800078e0a04 */
[----:B------:R-:W-:Y:S01]  /*fc80*/  IMAD R19, R0, R4, R19 ;  /* 0x0000000400137224 */ /* 0x000fe200078e0213 */
[----:B--2---:R-:W-:-:S05]  /*fc90*/  IABS R4, R26 ;  /* 0x0000001a00047213 */ /* 0x004fca0000000000 */
[----:B------:R-:W-:Y:S01]  /*fca0*/  IMAD.HI.U32 R23, R2, R4, RZ ;  /* 0x0000000402177227 */ /* 0x000fe200078e00ff */
[----:B---3--:R-:W-:-:S03]  /*fcb0*/  IABS R6, R27 ;  /* 0x0000001b00067213 */ /* 0x008fc60000000000 */
[----:B------:R-:W-:Y:S01]  /*fcc0*/  IMAD.MOV R23, RZ, RZ, -R23 ;  /* 0x000000ffff177224 */ /* 0x000fe200078e0a17 */
[----:B------:R-:W-:Y:S01]  /*fcd0*/  ISETP.GT.U32.AND P4, PT, R0, R19, PT ;  /* 0x000000130000720c */ /* 0x000fe20003f84070 */
[----:B------:R-:W-:-:S04]  /*fce0*/  IMAD.HI.U32 R20, R2, R6, RZ ;  /* 0x0000000602147227 */ /* 0x000fc800078e00ff */
[----:B------:R-:W-:Y:S02]  /*fcf0*/  IMAD R23, R0, R23, R4 ;  /* 0x0000001700177224 */ /* 0x000fe400078e0204 */
[----:B------:R-:W-:-:S03]  /*fd00*/  IMAD.MOV R20, RZ, RZ, -R20 ;  /* 0x000000ffff147224 */ /* 0x000fc600078e0a14 */
[C---:B------:R-:W-:Y:S01]  /*fd10*/  ISETP.GT.U32.AND P5, PT, R0.reuse, R23, PT ;  /* 0x000000170000720c */ /* 0x040fe20003fa4070 */
[C---:B------:R-:W-:Y:S02]  /*fd20*/  IMAD R20, R0.reuse, R20, R6 ;  /* 0x0000001400147224 */ /* 0x040fe400078e0206 */
[----:B------:R-:W-:Y:S02]  /*fd30*/  @!P4 IMAD.IADD R19, R19, 0x1, -R0 ;  /* 0x000000011313c824 */ /* 0x000fe400078e0a00 */
[----:B------:R-:W-:Y:S01]  /*fd40*/  IMAD.MOV.U32 R7, RZ, RZ, R3 ;  /* 0x000000ffff077224 */ /* 0x000fe200078e0003 */
[----:B------:R-:W-:Y:S02]  /*fd50*/  ISETP.GT.U32.AND P4, PT, R0, R20, PT ;  /* 0x000000140000720c */ /* 0x000fe40003f84070 */
[----:B------:R-:W-:Y:S01]  /*fd60*/  ISETP.GE.AND P0, PT, R21, RZ, PT ;  /* 0x000000ff1500720c */ /* 0x000fe20003f06270 */
[----:B------:R-:W-:-:S04]  /*fd70*/  IMAD.HI.U32 R21, R2, R7, RZ ;  /* 0x0000000702157227 */ /* 0x000fc800078e00ff */
[----:B------:R-:W-:Y:S01]  /*fd80*/  @!P5 IMAD.IADD R23, R23, 0x1, -R0 ;  /* 0x000000011717d824 */ /* 0x000fe200078e0a00 */
[----:B------:R-:W-:Y:S02]  /*fd90*/  ISETP.GT.U32.AND P5, PT, R0, R19, PT ;  /* 0x000000130000720c */ /* 0x000fe40003fa4070 */
[----:B------:R-:W-:Y:S01]  /*fda0*/  IABS R24, R28 ;  /* 0x0000001c00187213 */ /* 0x000fe20000000000 */
[----:B------:R-:W-:Y:S01]  /*fdb0*/  IMAD.MOV R21, RZ, RZ, -R21 ;  /* 0x000000ffff157224 */ /* 0x000fe200078e0a15 */
[----:B------:R-:W-:-:S03]  /*fdc0*/  IABS R22, R29 ;  /* 0x0000001d00167213 */ /* 0x000fc60000000000 */
[----:B------:R-:W-:Y:S01]  /*fdd0*/  IMAD.HI.U32 R3, R2, R24, RZ ;  /* 0x0000001802037227 */ /* 0x000fe200078e00ff */
[----:B------:R-:W-:-:S03]  /*fde0*/  ISETP.GE.AND P3, PT, R26, RZ, PT ;  /* 0x000000ff1a00720c */ /* 0x000fc60003f66270 */
[----:B------:R-:W-:Y:S02]  /*fdf0*/  IMAD R21, R0, R21, R7 ;  /* 0x0000001500157224 */ /* 0x000fe400078e0207 */
[----:B------:R-:W-:Y:S01]  /*fe00*/  @!P4 IMAD.IADD R20, R20, 0x1, -R0 ;  /* 0x000000011414c824 */ /* 0x000fe200078e0a00 */
[----:B------:R-:W-:Y:S01]  /*fe10*/  ISETP.GT.U32.AND P4, PT, R0, R23, PT ;  /* 0x000000170000720c */ /* 0x000fe20003f84070 */
[----:B------:R-:W-:Y:S02]  /*fe20*/  IMAD.MOV R3, RZ, RZ, -R3 ;  /* 0x000000ffff037224 */ /* 0x000fe400078e0a03 */
[----:B------:R-:W-:-:S04]  /*fe30*/  IMAD.HI.U32 R4, R2, R22, RZ ;  /* 0x0000001602047227 */ /* 0x000fc800078e00ff */
[----:B------:R-:W-:Y:S01]  /*fe40*/  @!P5 IMAD.IADD R19, R19, 0x1, -R0 ;  /* 0x000000011313d824 */ /* 0x000fe200078e0a00 */
[C---:B------:R-:W-:Y:S01]  /*fe50*/  ISETP.GT.U32.AND P5, PT, R0.reuse, R21, PT ;  /* 0x000000150000720c */ /* 0x040fe20003fa4070 */
[----:B------:R-:W-:Y:S02]  /*fe60*/  IMAD R24, R0, R3, R24 ;  /* 0x0000000300187224 */ /* 0x000fe400078e0218 */
[----:B------:R-:W-:-:S04]  /*fe70*/  IMAD.MOV R4, RZ, RZ, -R4 ;  /* 0x000000ffff047224 */ /* 0x000fc800078e0a04 */
[----:B------:R-:W-:Y:S02]  /*fe80*/  IMAD R22, R0, R4, R22 ;  /* 0x0000000400167224 */ /* 0x000fe400078e0216 */
[----:B------:R-:W-:-:S03]  /*fe90*/  @!P4 IMAD.IADD R23, R23, 0x1, -R0 ;  /* 0x000000011717c824 */ /* 0x000fc600078e0a00 */
[C---:B------:R-:W-:Y:S01]  /*fea0*/  ISETP.GT.U32.AND P4, PT, R0.reuse, R22, PT ;  /* 0x000000160000720c */ /* 0x040fe20003f84070 */
[----:B------:R-:W-:Y:S01]  /*feb0*/  @!P5 IMAD.IADD R21, R21, 0x1, -R0 ;  /* 0x000000011515d824 */ /* 0x000fe200078e0a00 */
[----:B------:R-:W-:Y:S01]  /*fec0*/  ISETP.GT.U32.AND P1, PT, R0, R20, PT ;  /* 0x000000140000720c */ /* 0x000fe20003f24070 */
[----:B------:R-:W-:Y:S01]  /*fed0*/  @!P0 IMAD.MOV R19, RZ, RZ, -R19 ;  /* 0x000000ffff138224 */ /* 0x000fe200078e0a13 */
[----:B------:R-:W-:-:S09]  /*fee0*/  ISETP.GE.AND P6, PT, R27, RZ, PT ;  /* 0x000000ff1b00720c */ /* 0x000fd20003fc6270 */
[--C-:B------:R-:W-:Y:S01]  /*fef0*/  @!P4 IMAD.IADD R22, R22, 0x1, -R0.reuse ;  /* 0x000000011616c824 */ /* 0x100fe200078e0a00 */
[----:B------:R-:W-:Y:S01]  /*ff00*/  ISETP.GT.U32.AND P4, PT, R0, R21, PT ;  /* 0x000000150000720c */ /* 0x000fe20003f84070 */
[----:B------:R-:W-:Y:S01]  /*ff10*/  @!P1 IMAD.IADD R20, R20, 0x1, -R0 ;  /* 0x0000000114149824 */ /* 0x000fe200078e0a00 */
[----:B------:R-:W-:-:S11]  /*ff20*/  ISETP.GT.U32.AND P1, PT, R0, R24, PT ;  /* 0x000000180000720c */ /* 0x000fd60003f24070 */
[--C-:B------:R-:W-:Y:S02]  /*ff30*/  @!P4 IMAD.IADD R21, R21, 0x1, -R0.reuse ;  /* 0x000000011515c824 */ /* 0x100fe400078e0a00 */
[----:B------:R-:W-:Y:S01]  /*ff40*/  @!P1 IMAD.IADD R24, R24, 0x1, -R0 ;  /* 0x0000000118189824 */ /* 0x000fe200078e0a00 */
[----:B------:R-:W-:Y:S01]  /*ff50*/  ISETP.GT.U32.AND P1, PT, R0, R22, PT ;  /* 0x000000160000720c */ /* 0x000fe20003f24070 */
[----:B------:R-:W-:-:S12]  /*ff60*/  @!P3 IMAD.MOV R23, RZ, RZ, -R23 ;  /* 0x000000ffff17b224 */ /* 0x000fd800078e0a17 */
[----:B------:R-:W-:Y:S01]  /*ff70*/  @!P1 IMAD.IADD R22, R22, 0x1, -R0 ;  /* 0x0000000116169824 */ /* 0x000fe200078e0a00 */
[----:B------:R0:W-:Y:S01]  /*ff80*/  STL [R1+0x12e8], R19 ;  /* 0x0012e81301007387 */ /* 0x0001e20000100800 */
[----:B------:R-:W-:Y:S02]  /*ff90*/  @!P2 IMAD.MOV R21, RZ, RZ, -R21 ;  /* 0x000000ffff15a224 */ /* 0x000fe400078e0a15 */
[----:B------:R-:W-:Y:S01]  /*ffa0*/  @!P6 IMAD.MOV R20, RZ, RZ, -R20 ;  /* 0x000000ffff14e224 */ /* 0x000fe200078e0a14 */
[----:B----4-:R-:W-:-:S05]  /*ffb0*/  IABS R26, R5 ;  /* 0x00000005001a7213 */ /* 0x010fca0000000000 */
[----:B------:R-:W-:-:S04]  /*ffc0*/  IMAD.HI.U32 R3, R2, R26, RZ ;  /* 0x0000001a02037227 */ /* 0x000fc800078e00ff */
[----:B------:R-:W-:-:S04]  /*ffd0*/  IMAD.MOV R3, RZ, RZ, -R3 ;  /* 0x000000ffff037224 */ /* 0x000fc800078e0a03 */
[----:B------:R-:W-:Y:S01]  /*ffe0*/  IMAD R26, R0, R3, R26 ;  /* 0x00000003001a7224 */ /* 0x000fe200078e021a */
[----:B------:R-:W-:-:S04]  /*fff0*/  IABS R8, R15 ;  /* 0x0000000f00087213 */ /* 0x000fc80000000000 */
[----:B------:R-:W-:Y:S01]  /*10000*/  ISETP.GT.U32.AND P5, PT, R0, R26, PT ;  /* 0x0000001a0000720c */ /* 0x000fe20003fa4070 */
[----:B------:R-:W-:Y:S01]  /*10010*/  IMAD.HI.U32 R4, R2, R8, RZ ;  /* 0x0000000802047227 */ /* 0x000fe200078e00ff */
[----:B------:R-:W-:-:S03]  /*10020*/  IABS R6, R13 ;  /* 0x0000000d00067213 */ /* 0x000fc60000000000 */
[----:B------:R-:W-:Y:S02]  /*10030*/  IMAD.MOV R4, RZ, RZ, -R4 ;  /* 0x000000ffff047224 */ /* 0x000fe400078e0a04 */
[----:B------:R-:W-:-:S04]  /*10040*/  IMAD.HI.U32 R3, R2, R6, RZ ;  /* 0x0000000602037227 */ /* 0x000fc800078e00ff */
[----:B------:R-:W-:Y:S01]  /*10050*/  IMAD R8, R0, R4, R8 ;  /* 0x0000000400087224 */ /* 0x000fe200078e0208 */
[----:B------:R-:W-:Y:S01]  /*10060*/  IABS R4, R18 ;  /* 0x0000001200047213 */ /* 0x000fe20000000000 */
[----:B------:R-:W-:Y:S02]  /*10070*/  @!P5 IMAD.IADD R26, R26, 0x1, -R0 ;  /* 0x000000011a1ad824 */ /* 0x000fe400078e0a00 */
[----:B------:R-:W-:Y:S01]  /*10080*/  IMAD.MOV R3, RZ, RZ, -R3 ;  /* 0x000000ffff037224 */ /* 0x000fe200078e0a03 */
[----:B------:R-:W-:-:S05]  /*10090*/  IABS R25, R16 ;  /* 0x0000001000197213 */ /* 0x000fca0000000000 */
[----:B------:R-:W-:Y:S01]  /*100a0*/  IMAD.HI.U32 R7, R2, R25, RZ ;  /* 0x0000001902077227 */ /* 0x000fe200078e00ff */
[----:B------:R-:W-:-:S03]  /*100b0*/  ISETP.GT.U32.AND P0, PT, R0, R26, PT ;  /* 0x0000001a0000720c */ /* 0x000fc60003f04070 */
[----:B------:R-:W-:Y:S02]  /*100c0*/  IMAD.MOV R7, RZ, RZ, -R7 ;  /* 0x000000ffff077224 */ /* 0x000fe400078e0a07 */
[----:B------:R-:W-:-:S04]  /*100d0*/  IMAD.HI.U32 R27, R2, R4, RZ ;  /* 0x00000004021b7227 */ /* 0x000fc800078e00ff */
[C---:B------:R-:W-:Y:S02]  /*100e0*/  IMAD R25, R0.reuse, R7, R25 ;  /* 0x0000000700197224 */ /* 0x040fe400078e0219 */
[C---:B------:R-:W-:Y:S01]  /*100f0*/  IMAD R6, R0.reuse, R3, R6 ;  /* 0x0000000300067224 */ /* 0x040fe200078e0206 */
[----:B------:R-:W-:Y:S01]  /*10100*/  IABS R3, R11 ;  /* 0x0000000b00037213 */ /* 0x000fe20000000000 */
[----:B------:R-:W-:Y:S01]  /*10110*/  IMAD.MOV R27, RZ, RZ, -R27 ;  /* 0x000000ffff1b7224 */ /* 0x000fe200078e0a1b */
[----:B------:R-:W-:-:S03]  /*10120*/  ISETP.GT.U32.AND P4, PT, R0, R25, PT ;  /* 0x000000190000720c */ /* 0x000fc60003f84070 */
[----:B------:R-:W-:Y:S01]  /*10130*/  IMAD R4, R0, R27, R4 ;  /* 0x0000001b00047224 */ /* 0x000fe200078e0204 */
[----:B------:R-:W-:Y:S01]  /*10140*/  IABS R7, R10 ;  /* 0x0000000a00077213 */ /* 0x000fe20000000000 */
[----:B------:R-:W-:-:S04]  /*10150*/  IMAD.HI.U32 R28, R2, R3, RZ ;  /* 0x00000003021c7227 */ /* 0x000fc800078e00ff */
[----:B------:R-:W-:Y:S01]  /*10160*/  @!P0 IMAD.IADD R26, R26, 0x1, -R0 ;  /* 0x000000011a1a8824 */ /* 0x000fe200078e0a00 */
[----:B------:R-:W-:Y:S01]  /*10170*/  ISETP.GT.U32.AND P0, PT, R0, R4, PT ;  /* 0x000000040000720c */ /* 0x000fe20003f04070 */
[----:B------:R-:W-:Y:S02]  /*10180*/  IMAD.MOV R28, RZ, RZ, -R28 ;  /* 0x000000ffff1c7224 */ /* 0x000fe400078e0a1c */
[----:B------:R-:W-:-:S04]  /*10190*/  IMAD.HI.U32 R27, R2, R7, RZ ;  /* 0x00000007021b7227 */ /* 0x000fc800078e00ff */
[C---:B------:R-:W-:Y:S01]  /*101a0*/  IMAD R3, R0.reuse, R28, R3 ;  /* 0x0000001c00037224 */ /* 0x040fe200078e0203 */
[----:B------:R-:W-:Y:S01]  /*101b0*/  IABS R28, R9 ;  /* 0x00000009001c7213 */ /* 0x000fe20000000000 */
[----:B------:R-:W-:Y:S02]  /*101c0*/  @!P4 IMAD.IADD R25, R25, 0x1, -R0 ;  /* 0x000000011919c824 */ /* 0x000fe400078e0a00 */
[----:B------:R-:W-:Y:S01]  /*101d0*/  IMAD.MOV R27, RZ, RZ, -R27 ;  /* 0x000000ffff1b7224 */ /* 0x000fe200078e0a1b */
[C---:B------:R-:W-:Y:S02]  /*101e0*/  ISETP.GT.U32.AND P5, PT, R0.reuse, R24, PT ;  /* 0x000000180000720c */ /* 0x040fe40003fa4070 */
[C---:B------:R-:W-:Y:S01]  /*101f0*/  ISETP.GT.U32.AND P3, PT, R0.reuse, R25, PT ;  /* 0x000000190000720c */ /* 0x040fe20003f64070 */
[----:B------:R-:W-:Y:S02]  /*10200*/  IMAD R7, R0, R27, R7 ;  /* 0x0000001b00077224 */ /* 0x000fe400078e0207 */
[----:B------:R-:W-:Y:S01]  /*10210*/  IMAD.HI.U32 R27, R2, R28, RZ ;  /* 0x0000001c021b7227 */ /* 0x000fe200078e00ff */
[----:B------:R-:W-:-:S03]  /*10220*/  ISETP.GT.U32.AND P1, PT, R0, R8, PT ;  /* 0x000000080000720c */ /* 0x000fc60003f24070 */
[----:B------:R-:W-:Y:S01]  /*10230*/  @!P0 IMAD.IADD R4, R4, 0x1, -R0 ;  /* 0x0000000104048824 */ /* 0x000fe200078e0a00 */
[----:B------:R-:W-:Y:S01]  /*10240*/  ISETP.GE.AND P0, PT, R17, RZ, PT ;  /* 0x000000ff1100720c */ /* 0x000fe20003f06270 */
[----:B------:R-:W-:-:S04]  /*10250*/  IMAD.MOV R17, RZ, RZ, -R27 ;  /* 0x000000ffff117224 */ /* 0x000fc800078e0a1b */
[----:B------:R-:W-:Y:S02]  /*10260*/  IMAD R28, R0, R17, R28 ;  /* 0x00000011001c7224 */ /* 0x000fe400078e021c */
[--C-:B------:R-:W-:Y:S01]  /*10270*/  @!P5 IMAD.IADD R24, R24, 0x1, -R0.reuse ;  /* 0x000000011818d824 */ /* 0x100fe200078e0a00 */
[C---:B------:R-:W-:Y:S01]  /*10280*/  ISETP.GT.U32.AND P5, PT, R0.reuse, R6, PT ;  /* 0x000000060000720c */ /* 0x040fe20003fa4070 */
[--C-:B------:R-:W-:Y:S01]  /*10290*/  @!P3 IMAD.IADD R25, R25, 0x1, -R0.reuse ;  /* 0x000000011919b824 */ /* 0x100fe200078e0a00 */
[----:B------:R-:W-:Y:S01]  /*102a0*/  ISETP.GT.U32.AND P3, PT, R0, R28, PT ;  /* 0x0000001c0000720c */ /* 0x000fe20003f64070 */
[----:B------:R-:W-:Y:S01]  /*102b0*/  @!P1 IMAD.IADD R8, R8, 0x1, -R0 ;  /* 0x0000000108089824 */ /* 0x000fe200078e0a00 */
[----:B------:R-:W-:Y:S02]  /*102c0*/  ISETP.GT.U32.AND P1, PT, R0, R3, PT ;  /* 0x000000030000720c */ /* 0x000fe40003f24070 */
[----:B------:R-:W-:Y:S02]  /*102d0*/  ISETP.GE.AND P4, PT, R29, RZ, PT ;  /* 0x000000ff1d00720c */ /* 0x000fe40003f86270 */
[----:B0-----:R-:W-:-:S02]  /*102e0*/  IABS R19, R14 ;  /* 0x0000000e00137213 */ /* 0x001fc40000000000 */
[----:B------:R-:W-:-:S03]  /*102f0*/  IABS R29, R12 ;  /* 0x0000000c001d7213 */ /* 0x000fc60000000000 */
[--C-:B------:R-:W-:Y:S01]  /*10300*/  @!P5 IMAD.IADD R6, R6, 0x1, -R0.reuse ;  /* 0x000000010606d824 */ /* 0x100fe200078e0a00 */
[----:B------:R-:W-:Y:S01]  /*10310*/  ISETP.GT.U32.AND P5, PT, R0, R7, PT ;  /* 0x000000070000720c */ /* 0x000fe20003fa4070 */
[--C-:B------:R-:W-:Y:S01]  /*10320*/  @!P3 IMAD.IADD R28, R28, 0x1, -R0.reuse ;  /* 0x000000011c1cb824 */ /* 0x100fe200078e0a00 */
[----:B------:R-:W-:Y:S02]  /*10330*/  ISETP.GE.AND P3, PT, R18, RZ, PT ;  /* 0x000000ff1200720c */ /* 0x000fe40003f66270 */
[----:B------:R-:W0:Y:S01]  /*10340*/  S2R R18, SR_TID.X ;  /* 0x0000000000127919 */ /* 0x000e220000002100 */
[----:B------:R-:W-:Y:S02]  /*10350*/  IMAD.MOV.U32 R27, RZ, RZ, R19 ;  /* 0x000000ffff1b7224 */ /* 0x000fe400078e0013 */
[----:B------:R-:W-:Y:S02]  /*10360*/  @!P1 IMAD.IADD R3, R3, 0x1, -R0 ;  /* 0x0000000103039824 */ /* 0x000fe400078e0a00 */
[----:B------:R-:W-:Y:S01]  /*10370*/  IMAD.HI.U32 R19, R2, R29, RZ ;  /* 0x0000001d02137227 */ /* 0x000fe200078e00ff */
[----:B------:R-:W-:-:S03]  /*10380*/  ISETP.GT.U32.AND P2, PT, R0, R6, PT ;  /* 0x000000060000720c */ /* 0x000fc60003f44070 */
[----:B------:R-:W-:-:S04]  /*10390*/  IMAD.HI.U32 R17, R2, R27, RZ ;  /* 0x0000001b02117227 */ /* 0x000fc800078e00ff */
[----:B------:R-:W-:Y:S01]  /*103a0*/  @!P0 IMAD.MOV R24, RZ, RZ, -R24 ;  /* 0x000000ffff188224 */ /* 0x000fe200078e0a18 */
[C---:B------:R-:W-:Y:S01]  /*103b0*/  ISETP.GT.U32.AND P0, PT, R0.reuse, R3, PT ;  /* 0x000000030000720c */ /* 0x040fe20003f04070 */
[----:B------:R-:W-:Y:S02]  /*103c0*/  IMAD.MOV R2, RZ, RZ, -R19 ;  /* 0x000000ffff027224 */ /* 0x000fe400078e0a13 */
[----:B------:R-:W-:Y:S02]  /*103d0*/  @!P5 IMAD.IADD R7, R7, 0x1, -R0 ;  /* 0x000000010707d824 */ /* 0x000fe400078e0a00 */
[C---:B------:R-:W-:Y:S01]  /*103e0*/  IMAD R29, R0.reuse, R2, R29 ;  /* 0x00000002001d7224 */ /* 0x040fe200078e021d */
[C---:B------:R-:W-:Y:S01]  /*103f0*/  ISETP.GT.U32.AND P5, PT, R0.reuse, R8, PT ;  /* 0x000000080000720c */ /* 0x040fe20003fa4070 */
[----:B------:R-:W-:Y:S02]  /*10400*/  IMAD.MOV R2, RZ, RZ, -R17 ;  /* 0x000000ffff027224 */ /* 0x000fe400078e0a11 */
[----:B------:R-:W-:Y:S01]  /*10410*/  @!P4 IMAD.MOV R22, RZ, RZ, -R22 ;  /* 0x000000ffff16c224 */ /* 0x000fe200078e0a16 */
[C---:B------:R-:W-:Y:S01]  /*10420*/  ISETP.GT.U32.AND P4, PT, R0.reuse, R4, PT ;  /* 0x000000040000720c */ /* 0x040fe20003f84070 */
[C---:B------:R-:W-:Y:S01]  /*10430*/  IMAD R2, R0.reuse, R2, R27 ;  /* 0x0000000200027224 */ /* 0x040fe200078e021b */
[----:B------:R-:W-:Y:S01]  /*10440*/  ISETP.GT.U32.AND P6, PT, R0, R7, PT ;  /* 0x000000070000720c */ /* 0x000fe20003fc4070 */
[--C-:B------:R-:W-:Y:S01]  /*10450*/  @!P2 IMAD.IADD R6, R6, 0x1, -R0.reuse ;  /* 0x000000010606a824 */ /* 0x100fe200078e0a00 */
[C---:B------:R-:W-:Y:S01]  /*10460*/  ISETP.GT.U32.AND P2, PT, R0.reuse, R29, PT ;  /* 0x0000001d0000720c */ /* 0x040fe20003f44070 */
[----:B------:R-:W-:Y:S01]  /*10470*/  @!P0 IMAD.IADD R3, R3, 0x1, -R0 ;  /* 0x0000000103038824 */ /* 0x000fe200078e0a00 */
[----:B------:R-:W-:-:S02]  /*10480*/  ISETP.GT.U32.AND P0, PT, R0, R2, PT ;  /* 0x000000020000720c */ /* 0x000fc40003f04070 */
[----:B------:R-:W-:Y:S01]  /*10490*/  ISETP.GE.AND P1, PT, R5, RZ, PT ;  /* 0x000000ff0500720c */ /* 0x000fe20003f26270 */
[--C-:B------:R-:W-:Y:S01]  /*104a0*/  @!P5 IMAD.IADD R8, R8, 0x1, -R0.reuse ;  /* 0x000000010808d824 */ /* 0x100fe200078e0a00 */
[----:B------:R-:W-:Y:S01]  /*104b0*/  ISETP.GE.AND P5, PT, R16, RZ, PT ;  /* 0x000000ff1000720c */ /* 0x000fe20003fa6270 */
[----:B------:R-:W2:Y:S02]  /*104c0*/  LDL.LU R5, [R1+0x1324] ;  /* 0x0013240001057983 */ /* 0x000ea40000300800 */
[--C-:B------:R-:W-:Y:S01]  /*104d0*/  @!P4 IMAD.IADD R4, R4, 0x1, -R0.reuse ;  /* 0x000000010404c824 */ /* 0x100fe200078e0a00 */
[----:B------:R-:W-:Y:S01]  /*104e0*/  ISETP.GE.AND P4, PT, R15, RZ, PT ;  /* 0x000000ff0f00720c */ /* 0x000fe20003f86270 */
[--C-:B------:R-:W-:Y:S01]  /*104f0*/  @!P6 IMAD.IADD R7, R7, 0x1, -R0.reuse ;  /* 0x000000010707e824 */ /* 0x100fe200078e0a00 */
[----:B------:R-:W-:Y:S02]  /*10500*/  ISETP.GE.AND P6, PT, R13, RZ, PT ;  /* 0x000000ff0d00720c */ /* 0x000fe40003fc6270 */
[----:B0-----:R-:W-:Y:S01]  /*10510*/  LOP3.LUT R27, R18, 0x7, RZ, 0xc0, !PT ;  /* 0x00000007121b7812 */ /* 0x001fe200078ec0ff */
[--C-:B------:R-:W-:Y:S01]  /*10520*/  @!P2 IMAD.IADD R29, R29, 0x1, -R0.reuse ;  /* 0x000000011d1da824 */ /* 0x100fe200078e0a00 */
[----:B------:R-:W-:Y:S01]  /*10530*/  ISETP.GE.AND P2, PT, R11, RZ, PT ;  /* 0x000000ff0b00720c */ /* 0x000fe20003f46270 */
[----:B------:R-:W-:Y:S01]  /*10540*/  @!P0 IMAD.IADD R2, R2, 0x1, -R0 ;  /* 0x0000000102028824 */ /* 0x000fe200078e0a00 */
[----:B------:R-:W-:Y:S01]  /*10550*/  ISETP.GE.AND P0, PT, R10, RZ, PT ;  /* 0x000000ff0a00720c */ /* 0x000fe20003f06270 */
[----:B------:R-:W0:Y:S01]  /*10560*/  LDC R13, c[0x0][0x230] ;  /* 0x00008c00ff0d7b82 */ /* 0x000e220000000800 */
[----:B------:R-:W-:-:S02]  /*10570*/  IMAD.SHL.U32 R11, R18, 0x2, RZ ;  /* 0x00000002120b7824 */ /* 0x000fc400078e00ff */
[----:B------:R-:W-:Y:S01]  /*10580*/  IMAD R10, R27, 0x90, RZ ;  /* 0x000000901b0a7824 */ /* 0x000fe200078e02ff */
[----:B------:R-:W-:Y:S01]  /*10590*/  STL [R1+0x12ec], R23 ;  /* 0x0012ec1701007387 */ /* 0x000fe20000100800 */
[----:B------:R-:W-:Y:S02]  /*105a0*/  @!P1 IMAD.MOV R26, RZ, RZ, -R26 ;  /* 0x000000ffff1a9224 */ /* 0x000fe400078e0a1a */
[----:B------:R-:W-:Y:S01]  /*105b0*/  @!P5 IMAD.MOV R25, RZ, RZ, -R25 ;  /* 0x000000ffff19d224 */ /* 0x000fe200078e0a19 */
[----:B------:R1:W-:Y:S01]  /*105c0*/  STL [R1+0x12f0], R20 ;  /* 0x0012f01401007387 */ /* 0x0003e20000100800 */
[----:B------:R-:W-:Y:S01]  /*105d0*/  @!P4 IMAD.MOV R8, RZ, RZ, -R8 ;  /* 0x000000ffff08c224 */ /* 0x000fe200078e0a08 */
[C-C-:B------:R-:W-:Y:S01]  /*105e0*/  LOP3.LUT R27, R10.reuse, 0x10, R11.reuse, 0x78, !PT ;  /* 0x000000100a1b7812 */ /* 0x140fe200078e780b */
[----:B------:R-:W-:Y:S01]  /*105f0*/  @!P6 IMAD.MOV R6, RZ, RZ, -R6 ;  /* 0x000000ffff06e224 */ /* 0x000fe200078e0a06 */
[----:B------:R-:W-:Y:S01]  /*10600*/  STL [R1+0x12f4], R21 ;  /* 0x0012f41501007387 */ /* 0x000fe20000100800 */
[----:B------:R-:W-:-:S03]  /*10610*/  LOP3.LUT R10, R10, 0x30, R11, 0x78, !PT ;  /* 0x000000300a0a7812 */ /* 0x000fc600078e780b */
[----:B------:R-:W-:Y:S04]  /*10620*/  STL [R1+0x12f8], R22 ;  /* 0x0012f81601007387 */ /* 0x000fe80000100800 */
[----:B------:R-:W-:Y:S04]  /*10630*/  STL [R1+0x12fc], R24 ;  /* 0x0012fc1801007387 */ /* 0x000fe80000100800 */
[----:B------:R-:W-:Y:S04]  /*10640*/  STL [R1+0x1300], R26 ;  /* 0x0013001a01007387 */ /* 0x000fe80000100800 */
[----:B------:R-:W-:Y:S01]  /*10650*/  STL [R1+0x1304], R25 ;  /* 0x0013041901007387 */ /* 0x000fe20000100800 */
[----:B------:R-:W-:-:S03]  /*10660*/  ISETP.GT.U32.AND P1, PT, R0, R28, PT ;  /* 0x0000001c0000720c */ /* 0x000fc60003f24070 */
[----:B------:R3:W-:Y:S01]  /*10670*/  STL [R1+0x1308], R8 ;  /* 0x0013080801007387 */ /* 0x0007e20000100800 */
[----:B------:R-:W-:-:S03]  /*10680*/  ISETP.GT.U32.AND P5, PT, R0, R29, PT ;  /* 0x0000001d0000720c */ /* 0x000fc60003fa4070 */
[----:B------:R-:W-:Y:S04]  /*10690*/  STL [R1+0x130c], R6 ;  /* 0x00130c0601007387 */ /* 0x000fe80000100800 */
[----:B------:R-:W4:Y:S04]  /*106a0*/  LDL.LU R10, [R1+0x4bc] ;  /* 0x0004bc00010a7983 */ /* 0x000f280000300800 */
[----:B-1----:R-:W4:Y:S01]  /*106b0*/  LDL.LU R20, [R1+0x4b8] ;  /* 0x0004b80001147983 */ /* 0x002f220000300800 */
[----:B------:R-:W-:-:S03]  /*106c0*/  ISETP.GT.U32.AND P4, PT, R0, R2, PT ;  /* 0x000000020000720c */ /* 0x000fc60003f84070 */
[----:B------:R-:W4:Y:S01]  /*106d0*/  LDL.LU R23, [R1+0x4b4] ;  /* 0x0004b40001177983 */ /* 0x000f220000300800 */
[----:B0-----:R-:W-:-:S03]  /*106e0*/  VIADD R13, R13, 0x3f ;  /* 0x0000003f0d0d7836 */ /* 0x001fc60000000000 */
[----:B------:R-:W4:Y:S04]  /*106f0*/  LDL.LU R19, [R1+0x4b0] ;  /* 0x0004b00001137983 */ /* 0x000f280000300800 */
[----:B------:R-:W4:Y:S01]  /*10700*/  LDL.LU R17, [R1+0x4ac] ;  /* 0x0004ac0001117983 */ /* 0x000f220000300800 */
[--C-:B------:R-:W-:Y:S01]  /*10710*/  @!P1 IMAD.IADD R28, R28, 0x1, -R0.reuse ;  /* 0x000000011c1c9824 */ /* 0x100fe200078e0a00 */
[----:B------:R-:W-:Y:S01]  /*10720*/  ISETP.GE.AND P1, PT, R12, RZ, PT ;  /* 0x000000ff0c00720c */ /* 0x000fe20003f26270 */
[----:B------:R-:W-:Y:S01]  /*10730*/  @!P5 IMAD.IADD R29, R29, 0x1, -R0 ;  /* 0x000000011d1dd824 */ /* 0x000fe200078e0a00 */
[----:B------:R-:W4:Y:S01]  /*10740*/  LDL.LU R16, [R1+0x4a8] ;  /* 0x0004a80001107983 */ /* 0x000f220000300800 */
[----:B------:R-:W-:Y:S01]  /*10750*/  ISETP.GE.AND P5, PT, R14, RZ, PT ;  /* 0x000000ff0e00720c */ /* 0x000fe20003fa6270 */
[C---:B---3--:R-:W-:Y:S01]  /*10760*/  IMAD.SHL.U32 R8, R18.reuse, 0x40, RZ ;  /* 0x0000004012087824 */ /* 0x048fe200078e00ff */
[----:B------:R-:W-:Y:S01]  /*10770*/  SHF.R.S32.HI R12, RZ, 0x1f, R13 ;  /* 0x0000001fff0c7819 */ /* 0x000fe2000001140d */
[----:B------:R-:W3:Y:S01]  /*10780*/  LDL.LU R15, [R1+0x4a0] ;  /* 0x0004a000010f7983 */ /* 0x000ee20000300800 */
[----:B------:R-:W-:-:S03]  /*10790*/  LOP3.LUT R18, R18, 0x3f, RZ, 0xc0, !PT ;  /* 0x0000003f12127812 */ /* 0x000fc600078ec0ff */
[----:B------:R-:W3:Y:S01]  /*107a0*/  LDL.LU R14, [R1+0x498] ;  /* 0x00049800010e7983 */ /* 0x000ee20000300800 */
[----:B------:R-:W-:Y:S01]  /*107b0*/  LEA.HI R12, R12, R13, RZ, 0x6 ;  /* 0x0000000d0c0c7211 */ /* 0x000fe200078f30ff */
[----:B------:R-:W-:Y:S02]  /*107c0*/  @!P4 IMAD.IADD R2, R2, 0x1, -R0 ;  /* 0x000000010202c824 */ /* 0x000fe400078e0a00 */
[----:B------:R-:W3:Y:S01]  /*107d0*/  LDL.LU R13, [R1+0x494] ;  /* 0x00049400010d7983 */ /* 0x000ee20000300800 */
[----:B------:R-:W-:-:S03]  /*107e0*/  IMAD R0, R18, UR5, RZ ;  /* 0x0000000512007c24 */ /* 0x000fc6000f8e02ff */
[----:B------:R-:W3:Y:S01]  /*107f0*/  LDL.LU R18, [R1+0x490] ;  /* 0x0004900001127983 */ /* 0x000ee20000300800 */
[----:B------:R-:W-:Y:S01]  /*10800*/  @!P3 IMAD.MOV R4, RZ, RZ, -R4 ;  /* 0x000000ffff04b224 */ /* 0x000fe200078e0a04 */
[----:B------:R-:W-:-:S04]  /*10810*/  ISETP.GE.AND P4, PT, R9, RZ, PT ;  /* 0x000000ff0900720c */ /* 0x000fc80003f86270 */
[----:B------:R-:W-:Y:S04]  /*10820*/  STL [R1+0x1310], R4 ;  /* 0x0013100401007387 */ /* 0x000fe80000100800 */
[----:B------:R-:W3:Y:S04]  /*10830*/  LDL.LU R9, [R1+0x480] ;  /* 0x0004800001097983 */ /* 0x000ee80000300800 */
[----:B------:R-:W3:Y:S01]  /*10840*/  LDL.LU R11, [R1+0x47c] ;  /* 0x00047c00010b7983 */ /* 0x000ee20000300800 */
[----:B------:R-:W-:Y:S01]  /*10850*/  LEA R0, P6, R0, UR6, 0x1 ;  /* 0x0000000600007c11 */ /* 0x000fe2000f8c08ff */
[----:B------:R-:W-:-:S02]  /*10860*/  @!P2 IMAD.MOV R3, RZ, RZ, -R3 ;  /* 0x000000ffff03a224 */ /* 0x000fc400078e0a03 */
[----:B------:R-:W-:Y:S02]  /*10870*/  @!P0 IMAD.MOV R7, RZ, RZ, -R7 ;  /* 0x000000ffff078224 */ /* 0x000fe400078e0a07 */
[----:B------:R-:W-:Y:S02]  /*10880*/  @!P1 IMAD.MOV R29, RZ, RZ, -R29 ;  /* 0x000000ffff1d9224 */ /* 0x000fe400078e0a1d */
[----:B------:R-:W-:Y:S01]  /*10890*/  @!P4 IMAD.MOV R28, RZ, RZ, -R28 ;  /* 0x000000ffff1cc224 */ /* 0x000fe200078e0a1c */
[----:B------:R4:W-:Y:S01]  /*108a0*/  STL [R1+0x1210], R0 ;  /* 0x0012100001007387 */ /* 0x0009e20000100800 */
[----:B------:R-:W-:Y:S01]  /*108b0*/  LOP3.LUT R8, R27, 0x400, R8, 0xf8, !PT ;  /* 0x000004001b087812 */ /* 0x000fe200078ef808 */
[----:B------:R-:W-:Y:S01]  /*108c0*/  @!P5 IMAD.MOV R2, RZ, RZ, -R2 ;  /* 0x000000ffff02d224 */ /* 0x000fe200078e0a02 */
[----:B------:R-:W-:Y:S01]  /*108d0*/  ULDC UR6, c[0x0][0x234] ;  /* 0x00008d0000067ab9 */ /* 0x000fe20000000800 */
[----:B------:R0:W-:Y:S04]  /*108e0*/  STL [R1+0x1314], R3 ;  /* 0x0013140301007387 */ /* 0x0001e80000100800 */
[----:B------:R-:W-:Y:S04]  /*108f0*/  STL [R1+0x1318], R7 ;  /* 0x0013180701007387 */ /* 0x000fe80000100800 */
[----:B------:R-:W-:Y:S04]  /*10900*/  STL [R1+0x131c], R28 ;  /* 0x00131c1c01007387 */ /* 0x000fe80000100800 */
[----:B------:R-:W-:Y:S04]  /*10910*/  STL [R1+0x1320], R29 ;  /* 0x0013201d01007387 */ /* 0x000fe80000100800 */
[----:B------:R-:W3:Y:S01]  /*10920*/  LDL.LU R12, [R1+0x478] ;  /* 0x00047800010c7983 */ /* 0x000ee20000300800 */
[----:B--2---:R-:W-:-:S02]  /*10930*/  ISETP.NE.AND P3, PT, R5, RZ, PT ;  /* 0x000000ff0500720c */ /* 0x004fc40003f65270 */
[----:B------:R-:W-:-:S04]  /*10940*/  LOP3.LUT R5, RZ, R5, RZ, 0x33, !PT ;  /* 0x00000005ff057212 */ /* 0x000fc800078e33ff */
[C---:B----4-:R-:W-:Y:S02]  /*10950*/  SEL R0, R5.reuse, R10, !P3 ;  /* 0x0000000a05007207 */ /* 0x050fe40005800000 */
[----:B------:R-:W2:Y:S01]  /*10960*/  LDL.LU R10, [R1+0x474] ;  /* 0x00047400010a7983 */ /* 0x000ea20000300800 */
[----:B------:R-:W-:-:S03]  /*10970*/  SEL R4, R5, R20, !P3 ;  /* 0x0000001405047207 */ /* 0x000fc60005800000 */
[----:B------:R1:W-:Y:S01]  /*10980*/  STL [R1+0x40], R0 ;  /* 0x0000400001007387 */ /* 0x0003e20000100800 */
[----:B0-----:R-:W-:-:S03]  /*10990*/  SEL R3, R5, R23, !P3 ;  /* 0x0000001705037207 */ /* 0x001fc60005800000 */
[----:B------:R0:W-:Y:S01]  /*109a0*/  STL [R1+0x7c], R4 ;  /* 0x00007c0401007387 */ /* 0x0001e20000100800 */
[----:B-1----:R-:W-:-:S03]  /*109b0*/  SEL R0, R5, R19, !P3 ;  /* 0x0000001305007207 */ /* 0x002fc60005800000 */
[----:B------:R1:W-:Y:S01]  /*109c0*/  STL [R1+0xb0], R3 ;  /* 0x0000b00301007387 */ /* 0x0003e20000100800 */
[----:B0-----:R-:W-:-:S03]  /*109d0*/  SEL R4, R5, R17, !P3 ;  /* 0x0000001105047207 */ /* 0x001fc60005800000 */
[----:B------:R3:W-:Y:S04]  /*109e0*/  STL [R1+0xb8], R0 ;  /* 0x0000b80001007387 */ /* 0x0007e80000100800 */
[----:B------:R0:W-:Y:S01]  /*109f0*/  STL [R1+0xbc], R4 ;  /* 0x0000bc0401007387 */ /* 0x0001e20000100800 */
[C---:B-1----:R-:W-:Y:S02]  /*10a00*/  SEL R3, R5.reuse, R16, !P3 ;  /* 0x0000001005037207 */ /* 0x042fe40005800000 */
[----:B---3--:R-:W-:-:S03]  /*10a10*/  SEL R0, R5, R15, !P3 ;  /* 0x0000000f05007207 */ /* 0x008fc60005800000 */
[----:B------:R1:W-:Y:S01]  /*10a20*/  STL [R1+0xc0], R3 ;  /* 0x0000c00301007387 */ /* 0x0003e20000100800 */
[----:B0-----:R-:W-:-:S03]  /*10a30*/  SEL R4, R5, R14, !P3 ;  /* 0x0000000e05047207 */ /* 0x001fc60005800000 */
[----:B------:R0:W-:Y:S04]  /*10a40*/  STL [R1+0xc4], R0 ;  /* 0x0000c40001007387 */ /* 0x0001e80000100800 */
[----:B------:R-:W-:Y:S01]  /*10a50*/  STL [R1+0xc8], R4 ;  /* 0x0000c80401007387 */ /* 0x000fe20000100800 */
[----:B-1----:R-:W-:-:S03]  /*10a60*/  SEL R3, R5, R13, !P3 ;  /* 0x0000000d05037207 */ /* 0x002fc60005800000 */
[----:B------:R-:W3:Y:S01]  /*10a70*/  LDL.LU R29, [R1+0x46c] ;  /* 0x00046c00011d7983 */ /* 0x000ee20000300800 */
[----:B0-----:R-:W-:-:S03]  /*10a80*/  SEL R0, R5, R18, !P3 ;  /* 0x0000001205007207 */ /* 0x001fc60005800000 */
[----:B------:R0:W-:Y:S04]  /*10a90*/  STL [R1+0xcc], R3 ;  /* 0x0000cc0301007387 */ /* 0x0001e80000100800 */
[----:B------:R-:W4:Y:S04]  /*10aa0*/  LDL.LU R28, [R1+0x468] ;  /* 0x00046800011c7983 */ /* 0x000f280000300800 */
[----:B------:R1:W-:Y:S04]  /*10ab0*/  STL [R1+0xd0], R0 ;  /* 0x0000d00001007387 */ /* 0x0003e80000100800 */
[----:B------:R-:W4:Y:S04]  /*10ac0*/  LDL.LU R7, [R1+0x460] ;  /* 0x0004600001077983 */ /* 0x000f280000300800 */
[----:B0-----:R-:W4:Y:S04]  /*10ad0*/  LDL.LU R3, [R1+0x45c] ;  /* 0x00045c0001037983 */ /* 0x001f280000300800 */
[----:B------:R-:W4:Y:S01]  /*10ae0*/  LDL.LU R18, [R1+0x454] ;  /* 0x0004540001127983 */ /* 0x000f220000300800 */
[----:B------:R-:W-:-:S03]  /*10af0*/  SEL R4, R5, R9, !P3 ;  /* 0x0000000905047207 */ /* 0x000fc60005800000 */
[----:B-1----:R-:W4:Y:S01]  /*10b00*/  LDL.LU R0, [R1+0x43c] ;  /* 0x00043c0001007983 */ /* 0x002f220000300800 */
[----:B------:R-:W-:-:S03]  /*10b10*/  SEL R8, R5, R11, !P3 ;  /* 0x0000000b05087207 */ /* 0x000fc60005800000 */
[----:B------:R-:W4:Y:S04]  /*10b20*/  LDL.LU R9, [R1+0x438] ;  /* 0x0004380001097983 */ /* 0x000f280000300800 */
[----:B------:R0:W-:Y:S04]  /*10b30*/  STL [R1+0xd4], R4 ;  /* 0x0000d40401007387 */ /* 0x0001e80000100800 */
[----:B0-----:R-:W4:Y:S04]  /*10b40*/  LDL.LU R4, [R1+0x434] ;  /* 0x0004340001047983 */ /* 0x001f280000300800 */
[----:B------:R-:W4:Y:S04]  /*10b50*/  LDL.LU R6, [R1+0x430] ;  /* 0x0004300001067983 */ /* 0x000f280000300800 */
[----:B------:R0:W-:Y:S04]  /*10b60*/  STL [R1+0xd8], R8 ;  /* 0x0000d80801007387 */ /* 0x0001e80000100800 */
[----:B------:R-:W4:Y:S04]  /*10b70*/  LDL.LU R27, [R1+0x42c] ;  /* 0x00042c00011b7983 */ /* 0x000f280000300800 */
[----:B0-----:R-:W4:Y:S04]  /*10b80*/  LDL.LU R8, [R1+0x428] ;  /* 0x0004280001087983 */ /* 0x001f280000300800 */
[----:B------:R-:W4:Y:S04]  /*10b90*/  LDL.LU R25, [R1+0x424] ;  /* 0x0004240001197983 */ /* 0x000f280000300800 */
[----:B------:R-:W4:Y:S04]  /*10ba0*/  LDL.LU R26, [R1+0x420] ;  /* 0x00042000011a7983 */ /* 0x000f280000300800 */
[----:B------:R-:W4:Y:S04]  /*10bb0*/  LDL.LU R24, [R1+0x41c] ;  /* 0x00041c0001187983 */ /* 0x000f280000300800 */
[----:B------:R-:W4:Y:S04]  /*10bc0*/  LDL.LU R22, [R1+0x418] ;  /* 0x0004180001167983 */ /* 0x000f280000300800 */
[----:B------:R-:W4:Y:S04]  /*10bd0*/  LDL.LU R21, [R1+0x414] ;  /* 0x0004140001157983 */ /* 0x000f280000300800 */
[----:B------:R-:W4:Y:S01]  /*10be0*/  LDL.LU R13, [R1+0x410] ;  /* 0x00041000010d7983 */ /* 0x000f220000300800 */
[----:B------:R-:W-:-:S03]  /*10bf0*/  SEL R12, R5, R12, !P3 ;  /* 0x0000000c050c7207 */ /* 0x000fc60005800000 */
[----:B------:R-:W4:Y:S04]  /*10c00*/  LDL.LU R11, [R1+0x40c] ;  /* 0x00040c00010b7983 */ /* 0x000f280000300800 */
[----:B------:R-:W4:Y:S04]  /*10c10*/  LDL.LU R20, [R1+0x400] ;  /* 0x0004000001147983 */ /* 0x000f280000300800 */
[----:B------:R0:W-:Y:S04]  /*10c20*/  STL [R1+0xe0], R12 ;  /* 0x0000e00c01007387 */ /* 0x0001e80000100800 */
[----:B------:R-:W4:Y:S01]  /*10c30*/  LDL.LU R23, [R1+0x3fc] ;  /* 0x0003fc0001177983 */ /* 0x000f220000300800 */
[----:B--2---:R-:W-:-:S05]  /*10c40*/  SEL R10, R5, R10, !P3 ;  /* 0x0000000a050a7207 */ /* 0x004fca0005800000 */
[----:B------:R1:W-:Y:S04]  /*10c50*/  STL [R1+0x11c], R10 ;  /* 0x00011c0a01007387 */ /* 0x0003e80000100800 */
[----:B------:R-:W2:Y:S04]  /*10c60*/  LDL.LU R19, [R1+0x3e4] ;  /* 0x0003e40001137983 */ /* 0x000ea80000300800 */
[----:B------:R-:W2:Y:S04]  /*10c70*/  LDL.LU R17, [R1+0x3e0] ;  /* 0x0003e00001117983 */ /* 0x000ea80000300800 */
[----:B------:R-:W2:Y:S04]  /*10c80*/  LDL.LU R16, [R1+0x3d4] ;  /* 0x0003d40001107983 */ /* 0x000ea80000300800 */
[----:B------:R-:W2:Y:S04]  /*10c90*/  LDL.LU R15, [R1+0x3c8] ;  /* 0x0003c800010f7983 */ /* 0x000ea80000300800 */
[----:B------:R-:W2:Y:S04]  /*10ca0*/  LDL.LU R14, [R1+0x3c4] ;  /* 0x0003c400010e7983 */ /* 0x000ea80000300800 */
[----:B0-----:R-:W2:Y:S04]  /*10cb0*/  LDL.LU R12, [R1+0x3c0] ;  /* 0x0003c000010c7983 */ /* 0x001ea80000300800 */
[----:B-1----:R-:W2:Y:S01]  /*10cc0*/  LDL.LU R10, [R1+0x3bc] ;  /* 0x0003bc00010a7983 */ /* 0x002ea20000300800 */
[----:B---3--:R-:W-:-:S05]  /*10cd0*/  SEL R29, R5, R29, !P3 ;  /* 0x0000001d051d7207 */ /* 0x008fca0005800000 */
[----:B------:R4:W-:Y:S02]  /*10ce0*/  STL [R1+0x124], R29 ;  /* 0x0001241d01007387 */ /* 0x0009e40000100800 */
[C---:B----4-:R-:W-:Y:S02]  /*10cf0*/  SEL R29, R5.reuse, R28, !P3 ;  /* 0x0000001c051d7207 */ /* 0x050fe40005800000 */
[----:B------:R-:W-:-:S03]  /*10d00*/  SEL R28, R5, R7, !P3 ;  /* 0x00000007051c7207 */ /* 0x000fc60005800000 */
[----:B------:R-:W-:Y:S01]  /*10d10*/  STL [R1+0x14c], R29 ;  /* 0x00014c1d01007387 */ /* 0x000fe20000100800 */
[----:B------:R-:W-:-:S03]  /*10d20*/  SEL R7, R5, R18, !P3 ;  /* 0x0000001205077207 */ /* 0x000fc60005800000 */
[----:B------:R-:W-:Y:S04]  /*10d30*/  STL [R1+0x150], R28 ;  /* 0x0001501c01007387 */ /* 0x000fe80000100800 */
[----:B------:R-:W3:Y:S01]  /*10d40*/  LDL.LU R18, [R1+0x3b4] ;  /* 0x0003b40001127983 */ /* 0x000ee20000300800 */
[----:B------:R-:W-:-:S05]  /*10d50*/  SEL R3, R5, R3, !P3 ;  /* 0x0000000305037207 */ /* 0x000fca0005800000 */
[----:B------:R0:W-:Y:S04]  /*10d60*/  STL [R1+0x154], R3 ;  /* 0x0001540301007387 */ /* 0x0001e80000100800 */
[----:B------:R-:W-:Y:S01]  /*10d70*/  STL [R1+0x174], R7 ;  /* 0x0001740701007387 */ /* 0x000fe20000100800 */
[C---:B0-----:R-:W-:Y:S02]  /*10d80*/  SEL R3, R5.reuse, R0, !P3 ;  /* 0x0000000005037207 */ /* 0x041fe40005800000 */
[C---:B------:R-:W-:Y:S02]  /*10d90*/  SEL R0, R5.reuse, R9, !P3 ;  /* 0x0000000905007207 */ /* 0x040fe40005800000 */
[----:B------:R-:W4:Y:S04]  /*10da0*/  LDL.LU R9, [R1+0x3b0] ;  /* 0x0003b00001097983 */ /* 0x000f280000300800 */
[----:B------:R0:W-:Y:S04]  /*10db0*/  STL [R1+0x178], R3 ;  /* 0x0001780301007387 */ /* 0x0001e80000100800 */
[----:B------:R1:W-:Y:S01]  /*10dc0*/  STL [R1+0x17c], R0 ;  /* 0x00017c0001007387 */ /* 0x0003e20000100800 */
[----:B0-----:R-:W-:-:S02]  /*10dd0*/  SEL R3, R5, R4, !P3 ;  /* 0x0000000405037207 */ /* 0x001fc40005800000 */
[C---:B------:R-:W-:Y:S02]  /*10de0*/  SEL R4, R5.reuse, R27, !P3 ;  /* 0x0000001b05047207 */ /* 0x040fe40005800000 */
[C---:B-1----:R-:W-:Y:S01]  /*10df0*/  SEL R0, R5.reuse, R6, !P3 ;  /* 0x0000000605007207 */ /* 0x042fe20005800000 */
[----:B------:R0:W-:Y:S04]  /*10e00*/  STL [R1+0x180], R3 ;  /* 0x0001800301007387 */ /* 0x0001e80000100800 */
[----:B------:R1:W-:Y:S01]  /*10e10*/  STL [R1+0x184], R0 ;  /* 0x0001840001007387 */ /* 0x0003e20000100800 */
[----:B0-----:R-:W-:-:S03]  /*10e20*/  SEL R3, R5, R8, !P3 ;  /* 0x0000000805037207 */ /* 0x001fc60005800000 */
[----:B------:R0:W-:Y:S01]  /*10e30*/  STL [R1+0x188], R4 ;  /* 0x0001880401007387 */ /* 0x0001e20000100800 */
[----:B-1----:R-:W-:-:S03]  /*10e40*/  SEL R0, R5, R25, !P3 ;  /* 0x0000001905007207 */ /* 0x002fc60005800000 */
[----:B------:R1:W-:Y:S01]  /*10e50*/  STL [R1+0x18c], R3 ;  /* 0x00018c0301007387 */ /* 0x0003e20000100800 */
[----:B0-----:R-:W-:-:S03]  /*10e60*/  SEL R4, R5, R26, !P3 ;  /* 0x0000001a05047207 */ /* 0x001fc60005800000 */
[----:B------:R0:W-:Y:S01]  /*10e70*/  STL [R1+0x190], R0 ;  /* 0x0001900001007387 */ /* 0x0001e20000100800 */
[----:B-1----:R-:W-:-:S03]  /*10e80*/  SEL R3, R5, R24, !P3 ;  /* 0x0000001805037207 */ /* 0x002fc60005800000 */
[----:B------:R1:W-:Y:S04]  /*10e90*/  STL [R1+0x194], R4 ;  /* 0x0001940401007387 */ /* 0x0003e80000100800 */
[----:B------:R1:W-:Y:S01]  /*10ea0*/  STL [R1+0x19c], R3 ;  /* 0x00019c0301007387 */ /* 0x0003e20000100800 */
[C---:B0-----:R-:W-:Y:S02]  /*10eb0*/  SEL R0, R5.reuse, R22, !P3 ;  /* 0x0000001605007207 */ /* 0x041fe40005800000 */
[----:B-1----:R-:W-:-:S03]  /*10ec0*/  SEL R4, R5, R21, !P3 ;  /* 0x0000001505047207 */ /* 0x002fc60005800000 */
[----:B------:R0:W-:Y:S01]  /*10ed0*/  STL [R1+0x1a0], R0 ;  /* 0x0001a00001007387 */ /* 0x0001e20000100800 */
[----:B------:R-:W-:-:S03]  /*10ee0*/  SEL R3, R5, R13, !P3 ;  /* 0x0000000d05037207 */ /* 0x000fc60005800000 */
[----:B------:R1:W-:Y:S04]  /*10ef0*/  STL [R1+0x1a4], R4 ;  /* 0x0001a40401007387 */ /* 0x0003e80000100800 */
[----:B------:R-:W4:Y:S01]  /*10f00*/  LDL.LU R13, [R1+0x3ac] ;  /* 0x0003ac00010d7983 */ /* 0x000f220000300800 */
[----:B0-----:R-:W-:-:S03]  /*10f10*/  SEL R0, R5, R11, !P3 ;  /* 0x0000000b05007207 */ /* 0x001fc60005800000 */
[----:B------:R0:W-:Y:S04]  /*10f20*/  STL [R1+0x1a8], R3 ;  /* 0x0001a80301007387 */ /* 0x0001e80000100800 */
[----:B------:R-:W4:Y:S01]  /*10f30*/  LDL.LU R11, [R1+0x3a8] ;  /* 0x0003a800010b7983 */ /* 0x000f220000300800 */
[----:B-1----:R-:W-:-:S03]  /*10f40*/  SEL R4, R5, R20, !P3 ;  /* 0x0000001405047207 */ /* 0x002fc60005800000 */
[----:B------:R2:W-:Y:S01]  /*10f50*/  STL [R1+0x1ac], R0 ;  /* 0x0001ac0001007387 */ /* 0x0005e20000100800 */
[----:B0-----:R-:W-:-:S03]  /*10f60*/  SEL R3, R5, R23, !P3 ;  /* 0x0000001705037207 */ /* 0x001fc60005800000 */
[----:B------:R0:W-:Y:S04]  /*10f70*/  STL [R1+0x1b0], R4 ;  /* 0x0001b00401007387 */ /* 0x0001e80000100800 */
[----:B------:R1:W-:Y:S01]  /*10f80*/  STL [R1+0x1b4], R3 ;  /* 0x0001b40301007387 */ /* 0x0003e20000100800 */
[C---:B--2---:R-:W-:Y:S02]  /*10f90*/  SEL R0, R5.reuse, R19, !P3 ;  /* 0x0000001305007207 */ /* 0x044fe40005800000 */
        /* <DEDUP_REMOVED lines=8> */
[----:B------:R-:W-:Y:S01]  /*11020*/  STL [R1+0x1d0], R4 ;  /* 0x0001d00401007387 */ /* 0x000fe20000100800 */
[----:B0-----:R-:W-:-:S03]  /*11030*/  SEL R3, R5, R12, !P3 ;  /* 0x0000000c05037207 */ /* 0x001fc60005800000 */
[----:B------:R-:W2:Y:S01]  /*11040*/  LDL.LU R29, [R1+0x3a4] ;  /* 0x0003a400011d7983 */ /* 0x000ea20000300800 */
[----:B-1----:R-:W-:-:S03]  /*11050*/  SEL R0, R5, R10, !P3 ;  /* 0x0000000a05007207 */ /* 0x002fc60005800000 */
[----:B------:R0:W-:Y:S04]  /*11060*/  STL [R1+0x1d4], R3 ;  /* 0x0001d40301007387 */ /* 0x0001e80000100800 */
[----:B------:R-:W2:Y:S04]  /*11070*/  LDL.LU R28, [R1+0x3a0] ;  /* 0x0003a000011c7983 */ /* 0x000ea80000300800 */
[----:B------:R1:W-:Y:S04]  /*11080*/  STL [R1+0x1d8], R0 ;  /* 0x0001d80001007387 */ /* 0x0003e80000100800 */
[----:B------:R-:W2:Y:S04]  /*11090*/  LDL.LU R7, [R1+0x234] ;  /* 0x0002340001077983 */ /* 0x000ea80000300800 */
[----:B0-----:R-:W2:Y:S04]  /*110a0*/  LDL.LU R3, [R1+0x238] ;  /* 0x0002380001037983 */ /* 0x001ea80000300800 */
[----:B------:R-:W2:Y:S04]  /*110b0*/  LDL.LU R10, [R1+0x23c] ;  /* 0x00023c00010a7983 */ /* 0x000ea80000300800 */
[----:B-1----:R-:W2:Y:S01]  /*110c0*/  LDL.LU R0, [R1+0x244] ;  /* 0x0002440001007983 */ /* 0x002ea20000300800 */
[----:B---3--:R-:W-:-:S03]  /*110d0*/  SEL R4, R5, R18, !P3 ;  /* 0x0000001205047207 */ /* 0x008fc60005800000 */
[----:B------:R-:W3:Y:S04]  /*110e0*/  LDL.LU R18, [R1+0x248] ;  /* 0x0002480001127983 */ /* 0x000ee80000300800 */
[----:B------:R0:W-:Y:S04]  /*110f0*/  STL [R1+0x1f0], R4 ;  /* 0x0001f00401007387 */ /* 0x0001e80000100800 */
[----:B0-----:R-:W3:Y:S01]  /*11100*/  LDL.LU R4, [R1+0x24c] ;  /* 0x00024c0001047983 */ /* 0x001ee20000300800 */
[----:B----4-:R-:W-:-:S03]  /*11110*/  SEL R8, R5, R9, !P3 ;  /* 0x0000000905087207 */ /* 0x010fc60005800000 */
        /* <DEDUP_REMOVED lines=10> */
[----:B------:R-:W4:Y:S04]  /*111c0*/  LDL.LU R9, [R1+0x2ac] ;  /* 0x0002ac0001097983 */ /* 0x000f280000300800 */
[----:B------:R-:W4:Y:S01]  /*111d0*/  LDL.LU R20, [R1+0x2b8] ;  /* 0x0002b80001147983 */ /* 0x000f220000300800 */
[----:B------:R-:W-:-:S05]  /*111e0*/  SEL R13, R5, R13, !P3 ;  /* 0x0000000d050d7207 */ /* 0x000fca0005800000 */
[----:B------:R0:W-:Y:S01]  /*111f0*/  STL [R1+0x1f8], R13 ;  /* 0x0001f80d01007387 */ /* 0x0001e20000100800 */
[----:B------:R-:W-:-:S03]  /*11200*/  SEL R11, R5, R11, !P3 ;  /* 0x0000000b050b7207 */ /* 0x000fc60005800000 */
[----:B------:R-:W4:Y:S04]  /*11210*/  LDL.LU R23, [R1+0x2c0] ;  /* 0x0002c00001177983 */ /* 0x000f280000300800 */
[----:B------:R1:W-:Y:S04]  /*11220*/  STL [R1+0x200], R11 ;  /* 0x0002000b01007387 */ /* 0x0003e80000100800 */
[----:B------:R-:W4:Y:S04]  /*11230*/  LDL.LU R19, [R1+0x2c8] ;  /* 0x0002c80001137983 */ /* 0x000f280000300800 */
[----:B------:R-:W4:Y:S04]  /*11240*/  LDL.LU R17, [R1+0x2d0] ;  /* 0x0002d00001117983 */ /* 0x000f280000300800 */
[----:B------:R-:W4:Y:S04]  /*11250*/  LDL.LU R16, [R1+0x2e0] ;  /* 0x0002e00001107983 */ /* 0x000f280000300800 */
[----:B------:R-:W4:Y:S04]  /*11260*/  LDL.LU R15, [R1+0x2e8] ;  /* 0x0002e800010f7983 */ /* 0x000f280000300800 */
[----:B------:R-:W4:Y:S04]  /*11270*/  LDL.LU R14, [R1+0x2ec] ;  /* 0x0002ec00010e7983 */ /* 0x000f280000300800 */
[----:B0-----:R-:W4:Y:S04]  /*11280*/  LDL.LU R13, [R1+0x2f0] ;  /* 0x0002f000010d7983 */ /* 0x001f280000300800 */
[----:B-1----:R-:W4:Y:S01]  /*11290*/  LDL.LU R11, [R1+0x2fc] ;  /* 0x0002fc00010b7983 */ /* 0x002f220000300800 */
[----:B--2---:R-:W-:-:S05]  /*112a0*/  SEL R29, R5, R29, !P3 ;  /* 0x0000001d051d7207 */ /* 0x004fca0005800000 */
[----:B------:R0:W-:Y:S02]  /*112b0*/  STL [R1+0x204], R29 ;  /* 0x0002041d01007387 */ /* 0x0001e40000100800 */
[C---:B0-----:R-:W-:Y:S02]  /*112c0*/  SEL R29, R5.reuse, R28, !P3 ;  /* 0x0000001c051d7207 */ /* 0x041fe40005800000 */
[C---:B------:R-:W-:Y:S02]  /*112d0*/  SEL R28, R5.reuse, R7, !P3 ;  /* 0x00000007051c7207 */ /* 0x040fe40005800000 */
[C---:B------:R-:W-:Y:S01]  /*112e0*/  SEL R3, R5.reuse, R3, !P3 ;  /* 0x0000000305037207 */ /* 0x040fe20005800000 */
[----:B------:R-:W-:Y:S01]  /*112f0*/  STL [R1+0x230], R29 ;  /* 0x0002301d01007387 */ /* 0x000fe20000100800 */
[----:B------:R-:W-:-:S03]  /*11300*/  SEL R7, R5, R10, !P3 ;  /* 0x0000000a05077207 */ /* 0x000fc60005800000 */
[----:B------:R-:W-:Y:S04]  /*11310*/  STL [R1+0x234], R28 ;  /* 0x0002341c01007387 */ /* 0x000fe80000100800 */
[----:B------:R-:W2:Y:S04]  /*11320*/  LDL.LU R10, [R1+0x300] ;  /* 0x00030000010a7983 */ /* 0x000ea80000300800 */
[----:B------:R0:W-:Y:S04]  /*11330*/  STL [R1+0x238], R3 ;  /* 0x0002380301007387 */ /* 0x0001e80000100800 */
[----:B------:R-:W-:Y:S01]  /*11340*/  STL [R1+0x23c], R7 ;  /* 0x00023c0701007387 */ /* 0x000fe20000100800 */
[----:B0-----:R-:W-:-:S02]  /*11350*/  SEL R3, R5, R0, !P3 ;  /* 0x0000000005037207 */ /* 0x001fc40005800000 */
[C---:B---3--:R-:W-:Y:S02]  /*11360*/  SEL R0, R5.reuse, R18, !P3 ;  /* 0x0000001205007207 */ /* 0x048fe40005800000 */
[----:B------:R-:W3:Y:S04]  /*11370*/  LDL.LU R18, [R1+0x30c] ;  /* 0x00030c0001127983 */ /* 0x000ee80000300800 */
[----:B------:R0:W-:Y:S04]  /*11380*/  STL [R1+0x244], R3 ;  /* 0x0002440301007387 */ /* 0x0001e80000100800 */
[----:B------:R1:W-:Y:S01]  /*11390*/  STL [R1+0x248], R0 ;  /* 0x0002480001007387 */ /* 0x0003e20000100800 */
[----:B0-----:R-:W-:-:S02]  /*113a0*/  SEL R3, R5, R4, !P3 ;  /* 0x0000000405037207 */ /* 0x001fc40005800000 */
[C---:B----4-:R-:W-:Y:S02]  /*113b0*/  SEL R4, R5.reuse, R27, !P3 ;  /* 0x0000001b05047207 */ /* 0x050fe40005800000 */
        /* <DEDUP_REMOVED lines=15> */
[----:B----4-:R-:W-:-:S03]  /*114b0*/  SEL R3, R5, R12, !P3 ;  /* 0x0000000c05037207 */ /* 0x010fc60005800000 */
        /* <DEDUP_REMOVED lines=15> */
[----:B0-----:R-:W-:-:S03]  /*115b0*/  SEL R0, R5, R15, !P3 ;  /* 0x0000000f05007207 */ /* 0x001fc60005800000 */
[----:B------:R0:W-:Y:S01]  /*115c0*/  STL [R1+0x2e0], R3 ;  /* 0x0002e00301007387 */ /* 0x0001e20000100800 */
[----:B------:R-:W-:-:S03]  /*115d0*/  SEL R4, R5, R14, !P3 ;  /* 0x0000000e05047207 */ /* 0x000fc60005800000 */
[----:B------:R1:W-:Y:S04]  /*115e0*/  STL [R1+0x2e8], R0 ;  /* 0x0002e80001007387 */ /* 0x0003e80000100800 */
[----:B------:R-:W-:Y:S01]  /*115f0*/  STL [R1+0x2ec], R4 ;  /* 0x0002ec0401007387 */ /* 0x000fe20000100800 */
[----:B0-----:R-:W-:-:S03]  /*11600*/  SEL R3, R5, R13, !P3 ;  /* 0x0000000d05037207 */ /* 0x001fc60005800000 */
[----:B------:R-:W4:Y:S01]  /*11610*/  LDL.LU R29, [R1+0x320] ;  /* 0x00032000011d7983 */ /* 0x000f220000300800 */
[----:B-1----:R-:W-:-:S03]  /*11620*/  SEL R0, R5, R11, !P3 ;  /* 0x0000000b05007207 */ /* 0x002fc60005800000 */
[----:B------:R0:W-:Y:S04]  /*11630*/  STL [R1+0x2f0], R3 ;  /* 0x0002f00301007387 */ /* 0x0001e80000100800 */
[----:B------:R-:W4:Y:S04]  /*11640*/  LDL.LU R28, [R1+0x330] ;  /* 0x00033000011c7983 */ /* 0x000f280000300800 */
[----:B------:R1:W-:Y:S04]  /*11650*/  STL [R1+0x2fc], R0 ;  /* 0x0002fc0001007387 */ /* 0x0003e80000100800 */
[----:B------:R-:W4:Y:S04]  /*11660*/  LDL.LU R7, [R1+0x334] ;  /* 0x0003340001077983 */ /* 0x000f280000300800 */
[----:B0-----:R-:W4:Y:S04]  /*11670*/  LDL.LU R3, [R1+0x340] ;  /* 0x0003400001037983 */ /* 0x001f280000300800 */
[----:B------:R-:W4:Y:S04]  /*11680*/  LDL.LU R11, [R1+0x344] ;  /* 0x00034400010b7983 */ /* 0x000f280000300800 */
[----:B-1----:R-:W4:Y:S01]  /*11690*/  LDL.LU R0, [R1+0x348] ;  /* 0x0003480001007983 */ /* 0x002f220000300800 */
[----:B--2---:R-:W-:-:S03]  /*116a0*/  SEL R4, R5, R10, !P3 ;  /* 0x0000000a05047207 */ /* 0x004fc60005800000 */
[----:B------:R-:W2:Y:S04]  /*116b0*/  LDL.LU R10, [R1+0x34c] ;  /* 0x00034c00010a7983 */ /* 0x000ea80000300800 */
[----:B------:R0:W-:Y:S04]  /*116c0*/  STL [R1+0x300], R4 ;  /* 0x0003000401007387 */ /* 0x0001e80000100800 */
[----:B0-----:R-:W2:Y:S01]  /*116d0*/  LDL.LU R4, [R1+0x354] ;  /* 0x0003540001047983 */ /* 0x001ea20000300800 */
[----:B---3--:R-:W-:-:S03]  /*116e0*/  SEL R8, R5, R18, !P3 ;  /* 0x0000001205087207 */ /* 0x008fc60005800000 */
[----:B------:R-:W3:Y:S04]  /*116f0*/  LDL.LU R6, [R1+0x358] ;  /* 0x0003580001067983 */ /* 0x000ee80000300800 */
[----:B------:R0:W-:Y:S04]  /*11700*/  STL [R1+0x30c], R8 ;  /* 0x00030c0801007387 */ /* 0x0001e80000100800 */
[----:B------:R-:W3:Y:S04]  /*11710*/  LDL.LU R27, [R1+0x360] ;  /* 0x00036000011b7983 */ /* 0x000ee80000300800 */
[----:B0-----:R-:W3:Y:S04]  /*11720*/  LDL.LU R8, [R1+0x368] ;  /* 0x0003680001087983 */ /* 0x001ee80000300800 */
[----:B------:R-:W3:Y:S04]  /*11730*/  LDL.LU R25, [R1+0x370] ;  /* 0x0003700001197983 */ /* 0x000ee80000300800 */
[----:B------:R-:W3:Y:S04]  /*11740*/  LDL.LU R26, [R1+0x374] ;  /* 0x00037400011a7983 */ /* 0x000ee80000300800 */
[----:B------:R-:W3:Y:S04]  /*11750*/  LDL.LU R24, [R1+0x378] ;  /* 0x0003780001187983 */ /* 0x000ee80000300800 */
[----:B------:R-:W3:Y:S04]  /*11760*/  LDL.LU R22, [R1+0x380] ;  /* 0x0003800001167983 */ /* 0x000ee80000300800 */
[----:B------:R-:W3:Y:S04]  /*11770*/  LDL.LU R21, [R1+0x384] ;  /* 0x0003840001157983 */ /* 0x000ee80000300800 */
[----:B------:R-:W3:Y:S04]  /*11780*/  LDL.LU R13, [R1+0x38c] ;  /* 0x00038c00010d7983 */ /* 0x000ee80000300800 */
[----:B------:R-:W3:Y:S04]  /*11790*/  LDL.LU R18, [R1+0x394] ;  /* 0x0003940001127983 */ /* 0x000ee80000300800 */
[----:B------:R-:W3:Y:S01]  /*117a0*/  LDL.LU R20, [R1+0x398] ;  /* 0x0003980001147983 */ /* 0x000ee20000300800 */
[----:B----4-:R-:W-:-:S05]  /*117b0*/  SEL R12, R5, R12, !P3 ;  /* 0x0000000c050c7207 */ /* 0x010fca0005800000 */
        /* <DEDUP_REMOVED lines=11> */
[----:B------:R-:W-:-:S05]  /*11870*/  SEL R29, R5, R29, !P3 ;  /* 0x0000001d051d7207 */ /* 0x000fca0005800000 */
[----:B------:R0:W-:Y:S02]  /*11880*/  STL [R1+0x320], R29 ;  /* 0x0003201d01007387 */ /* 0x0001e40000100800 */
[C---:B0-----:R-:W-:Y:S02]  /*11890*/  SEL R29, R5.reuse, R28, !P3 ;  /* 0x0000001c051d7207 */ /* 0x041fe40005800000 */
[C---:B------:R-:W-:Y:S02]  /*118a0*/  SEL R28, R5.reuse, R7, !P3 ;  /* 0x00000007051c7207 */ /* 0x040fe40005800000 */
[C---:B------:R-:W-:Y:S01]  /*118b0*/  SEL R3, R5.reuse, R3, !P3 ;  /* 0x0000000305037207 */ /* 0x040fe20005800000 */
[----:B------:R-:W-:Y:S01]  /*118c0*/  STL [R1+0x330], R29 ;  /* 0x0003301d01007387 */ /* 0x000fe20000100800 */
[----:B------:R-:W-:-:S03]  /*118d0*/  SEL R7, R5, R11, !P3 ;  /* 0x0000000b05077207 */ /* 0x000fc60005800000 */
[----:B------:R-:W-:Y:S04]  /*118e0*/  STL [R1+0x334], R28 ;  /* 0x0003341c01007387 */ /* 0x000fe80000100800 */
[----:B------:R-:W4:Y:S04]  /*118f0*/  LDL.LU R11, [R1+0x33c] ;  /* 0x00033c00010b7983 */ /* 0x000f280000300800 */
[----:B------:R0:W-:Y:S04]  /*11900*/  STL [R1+0x340], R3 ;  /* 0x0003400301007387 */ /* 0x0001e80000100800 */
[----:B------:R-:W-:Y:S01]  /*11910*/  STL [R1+0x344], R7 ;  /* 0x0003440701007387 */ /* 0x000fe20000100800 */
[----:B0-----:R-:W-:-:S02]  /*11920*/  SEL R3, R5, R0, !P3 ;  /* 0x0000000005037207 */ /* 0x001fc40005800000 */
[C---:B--2---:R-:W-:Y:S02]  /*11930*/  SEL R0, R5.reuse, R10, !P3 ;  /* 0x0000000a05007207 */ /* 0x044fe40005800000 */
[----:B------:R-:W2:Y:S04]  /*11940*/  LDL.LU R10, [R1+0x338] ;  /* 0x00033800010a7983 */ /* 0x000ea80000300800 */
[----:B------:R0:W-:Y:S04]  /*11950*/  STL [R1+0x348], R3 ;  /* 0x0003480301007387 */ /* 0x0001e80000100800 */
[----:B------:R3:W-:Y:S01]  /*11960*/  STL [R1+0x34c], R0 ;  /* 0x00034c0001007387 */ /* 0x0007e20000100800 */
[----:B0-----:R-:W-:-:S02]  /*11970*/  SEL R3, R5, R4, !P3 ;  /* 0x0000000405037207 */ /* 0x001fc40005800000 */
[----:B---3--:R-:W-:-:S03]  /*11980*/  SEL R0, R5, R6, !P3 ;  /* 0x0000000605007207 */ /* 0x008fc60005800000 */
[----:B------:R0:W-:Y:S01]  /*11990*/  STL [R1+0x354], R3 ;  /* 0x0003540301007387 */ /* 0x0001e20000100800 */
[----:B------:R-:W-:-:S03]  /*119a0*/  SEL R4, R5, R27, !P3 ;  /* 0x0000001b05047207 */ /* 0x000fc60005800000 */
        /* <DEDUP_REMOVED lines=15> */
[----:B------:R-:W3:Y:S01]  /*11aa0*/  LDL.LU R13, [R1+0x32c] ;  /* 0x00032c00010d7983 */ /* 0x000ee20000300800 */
[----:B-1----:R-:W-:-:S03]  /*11ab0*/  SEL R0, R5, R18, !P3 ;  /* 0x0000001205007207 */ /* 0x002fc60005800000 */
[----:B------:R4:W-:Y:S04]  /*11ac0*/  STL [R1+0x38c], R3 ;  /* 0x00038c0301007387 */ /* 0x0009e80000100800 */
[----:B------:R-:W3:Y:S01]  /*11ad0*/  LDL.LU R18, [R1+0x328] ;  /* 0x0003280001127983 */ /* 0x000ee20000300800 */
[----:B0-----:R-:W-:-:S03]  /*11ae0*/  SEL R4, R5, R20, !P3 ;  /* 0x0000001405047207 */ /* 0x001fc60005800000 */
[----:B------:R0:W-:Y:S04]  /*11af0*/  STL [R1+0x394], R0 ;  /* 0x0003940001007387 */ /* 0x0001e80000100800 */
[----:B------:R1:W-:Y:S01]  /*11b00*/  STL [R1+0x398], R4 ;  /* 0x0003980401007387 */ /* 0x0003e20000100800 */
[C---:B----4-:R-:W-:Y:S02]  /*11b10*/  SEL R3, R5.reuse, R23, !P3 ;  /* 0x0000001705037207 */ /* 0x050fe40005800000 */
        /* <DEDUP_REMOVED lines=20> */
[----:B-1----:R-:W4:Y:S04]  /*11c60*/  LDL.LU R0, [R1+0x2f8] ;  /* 0x0002f80001007983 */ /* 0x002f280000300800 */
[----:B------:R-:W4:Y:S01]  /*11c70*/  LDL.LU R12, [R1+0x2f4] ;  /* 0x0002f400010c7983 */ /* 0x000f220000300800 */
[----:B------:R-:W-:-:S05]  /*11c80*/  SEL R4, R5, R11, !P3 ;  /* 0x0000000b05047207 */ /* 0x000fca0005800000 */
[----:B------:R0:W-:Y:S04]  /*11c90*/  STL [R1+0x3dc], R4 ;  /* 0x0003dc0401007387 */ /* 0x0001e80000100800 */
[----:B0-----:R-:W4:Y:S04]  /*11ca0*/  LDL.LU R4, [R1+0x2e4] ;  /* 0x0002e40001047983 */ /* 0x001f280000300800 */
[----:B------:R-:W4:Y:S01]  /*11cb0*/  LDL.LU R6, [R1+0x2dc] ;  /* 0x0002dc0001067983 */ /* 0x000f220000300800 */
[----:B--2---:R-:W-:-:S05]  /*11cc0*/  SEL R8, R5, R10, !P3 ;  /* 0x0000000a05087207 */ /* 0x004fca0005800000 */
[----:B------:R0:W-:Y:S04]  /*11cd0*/  STL [R1+0x3d8], R8 ;  /* 0x0003d80801007387 */ /* 0x0001e80000100800 */
[----:B------:R-:W2:Y:S04]  /*11ce0*/  LDL.LU R27, [R1+0x2d4] ;  /* 0x0002d400011b7983 */ /* 0x000ea80000300800 */
[----:B0-----:R-:W2:Y:S04]  /*11cf0*/  LDL.LU R8, [R1+0x2cc] ;  /* 0x0002cc0001087983 */ /* 0x001ea80000300800 */
[----:B------:R-:W2:Y:S04]  /*11d00*/  LDL.LU R25, [R1+0x2c4] ;  /* 0x0002c40001197983 */ /* 0x000ea80000300800 */
[----:B------:R-:W2:Y:S04]  /*11d10*/  LDL.LU R26, [R1+0x2bc] ;  /* 0x0002bc00011a7983 */ /* 0x000ea80000300800 */
[----:B------:R-:W2:Y:S04]  /*11d20*/  LDL.LU R24, [R1+0x2b4] ;  /* 0x0002b40001187983 */ /* 0x000ea80000300800 */
[----:B------:R-:W2:Y:S04]  /*11d30*/  LDL.LU R22, [R1+0x2b0] ;  /* 0x0002b00001167983 */ /* 0x000ea80000300800 */
[----:B------:R-:W2:Y:S04]  /*11d40*/  LDL.LU R21, [R1+0x2a8] ;  /* 0x0002a80001157983 */ /* 0x000ea80000300800 */
[----:B------:R-:W2:Y:S04]  /*11d50*/  LDL.LU R11, [R1+0x2a0] ;  /* 0x0002a000010b7983 */ /* 0x000ea80000300800 */
[----:B------:R-:W2:Y:S04]  /*11d60*/  LDL.LU R10, [R1+0x29c] ;  /* 0x00029c00010a7983 */ /* 0x000ea80000300800 */
[----:B------:R-:W2:Y:S01]  /*11d70*/  LDL.LU R20, [R1+0x290] ;  /* 0x0002900001147983 */ /* 0x000ea20000300800 */
[----:B---3--:R-:W-:-:S05]  /*11d80*/  SEL R14, R5, R13, !P3 ;  /* 0x0000000d050e7207 */ /* 0x008fca0005800000 */
[----:B------:R0:W-:Y:S01]  /*11d90*/  STL [R1+0x3d4], R14 ;  /* 0x0003d40e01007387 */ /* 0x0001e20000100800 */
[----:B------:R-:W-:-:S03]  /*11da0*/  SEL R13, R5, R18, !P3 ;  /* 0x00000012050d7207 */ /* 0x000fc60005800000 */
[----:B------:R-:W3:Y:S04]  /*11db0*/  LDL.LU R23, [R1+0x288] ;  /* 0x0002880001177983 */ /* 0x000ee80000300800 */
[----:B------:R1:W-:Y:S04]  /*11dc0*/  STL [R1+0x3d0], R13 ;  /* 0x0003d00d01007387 */ /* 0x0003e80000100800 */
[----:B------:R-:W3:Y:S04]  /*11dd0*/  LDL.LU R19, [R1+0x284] ;  /* 0x0002840001137983 */ /* 0x000ee80000300800 */
[----:B------:R-:W3:Y:S04]  /*11de0*/  LDL.LU R17, [R1+0x27c] ;  /* 0x00027c0001117983 */ /* 0x000ee80000300800 */
[----:B------:R-:W3:Y:S04]  /*11df0*/  LDL.LU R16, [R1+0x274] ;  /* 0x0002740001107983 */ /* 0x000ee80000300800 */
[----:B------:R-:W3:Y:S04]  /*11e00*/  LDL.LU R15, [R1+0x270] ;  /* 0x00027000010f7983 */ /* 0x000ee80000300800 */
[----:B0-----:R-:W3:Y:S04]  /*11e10*/  LDL.LU R14, [R1+0x26c] ;  /* 0x00026c00010e7983 */ /* 0x001ee80000300800 */
[----:B-1----:R-:W3:Y:S04]  /*11e20*/  LDL.LU R13, [R1+0x268] ;  /* 0x00026800010d7983 */ /* 0x002ee80000300800 */
[----:B------:R-:W3:Y:S01]  /*11e30*/  LDL.LU R18, [R1+0x25c] ;  /* 0x00025c0001127983 */ /* 0x000ee20000300800 */
[----:B----4-:R-:W-:-:S05]  /*11e40*/  SEL R29, R5, R29, !P3 ;  /* 0x0000001d051d7207 */ /* 0x010fca0005800000 */
        /* <DEDUP_REMOVED lines=11> */
[C---:B------:R-:W-:Y:S02]  /*11f00*/  SEL R0, R5.reuse, R12, !P3 ;  /* 0x0000000c05007207 */ /* 0x040fe40005800000 */
[----:B------:R-:W4:Y:S04]  /*11f10*/  LDL.LU R12, [R1+0x2d8] ;  /* 0x0002d800010c7983 */ /* 0x000f280000300800 */
[----:B------:R0:W-:Y:S04]  /*11f20*/  STL [R1+0x3b4], R3 ;  /* 0x0003b40301007387 */ /* 0x0001e80000100800 */
[----:B------:R1:W-:Y:S01]  /*11f30*/  STL [R1+0x3ac], R0 ;  /* 0x0003ac0001007387 */ /* 0x0003e20000100800 */
[----:B0-----:R-:W-:-:S02]  /*11f40*/  SEL R3, R5, R4, !P3 ;  /* 0x0000000405037207 */ /* 0x001fc40005800000 */
[----:B-1----:R-:W-:-:S03]  /*11f50*/  SEL R0, R5, R6, !P3 ;  /* 0x0000000605007207 */ /* 0x002fc60005800000 */
        /* <DEDUP_REMOVED lines=15> */
[----:B--2---:R-:W-:-:S03]  /*12050*/  SEL R3, R5, R11, !P3 ;  /* 0x0000000b05037207 */ /* 0x004fc60005800000 */
[----:B------:R1:W-:Y:S04]  /*12060*/  STL [R1+0x33c], R4 ;  /* 0x00033c0401007387 */ /* 0x0003e80000100800 */
[----:B------:R-:W2:Y:S01]  /*12070*/  LDL.LU R11, [R1+0x240] ;  /* 0x00024000010b7983 */ /* 0x000ea20000300800 */
[----:B0-----:R-:W-:-:S03]  /*12080*/  SEL R0, R5, R10, !P3 ;  /* 0x0000000a05007207 */ /* 0x001fc60005800000 */
[----:B------:R3:W-:Y:S04]  /*12090*/  STL [R1+0x338], R3 ;  /* 0x0003380301007387 */ /* 0x0007e80000100800 */
[----:B------:R-:W2:Y:S01]  /*120a0*/  LDL.LU R10, [R1+0x22c] ;  /* 0x00022c00010a7983 */ /* 0x000ea20000300800 */
[----:B-1----:R-:W-:-:S03]  /*120b0*/  SEL R4, R5, R20, !P3 ;  /* 0x0000001405047207 */ /* 0x002fc60005800000 */
[----:B------:R0:W-:Y:S04]  /*120c0*/  STL [R1+0x32c], R0 ;  /* 0x00032c0001007387 */ /* 0x0001e80000100800 */
[----:B------:R1:W-:Y:S01]  /*120d0*/  STL [R1+0x328], R4 ;  /* 0x0003280401007387 */ /* 0x0003e20000100800 */
[C---:B---3--:R-:W-:Y:S02]  /*120e0*/  SEL R3, R5.reuse, R23, !P3 ;  /* 0x0000001705037207 */ /* 0x048fe40005800000 */
        /* <DEDUP_REMOVED lines=8> */
[----:B---3--:R-:W-:-:S03]  /*12170*/  SEL R4, R5, R14, !P3 ;  /* 0x0000000e05047207 */ /* 0x008fc60005800000 */
[----:B------:R1:W-:Y:S04]  /*12180*/  STL [R1+0x304], R0 ;  /* 0x0003040001007387 */ /* 0x0003e80000100800 */
[----:B------:R-:W-:Y:S01]  /*12190*/  STL [R1+0x2f8], R4 ;  /* 0x0002f80401007387 */ /* 0x000fe20000100800 */
[----:B0-----:R-:W-:-:S03]  /*121a0*/  SEL R3, R5, R13, !P3 ;  /* 0x0000000d05037207 */ /* 0x001fc60005800000 */
[----:B------:R-:W3:Y:S01]  /*121b0*/  LDL.LU R29, [R1+0x228] ;  /* 0x00022800011d7983 */ /* 0x000ee20000300800 */
[----:B-1----:R-:W-:-:S03]  /*121c0*/  SEL R0, R5, R18, !P3 ;  /* 0x0000001205007207 */ /* 0x002fc60005800000 */
[----:B------:R0:W-:Y:S04]  /*121d0*/  STL [R1+0x2f4], R3 ;  /* 0x0002f40301007387 */ /* 0x0001e80000100800 */
[----:B------:R-:W3:Y:S04]  /*121e0*/  LDL.LU R28, [R1+0x224] ;  /* 0x00022400011c7983 */ /* 0x000ee80000300800 */
[----:B------:R1:W-:Y:S04]  /*121f0*/  STL [R1+0x2e4], R0 ;  /* 0x0002e40001007387 */ /* 0x0003e80000100800 */
[----:B------:R-:W3:Y:S04]  /*12200*/  LDL.LU R7, [R1+0x20c] ;  /* 0x00020c0001077983 */ /* 0x000ee80000300800 */
[----:B0-----:R-:W3:Y:S04]  /*12210*/  LDL.LU R3, [R1+0x208] ;  /* 0x0002080001037983 */ /* 0x001ee80000300800 */
[----:B------:R-:W3:Y:S04]  /*12220*/  LDL.LU R18, [R1+0x1fc] ;  /* 0x0001fc0001127983 */ /* 0x000ee80000300800 */
[----:B-1----:R-:W3:Y:S01]  /*12230*/  LDL.LU R0, [R1+0x1ec] ;  /* 0x0001ec0001007983 */ /* 0x002ee20000300800 */
[----:B----4-:R-:W-:-:S03]  /*12240*/  SEL R4, R5, R9, !P3 ;  /* 0x0000000905047207 */ /* 0x010fc60005800000 */
[----:B------:R-:W4:Y:S04]  /*12250*/  LDL.LU R9, [R1+0x1e8] ;  /* 0x0001e80001097983 */ /* 0x000f280000300800 */
[----:B------:R0:W-:Y:S04]  /*12260*/  STL [R1+0x2dc], R4 ;  /* 0x0002dc0401007387 */ /* 0x0001e80000100800 */
[----:B0-----:R-:W4:Y:S01]  /*12270*/  LDL.LU R4, [R1+0x1e4] ;  /* 0x0001e40001047983 */ /* 0x001f220000300800 */
[----:B------:R-:W-:-:S03]  /*12280*/  SEL R8, R5, R12, !P3 ;  /* 0x0000000c05087207 */ /* 0x000fc60005800000 */
        /* <DEDUP_REMOVED lines=12> */
[----:B--2---:R-:W-:-:S05]  /*12350*/  SEL R11, R5, R11, !P3 ;  /* 0x0000000b050b7207 */ /* 0x004fca0005800000 */
[----:B------:R0:W-:Y:S01]  /*12360*/  STL [R1+0x2d4], R11 ;  /* 0x0002d40b01007387 */ /* 0x0001e20000100800 */
[----:B------:R-:W-:-:S03]  /*12370*/  SEL R10, R5, R10, !P3 ;  /* 0x0000000a050a7207 */ /* 0x000fc60005800000 */
[----:B------:R-:W2:Y:S04]  /*12380*/  LDL.LU R23, [R1+0x44] ;  /* 0x0000440001177983 */ /* 0x000ea80000300800 */
        /* <DEDUP_REMOVED lines=10> */
[C---:B0-----:R-:W-:Y:S02]  /*12430*/  SEL R29, R5.reuse, R28, !P3 ;  /* 0x0000001c051d7207 */ /* 0x041fe40005800000 */
        /* <DEDUP_REMOVED lines=9> */
[C---:B----4-:R-:W-:Y:S02]  /*124d0*/  SEL R0, R5.reuse, R9, !P3 ;  /* 0x0000000905007207 */ /* 0x050fe40005800000 */
[----:B------:R-:W4:Y:S04]  /*124e0*/  LDL.LU R9, [R1+0x28] ;  /* 0x0000280001097983 */ /* 0x000f280000300800 */
[----:B------:R0:W-:Y:S04]  /*124f0*/  STL [R1+0x2a0], R3 ;  /* 0x0002a00301007387 */ /* 0x0001e80000100800 */
[----:B------:R1:W-:Y:S01]  /*12500*/  STL [R1+0x29c], R0 ;  /* 0x00029c0001007387 */ /* 0x0003e20000100800 */
[----:B0-----:R-:W-:-:S02]  /*12510*/  SEL R3, R5, R4, !P3 ;  /* 0x0000000405037207 */ /* 0x001fc40005800000 */
[C---:B-1----:R-:W-:Y:S02]  /*12520*/  SEL R0, R5.reuse, R6, !P3 ;  /* 0x0000000605007207 */ /* 0x042fe40005800000 */
[C---:B------:R-:W-:Y:S01]  /*12530*/  SEL R4, R5.reuse, R27, !P3 ;  /* 0x0000001b05047207 */ /* 0x040fe20005800000 */
[----:B------:R0:W-:Y:S04]  /*12540*/  STL [R1+0x290], R3 ;  /* 0x0002900301007387 */ /* 0x0001e80000100800 */
[----:B------:R1:W-:Y:S04]  /*12550*/  STL [R1+0x288], R0 ;  /* 0x0002880001007387 */ /* 0x0003e80000100800 */
[----:B------:R1:W-:Y:S01]  /*12560*/  STL [R1+0x284], R4 ;  /* 0x0002840401007387 */ /* 0x0003e20000100800 */
[----:B0-----:R-:W-:-:S02]  /*12570*/  SEL R3, R5, R8, !P3 ;  /* 0x0000000805037207 */ /* 0x001fc40005800000 */
[----:B-1----:R-:W-:-:S03]  /*12580*/  SEL R0, R5, R25, !P3 ;  /* 0x0000001905007207 */ /* 0x002fc60005800000 */
[----:B------:R0:W-:Y:S01]  /*12590*/  STL [R1+0x280], R3 ;  /* 0x0002800301007387 */ /* 0x0001e20000100800 */
[----:B------:R-:W-:-:S03]  /*125a0*/  SEL R4, R5, R26, !P3 ;  /* 0x0000001a05047207 */ /* 0x000fc60005800000 */
[----:B------:R1:W-:Y:S04]  /*125b0*/  STL [R1+0x27c], R0 ;  /* 0x00027c0001007387 */ /* 0x0003e80000100800 */
[----:B------:R1:W-:Y:S01]  /*125c0*/  STL [R1+0x274], R4 ;  /* 0x0002740401007387 */ /* 0x0003e20000100800 */
[C---:B0-----:R-:W-:Y:S02]  /*125d0*/  SEL R3, R5.reuse, R24, !P3 ;  /* 0x0000001805037207 */ /* 0x041fe40005800000 */
[----:B-1----:R-:W-:-:S03]  /*125e0*/  SEL R0, R5, R22, !P3 ;  /* 0x0000001605007207 */ /* 0x002fc60005800000 */
[----:B------:R0:W-:Y:S01]  /*125f0*/  STL [R1+0x270], R3 ;  /* 0x0002700301007387 */ /* 0x0001e20000100800 */
[----:B------:R-:W-:-:S03]  /*12600*/  SEL R4, R5, R21, !P3 ;  /* 0x0000001505047207 */ /* 0x000fc60005800000 */
[----:B------:R1:W-:Y:S04]  /*12610*/  STL [R1+0x26c], R0 ;  /* 0x00026c0001007387 */ /* 0x0003e80000100800 */
[----:B------:R1:W-:Y:S01]  /*12620*/  STL [R1+0x268], R4 ;  /* 0x0002680401007387 */ /* 0x0003e20000100800 */
[----:B0-----:R-:W-:-:S03]  /*12630*/  SEL R3, R5, R13, !P3 ;  /* 0x0000000d05037207 */ /* 0x001fc60005800000 */
[----:B------:R-:W4:Y:S01]  /*12640*/  LDL.LU R13, [R1+0x24] ;  /* 0x00002400010d7983 */ /* 0x000f220000300800 */
[----:B-1----:R-:W-:-:S03]  /*12650*/  SEL R0, R5, R12, !P3 ;  /* 0x0000000c05007207 */ /* 0x002fc60005800000 */
[----:B------:R2:W-:Y:S01]  /*12660*/  STL [R1+0x25c], R3 ;  /* 0x00025c0301007387 */ /* 0x0005e20000100800 */
[----:B------:R-:W-:-:S03]  /*12670*/  SEL R4, R5, R20, !P3 ;  /* 0x0000001405047207 */ /* 0x000fc60005800000 */
[----:B------:R-:W4:Y:S04]  /*12680*/  LDL.LU R12, [R1+0x20] ;  /* 0x00002000010c7983 */ /* 0x000f280000300800 */
[----:B------:R0:W-:Y:S04]  /*12690*/  STL [R1+0x250], R0 ;  /* 0x0002500001007387 */ /* 0x0001e80000100800 */
[----:B------:R1:W-:Y:S01]  /*126a0*/  STL [R1+0x240], R4 ;  /* 0x0002400401007387 */ /* 0x0003e20000100800 */
[C---:B--2---:R-:W-:Y:S02]  /*126b0*/  SEL R3, R5.reuse, R23, !P3 ;  /* 0x0000001705037207 */ /* 0x044fe40005800000 */
        /* <DEDUP_REMOVED lines=67> */
[----:B----4-:R-:W-:-:S03]  /*12af0*/  SEL R0, R5, R6, !P3 ;  /* 0x0000000605007207 */ /* 0x010fc60005800000 */
        /* <DEDUP_REMOVED lines=18> */
[----:B------:R-:W4:Y:S04]  /*12c20*/  LDL.LU R10, [R1+0xf4] ;  /* 0x0000f400010a7983 */ /* 0x000f280000300800 */
[----:B------:R1:W-:Y:S01]  /*12c30*/  STL [R1+0x13c], R3 ;  /* 0x00013c0301007387 */ /* 0x0003e20000100800 */
[----:B0-----:R-:W-:-:S03]  /*12c40*/  SEL R4, R5, R20, !P3 ;  /* 0x0000001405047207 */ /* 0x001fc60005800000 */
[----:B------:R-:W4:Y:S04]  /*12c50*/  LDL.LU R9, [R1+0xf0] ;  /* 0x0000f00001097983 */ /* 0x000f280000300800 */
        /* <DEDUP_REMOVED lines=14> */
[----:B------:R-:W-:Y:S01]  /*12d40*/  STL [R1+0x114], R4 ;  /* 0x0001140401007387 */ /* 0x000fe20000100800 */
[----:B-1----:R-:W-:-:S03]  /*12d50*/  SEL R0, R5, R12, !P3 ;  /* 0x0000000c05007207 */ /* 0x002fc60005800000 */
[----:B------:R-:W4:Y:S04]  /*12d60*/  LDL.LU R29, [R1+0xec] ;  /* 0x0000ec00011d7983 */ /* 0x000f280000300800 */
[----:B------:R0:W-:Y:S04]  /*12d70*/  STL [R1+0x110], R3 ;  /* 0x0001100301007387 */ /* 0x0001e80000100800 */
[----:B------:R-:W4:Y:S04]  /*12d80*/  LDL.LU R28, [R1+0xe8] ;  /* 0x0000e800011c7983 */ /* 0x000f280000300800 */
[----:B------:R1:W-:Y:S04]  /*12d90*/  STL [R1+0x10c], R0 ;  /* 0x00010c0001007387 */ /* 0x0003e80000100800 */
[----:B------:R-:W4:Y:S04]  /*12da0*/  LDL.LU R7, [R1+0xa4] ;  /* 0x0000a40001077983 */ /* 0x000f280000300800 */
[----:B0-----:R-:W4:Y:S04]  /*12db0*/  LDL.LU R3, [R1+0xac] ;  /* 0x0000ac0001037983 */ /* 0x001f280000300800 */
[----:B-1----:R-:W4:Y:S04]  /*12dc0*/  LDL.LU R0, [R1+0xb4] ;  /* 0x0000b40001007983 */ /* 0x002f280000300800 */
[----:B------:R-:W4:Y:S04]  /*12dd0*/  LDL.LU R4, [R1+0xa8] ;  /* 0x0000a80001047983 */ /* 0x000f280000300800 */
[----:B------:R-:W4:Y:S01]  /*12de0*/  LDL.LU R27, [R1+0x8] ;  /* 0x00000800011b7983 */ /* 0x000f220000300800 */
[----:B--2---:R-:W-:-:S05]  /*12df0*/  SEL R6, R5, R11, !P3 ;  /* 0x0000000b05067207 */ /* 0x004fca0005800000 */
[----:B------:R0:W-:Y:S04]  /*12e00*/  STL [R1+0x108], R6 ;  /* 0x0001080601007387 */ /* 0x0001e80000100800 */
[----:B0-----:R-:W2:Y:S04]  /*12e10*/  LDL.LU R6, [R1+0x4] ;  /* 0x0000040001067983 */ /* 0x001ea80000300800 */
[----:B------:R-:W2:Y:S01]  /*12e20*/  LDL.LU R8, [R1+0x84] ;  /* 0x0000840001087983 */ /* 0x000ea20000300800 */
[----:B---3--:R-:W-:-:S05]  /*12e30*/  SEL R11, R5, R18, !P3 ;  /* 0x00000012050b7207 */ /* 0x008fca0005800000 */
[----:B------:R0:W-:Y:S04]  /*12e40*/  STL [R1+0x104], R11 ;  /* 0x0001040b01007387 */ /* 0x0001e80000100800 */
[----:B------:R-:W3:Y:S04]  /*12e50*/  LDL.LU R25, [R1+0x98] ;  /* 0x0000980001197983 */ /* 0x000ee80000300800 */
        /* <DEDUP_REMOVED lines=18> */
[----:B0-----:R-:W4:Y:S04]  /*12f80*/  LDL.LU R11, [R1+0x5c] ;  /* 0x00005c00010b7983 */ /* 0x001f280000300800 */
[----:B-1----:R-:W4:Y:S04]  /*12f90*/  LDL.LU R10, [R1+0x54] ;  /* 0x00005400010a7983 */ /* 0x002f280000300800 */
[----:B------:R-:W4:Y:S01]  /*12fa0*/  LDL.LU R9, [R1+0x80] ;  /* 0x0000800001097983 */ /* 0x000f220000300800 */
[----:B------:R-:W-:-:S05]  /*12fb0*/  SEL R29, R5, R29, !P3 ;  /* 0x0000001d051d7207 */ /* 0x000fca0005800000 */
[----:B------:R0:W-:Y:S01]  /*12fc0*/  STL [R1+0xf8], R29 ;  /* 0x0000f81d01007387 */ /* 0x0001e20000100800 */
[----:B------:R-:W-:-:S03]  /*12fd0*/  SEL R28, R5, R28, !P3 ;  /* 0x0000001c051c7207 */ /* 0x000fc60005800000 */
[----:B0-----:R-:W4:Y:S01]  /*12fe0*/  LDL.LU R29, [R1+0x1320] ;  /* 0x00132000011d7983 */ /* 0x001f220000300800 */
[----:B------:R-:W-:-:S03]  /*12ff0*/  SEL R7, R5, R7, !P3 ;  /* 0x0000000705077207 */ /* 0x000fc60005800000 */
[----:B------:R0:W-:Y:S01]  /*13000*/  STL [R1+0xf4], R28 ;  /* 0x0000f41c01007387 */ /* 0x0001e20000100800 */
[C---:B------:R-:W-:Y:S02]  /*13010*/  SEL R3, R5.reuse, R3, !P3 ;  /* 0x0000000305037207 */ /* 0x040fe40005800000 */
[C---:B------:R-:W-:Y:S01]  /*13020*/  SEL R0, R5.reuse, R0, !P3 ;  /* 0x0000000005007207 */ /* 0x040fe20005800000 */
[----:B0-----:R-:W4:Y:S01]  /*13030*/  LDL.LU R28, [R1+0x131c] ;  /* 0x00131c00011c7983 */ /* 0x001f220000300800 */
[----:B------:R-:W-:-:S03]  /*13040*/  SEL R4, R5, R4, !P3 ;  /* 0x0000000405047207 */ /* 0x000fc60005800000 */
[----:B------:R0:W-:Y:S01]  /*13050*/  STL [R1+0xf0], R7 ;  /* 0x0000f00701007387 */ /* 0x0001e20000100800 */
[----:B------:R-:W-:-:S03]  /*13060*/  SEL R27, R5, R27, !P3 ;  /* 0x0000001b051b7207 */ /* 0x000fc60005800000 */
[----:B0-----:R-:W4:Y:S04]  /*13070*/  LDL.LU R7, [R1+0x1318] ;  /* 0x0013180001077983 */ /* 0x001f280000300800 */
[----:B------:R0:W-:Y:S04]  /*13080*/  STL [R1+0xec], R3 ;  /* 0x0000ec0301007387 */ /* 0x0001e80000100800 */
[----:B0-----:R-:W4:Y:S04]  /*13090*/  LDL.LU R3, [R1+0x1314] ;  /* 0x0013140001037983 */ /* 0x001f280000300800 */
[----:B------:R0:W-:Y:S04]  /*130a0*/  STL [R1+0xe8], R0 ;  /* 0x0000e80001007387 */ /* 0x0001e80000100800 */
[----:B0-----:R-:W4:Y:S04]  /*130b0*/  LDL.LU R0, [R1+0x3c] ;  /* 0x00003c0001007983 */ /* 0x001f280000300800 */
[----:B------:R0:W-:Y:S04]  /*130c0*/  STL [R1+0xdc], R4 ;  /* 0x0000dc0401007387 */ /* 0x0001e80000100800 */
[----:B0-----:R-:W4:Y:S04]  /*130d0*/  LDL.LU R4, [R1+0x1310] ;  /* 0x0013100001047983 */ /* 0x001f280000300800 */
[----:B------:R0:W-:Y:S04]  /*130e0*/  STL [R1+0xb4], R27 ;  /* 0x0000b41b01007387 */ /* 0x0001e80000100800 */
[----:B0-----:R-:W4:Y:S01]  /*130f0*/  LDL.LU R27, [R1+0x34] ;  /* 0x00003400011b7983 */ /* 0x001f220000300800 */
[----:B--2---:R-:W-:-:S02]  /*13100*/  SEL R6, R5, R6, !P3 ;  /* 0x0000000605067207 */ /* 0x004fc40005800000 */
[----:B------:R-:W-:-:S03]  /*13110*/  SEL R8, R5, R8, !P3 ;  /* 0x0000000805087207 */ /* 0x000fc60005800000 */
[----:B------:R0:W-:Y:S04]  /*13120*/  STL [R1+0xac], R6 ;  /* 0x0000ac0601007387 */ /* 0x0001e80000100800 */
[----:B0-----:R-:W2:Y:S01]  /*13130*/  LDL.LU R6, [R1+0x130c] ;  /* 0x00130c0001067983 */ /* 0x001ea20000300800 */
[----:B---3--:R-:W-:-:S03]  /*13140*/  SEL R25, R5, R25, !P3 ;  /* 0x0000001905197207 */ /* 0x008fc60005800000 */
[----:B------:R0:W-:Y:S01]  /*13150*/  STL [R1+0xa8], R8 ;  /* 0x0000a80801007387 */ /* 0x0001e20000100800 */
[C---:B------:R-:W-:Y:S02]  /*13160*/  SEL R26, R5.reuse, R26, !P3 ;  /* 0x0000001a051a7207 */ /* 0x040fe40005800000 */
[C---:B------:R-:W-:Y:S01]  /*13170*/  SEL R24, R5.reuse, R24, !P3 ;  /* 0x0000001805187207 */ /* 0x040fe20005800000 */
[----:B0-----:R-:W3:Y:S01]  /*13180*/  LDL.LU R8, [R1+0x1308] ;  /* 0x0013080001087983 */ /* 0x001ee20000300800 */
[----:B------:R-:W-:-:S03]  /*13190*/  SEL R22, R5, R22, !P3 ;  /* 0x0000001605167207 */ /* 0x000fc60005800000 */
[----:B------:R0:W-:Y:S01]  /*131a0*/  STL [R1+0xa4], R25 ;  /* 0x0000a41901007387 */ /* 0x0001e20000100800 */
[C---:B------:R-:W-:Y:S02]  /*131b0*/  SEL R21, R5.reuse, R21, !P3 ;  /* 0x0000001505157207 */ /* 0x040fe40005800000 */
[C---:B------:R-:W-:Y:S01]  /*131c0*/  SEL R20, R5.reuse, R20, !P3 ;  /* 0x0000001405147207 */ /* 0x040fe20005800000 */
[----:B0-----:R-:W2:Y:S04]  /*131d0*/  LDL.LU R25, [R1+0x1304] ;  /* 0x0013040001197983 */ /* 0x001ea80000300800 */
[----:B------:R0:W-:Y:S01]  /*131e0*/  STL [R1+0xa0], R26 ;  /* 0x0000a01a01007387 */ /* 0x0001e20000100800 */
[C---:B------:R-:W-:Y:S02]  /*131f0*/  SEL R23, R5.reuse, R23, !P3 ;  /* 0x0000001705177207 */ /* 0x040fe40005800000 */
[C---:B------:R-:W-:Y:S01]  /*13200*/  SEL R19, R5.reuse, R19, !P3 ;  /* 0x0000001305137207 */ /* 0x040fe20005800000 */
[----:B0-----:R-:W3:Y:S04]  /*13210*/  LDL.LU R26, [R1+0x1300] ;  /* 0x00130000011a7983 */ /* 0x001ee80000300800 */
[----:B------:R0:W-:Y:S01]  /*13220*/  STL [R1+0x9c], R24 ;  /* 0x00009c1801007387 */ /* 0x0001e20000100800 */
[----:B------:R-:W-:-:S03]  /*13230*/  SEL R18, R5, R18, !P3 ;  /* 0x0000001205127207 */ /* 0x000fc60005800000 */
[----:B0-----:R-:W2:Y:S04]  /*13240*/  LDL.LU R24, [R1+0x12fc] ;  /* 0x0012fc0001187983 */ /* 0x001ea80000300800 */
[----:B------:R0:W-:Y:S04]  /*13250*/  STL [R1+0x98], R22 ;  /* 0x0000981601007387 */ /* 0x0001e80000100800 */
[----:B0-----:R-:W3:Y:S04]  /*13260*/  LDL.LU R22, [R1+0x12f8] ;  /* 0x0012f80001167983 */ /* 0x001ee80000300800 */
[----:B------:R0:W-:Y:S04]  /*13270*/  STL [R1+0x94], R21 ;  /* 0x0000941501007387 */ /* 0x0001e80000100800 */
        /* <DEDUP_REMOVED lines=8> */
[----:B0-----:R-:W2:Y:S01]  /*13300*/  LDL.LU R18, [R1+0x12e4] ;  /* 0x0012e40001127983 */ /* 0x001ea20000300800 */
[----:B------:R-:W-:-:S02]  /*13310*/  SEL R17, R5, R17, !P3 ;  /* 0x0000001105117207 */ /* 0x000fc40005800000 */
[C---:B----4-:R-:W-:Y:S02]  /*13320*/  SEL R16, R5.reuse, R16, !P3 ;  /* 0x0000001005107207 */ /* 0x050fe40005800000 */
[C---:B------:R-:W-:Y:S02]  /*13330*/  SEL R15, R5.reuse, R15, !P3 ;  /* 0x0000000f050f7207 */ /* 0x040fe40005800000 */
[C---:B------:R-:W-:Y:S02]  /*13340*/  SEL R14, R5.reuse, R14, !P3 ;  /* 0x0000000e050e7207 */ /* 0x040fe40005800000 */
[C---:B------:R-:W-:Y:S02]  /*13350*/  SEL R13, R5.reuse, R13, !P3 ;  /* 0x0000000d050d7207 */ /* 0x040fe40005800000 */
[C---:B------:R-:W-:Y:S02]  /*13360*/  SEL R12, R5.reuse, R12, !P3 ;  /* 0x0000000c050c7207 */ /* 0x040fe40005800000 */
[----:B------:R-:W-:-:S02]  /*13370*/  SEL R11, R5, R11, !P3 ;  /* 0x0000000b050b7207 */ /* 0x000fc40005800000 */
[C---:B------:R-:W-:Y:S02]  /*13380*/  SEL R10, R5.reuse, R10, !P3 ;  /* 0x0000000a050a7207 */ /* 0x040fe40005800000 */
[C---:B------:R-:W-:Y:S02]  /*13390*/  SEL R9, R5.reuse, R9, !P3 ;  /* 0x0000000905097207 */ /* 0x040fe40005800000 */
[----:B--2---:R-:W-:-:S05]  /*133a0*/  SEL R18, R5, R18, !P3 ;  /* 0x0000001205127207 */ /* 0x004fca0005800000 */
[----:B------:R0:W-:Y:S04]  /*133b0*/  STL [R1+0x78], R18 ;  /* 0x0000781201007387 */ /* 0x0001e80000100800 */
[----:B0-----:R-:W2:Y:S04]  /*133c0*/  LDL.LU R18, [R1+0x50] ;  /* 0x0000500001127983 */ /* 0x001ea80000300800 */
[----:B------:R0:W-:Y:S04]  /*133d0*/  STL [R1+0x74], R17 ;  /* 0x0000741101007387 */ /* 0x0001e80000100800 */
[----:B0-----:R-:W4:Y:S04]  /*133e0*/  LDL.LU R17, [R1+0x12e0] ;  /* 0x0012e00001117983 */ /* 0x001f280000300800 */
[----:B------:R0:W-:Y:S04]  /*133f0*/  STL [R1+0x70], R16 ;  /* 0x0000701001007387 */ /* 0x0001e80000100800 */
[----:B0-----:R-:W3:Y:S04]  /*13400*/  LDL.LU R16, [R1+0x12dc] ;  /* 0x0012dc0001107983 */ /* 0x001ee80000300800 */
        /* <DEDUP_REMOVED lines=13> */
[----:B0-----:R-:W4:Y:S01]  /*134e0*/  LDL.LU R9, [R1+0x12c0] ;  /* 0x0012c00001097983 */ /* 0x001f220000300800 */
[----:B--2---:R-:W-:-:S05]  /*134f0*/  SEL R18, R5, R18, !P3 ;  /* 0x0000001205127207 */ /* 0x004fca0005800000 */
[----:B------:R4:W-:Y:S01]  /*13500*/  STL [R1+0x50], R18 ;  /* 0x0000501201007387 */ /* 0x0009e20000100800 */
[C---:B---3--:R-:W-:Y:S02]  /*13510*/  SEL R10, R5.reuse, R10, !P3 ;  /* 0x0000000a050a7207 */ /* 0x048fe40005800000 */
[C---:B----4-:R-:W-:Y:S02]  /*13520*/  SEL R18, R5.reuse, R9, !P3 ;  /* 0x0000000905127207 */ /* 0x050fe40005800000 */
[C---:B------:R-:W-:Y:S02]  /*13530*/  SEL R9, R5.reuse, R11, !P3 ;  /* 0x0000000b05097207 */ /* 0x040fe40005800000 */
[C---:B------:R-:W-:Y:S01]  /*13540*/  SEL R11, R5.reuse, R12, !P3 ;  /* 0x0000000c050b7207 */ /* 0x040fe20005800000 */
[----:B------:R-:W-:Y:S04]  /*13550*/  STL [R1+0x4c], R18 ;  /* 0x00004c1201007387 */ /* 0x000fe80000100800 */
[----:B------:R0:W-:Y:S04]  /*13560*/  STL [R1+0x48], R10 ;  /* 0x0000480a01007387 */ /* 0x0001e80000100800 */
[----:B------:R1:W-:Y:S01]  /*13570*/  STL [R1+0x44], R9 ;  /* 0x0000440901007387 */ /* 0x0003e20000100800 */
[----:B0-----:R-:W-:-:S03]  /*13580*/  SEL R10, R5, R13, !P3 ;  /* 0x0000000d050a7207 */ /* 0x001fc60005800000 */
[----:B------:R-:W-:Y:S01]  /*13590*/  STL [R1+0x38], R11 ;  /* 0x0000380b01007387 */ /* 0x000fe20000100800 */
[----:B-1----:R-:W-:-:S03]  /*135a0*/  SEL R9, R5, R0, !P3 ;  /* 0x0000000005097207 */ /* 0x002fc60005800000 */
[----:B------:R0:W-:Y:S01]  /*135b0*/  STL [R1+0x30], R10 ;  /* 0x0000300a01007387 */ /* 0x0001e20000100800 */
[----:B------:R-:W-:-:S03]  /*135c0*/  SEL R0, R5, R14, !P3 ;  /* 0x0000000e05007207 */ /* 0x000fc60005800000 */
        /* <DEDUP_REMOVED lines=11> */
[----:B------:R2:W-:Y:S01]  /*13680*/  STL [R1+0x14], R9 ;  /* 0x0000140901007387 */ /* 0x0005e20000100800 */
[C---:B0-----:R-:W-:Y:S02]  /*13690*/  SEL R0, R5.reuse, R23, !P3 ;  /* 0x0000001705007207 */ /* 0x041fe40005800000 */
[----:B-1----:R-:W-:-:S03]  /*136a0*/  SEL R10, R5, R20, !P3 ;  /* 0x00000014050a7207 */ /* 0x002fc60005800000 */
[----:B------:R0:W-:Y:S01]  /*136b0*/  STL [R1+0x10], R0 ;  /* 0x0000100001007387 */ /* 0x0001e20000100800 */
[----:B--2---:R-:W-:-:S03]  /*136c0*/  SEL R9, R5, R21, !P3 ;  /* 0x0000001505097207 */ /* 0x004fc60005800000 */
[----:B------:R-:W-:Y:S04]  /*136d0*/  STL [R1+0xc], R10 ;  /* 0x00000c0a01007387 */ /* 0x000fe80000100800 */
[----:B------:R-:W2:Y:S01]  /*136e0*/  LDL.LU R11, [R1+0x440] ;  /* 0x00044000010b7983 */ /* 0x000ea20000300800 */
[----:B0-----:R-:W-:-:S03]  /*136f0*/  SEL R0, R5, R22, !P3 ;  /* 0x0000001605007207 */ /* 0x001fc60005800000 */
[----:B------:R0:W-:Y:S04]  /*13700*/  STL [R1+0x8], R9 ;  /* 0x0000080901007387 */ /* 0x0001e80000100800 */
[----:B0-----:R-:W3:Y:S04]  /*13710*/  LDL.LU R9, [R1+0x40] ;  /* 0x0000400001097983 */ /* 0x001ee80000300800 */
[----:B------:R0:W-:Y:S04]  /*13720*/  STL [R1+0x4], R0 ;  /* 0x0000040001007387 */ /* 0x0001e80000100800 */
[----:B------:R-:W4:Y:S04]  /*13730*/  LDL.LU R10, [R1+0x7c] ;  /* 0x00007c00010a7983 */ /* 0x000f280000300800 */
[----:B------:R-:W4:Y:S04]  /*13740*/  LDL.LU R18, [R1+0xb0] ;  /* 0x0000b00001127983 */ /* 0x000f280000300800 */
[----:B------:R-:W4:Y:S04]  /*13750*/  LDL.LU R12, [R1+0xb8] ;  /* 0x0000b800010c7983 */ /* 0x000f280000300800 */
[----:B------:R-:W4:Y:S04]  /*13760*/  LDL.LU R13, [R1+0xbc] ;  /* 0x0000bc00010d7983 */ /* 0x000f280000300800 */
[----:B------:R-:W4:Y:S01]  /*13770*/  LDL.LU R14, [R1+0xc0] ;  /* 0x0000c000010e7983 */ /* 0x000f220000300800 */
[----:B------:R-:W1:Y:S01]  /*13780*/  S2R R16, SR_TID.X ;  /* 0x0000000000107919 */ /* 0x000e620000002100 */
[----:B0-----:R-:W-:-:S02]  /*13790*/  SEL R0, R5, R24, !P3 ;  /* 0x0000001805007207 */ /* 0x001fc40005800000 */
[C---:B------:R-:W-:Y:S01]  /*137a0*/  SEL R27, R5.reuse, R26, !P3 ;  /* 0x0000001a051b7207 */ /* 0x040fe20005800000 */
[----:B------:R-:W4:Y:S01]  /*137b0*/  LDL.LU R15, [R1+0xc4] ;  /* 0x0000c400010f7983 */ /* 0x000f220000300800 */
[C---:B------:R-:W-:Y:S02]  /*137c0*/  SEL R26, R5.reuse, R25, !P3 ;  /* 0x00000019051a7207 */ /* 0x040fe40005800000 */
[C---:B------:R-:W-:Y:S01]  /*137d0*/  SEL R8, R5.reuse, R8, !P3 ;  /* 0x0000000805087207 */ /* 0x040fe20005800000 */
[----:B------:R2:W-:Y:S01]  /*137e0*/  STL [R1+0x1214], R0 ;  /* 0x0012140001007387 */ /* 0x0005e20000100800 */
[C---:B------:R-:W-:Y:S02]  /*137f0*/  SEL R6, R5.reuse, R6, !P3 ;  /* 0x0000000605067207 */ /* 0x040fe40005800000 */
[C---:B------:R-:W-:Y:S01]  /*13800*/  SEL R4, R5.reuse, R4, !P3 ;  /* 0x0000000405047207 */ /* 0x040fe20005800000 */
[----:B------:R-:W-:Y:S01]  /*13810*/  STL [R1+0x1218], R27 ;  /* 0x0012181b01007387 */ /* 0x000fe20000100800 */
[----:B------:R-:W-:-:S02]  /*13820*/  SEL R3, R5, R3, !P3 ;  /* 0x0000000305037207 */ /* 0x000fc40005800000 */
[C---:B------:R-:W-:Y:S01]  /*13830*/  SEL R7, R5.reuse, R7, !P3 ;  /* 0x0000000705077207 */ /* 0x040fe20005800000 */
[----:B------:R-:W-:Y:S01]  /*13840*/  STL [R1+0x121c], R26 ;  /* 0x00121c1a01007387 */ /* 0x000fe20000100800 */
[C---:B------:R-:W-:Y:S02]  /*13850*/  SEL R28, R5.reuse, R28, !P3 ;  /* 0x0000001c051c7207 */ /* 0x040fe40005800000 */
[C---:B------:R-:W-:Y:S01]  /*13860*/  SEL R29, R5.reuse, R29, !P3 ;  /* 0x0000001d051d7207 */ /* 0x040fe20005800000 */
[----:B------:R-:W-:Y:S01]  /*13870*/  STL [R1+0x1220], R8 ;  /* 0x0012200801007387 */ /* 0x000fe20000100800 */
[----:B------:R-:W-:Y:S02]  /*13880*/  SEL R2, R5, R2, !P3 ;  /* 0x0000000205027207 */ /* 0x000fe40005800000 */
[----:B-1----:R-:W-:-:S05]  /*13890*/  LOP3.LUT R16, R16, 0x3f, RZ, 0xc0, !PT ;  /* 0x0000003f10107812 */ /* 0x002fca00078ec0ff */
[----:B------:R-:W-:Y:S01]  /*138a0*/  IMAD R16, R16, UR5, RZ ;  /* 0x0000000510107c24 */ /* 0x000fe2000f8e02ff */
[----:B------:R-:W-:Y:S04]  /*138b0*/  STL [R1+0x1224], R6 ;  /* 0x0012240601007387 */ /* 0x000fe80000100800 */
[----:B------:R-:W-:Y:S01]  /*138c0*/  LEA.HI.X.SX32 R5, R16, UR7, 0x1, P6 ;  /* 0x0000000710057c11 */ /* 0x000fe2000b0f0eff */
[----:B------:R-:W-:Y:S01]  /*138d0*/  STL [R1+0x1228], R4 ;  /* 0x0012280401007387 */ /* 0x000fe20000100800 */
[----:B------:R-:W-:-:S03]  /*138e0*/  ULDC UR7, c[0x0][0x240] ;  /* 0x0000900000077ab9 */ /* 0x000fc60000000800 */
[----:B------:R-:W-:Y:S04]  /*138f0*/  STL [R1+0x122c], R3 ;  /* 0x00122c0301007387 */ /* 0x000fe80000100800 */
[----:B------:R-:W-:Y:S04]  /*13900*/  STL [R1+0x1230], R7 ;  /* 0x0012300701007387 */ /* 0x000fe80000100800 */
[----:B------:R-:W-:Y:S04]  /*13910*/  STL [R1+0x1234], R28 ;  /* 0x0012341c01007387 */ /* 0x000fe80000100800 */
[----:B------:R-:W-:Y:S04]  /*13920*/  STL [R1+0x1238], R29 ;  /* 0x0012381d01007387 */ /* 0x000fe80000100800 */
[----:B------:R0:W-:Y:S04]  /*13930*/  STL [R1+0x123c], R2 ;  /* 0x00123c0201007387 */ /* 0x0001e80000100800 */
[----:B------:R-:W-:Y:S01]  /*13940*/  STL [R1+0x1240], R5 ;  /* 0x0012400501007387 */ /* 0x000fe20000100800 */
[----:B--2---:R-:W-:-:S02]  /*13950*/  IMAD R0, R11, UR6, RZ ;  /* 0x000000060b007c24 */ /* 0x004fc4000f8e02ff */
[----:B---3--:R-:W-:-:S05]  /*13960*/  IMAD R9, R9, UR7, RZ ;  /* 0x0000000709097c24 */ /* 0x008fca000f8e02ff */
[----:B------:R-:W-:Y:S01]  /*13970*/  STL [R1+0x1244], R9 ;  /* 0x0012440901007387 */ /* 0x000fe20000100800 */
[----:B----4-:R-:W-:-:S03]  /*13980*/  IMAD R10, R10, UR7, RZ ;  /* 0x000000070a0a7c24 */ /* 0x010fc6000f8e02ff */
[----:B------:R1:W-:Y:S01]  /*13990*/  STL [R1+0x3ec], R0 ;  /* 0x0003ec0001007387 */ /* 0x0003e20000100800 */
[----:B------:R-:W-:-:S03]  /*139a0*/  IMAD R11, R18, UR7, RZ ;  /* 0x00000007120b7c24 */ /* 0x000fc6000f8e02ff */
[----:B------:R-:W2:Y:S01]  /*139b0*/  LDL.LU R16, [R1+0xc8] ;  /* 0x0000c80001107983 */ /* 0x000ea20000300800 */
[----:B------:R-:W-:-:S03]  /*139c0*/  IMAD R12, R12, UR7, RZ ;  /* 0x000000070c0c7c24 */ /* 0x000fc6000f8e02ff */
[----:B------:R-:W-:Y:S04]  /*139d0*/  STL [R1+0x1248], R10 ;  /* 0x0012480a01007387 */ /* 0x000fe80000100800 */
[----:B------:R-:W3:Y:S01]  /*139e0*/  LDL.LU R17, [R1+0xcc] ;  /* 0x0000cc0001117983 */ /* 0x000ee20000300800 */
[----:B------:R-:W-:-:S03]  /*139f0*/  IMAD R13, R13, UR7, RZ ;  /* 0x000000070d0d7c24 */ /* 0x000fc6000f8e02ff */
[----:B------:R-:W4:Y:S04]  /*13a00*/  LDL.LU R18, [R1+0xd0] ;  /* 0x0000d00001127983 */ /* 0x000f280000300800 */
[----:B------:R-:W-:Y:S01]  /*13a10*/  STL [R1+0x124c], R11 ;  /* 0x00124c0b01007387 */ /* 0x000fe20000100800 */
[----:B------:R-:W-:-:S03]  /*13a20*/  IMAD R14, R14, UR7, RZ ;  /* 0x000000070e0e7c24 */ /* 0x000fc6000f8e02ff */
[----:B------:R-:W4:Y:S04]  /*13a30*/  LDL.LU R19, [R1+0xd4] ;  /* 0x0000d40001137983 */ /* 0x000f280000300800 */
[----:B------:R-:W4:Y:S04]  /*13a40*/  LDL.LU R20, [R1+0xd8] ;  /* 0x0000d80001147983 */ /* 0x000f280000300800 */
[----:B------:R-:W-:Y:S04]  /*13a50*/  STL [R1+0x1250], R12 ;  /* 0x0012500c01007387 */ /* 0x000fe80000100800 */
[----:B------:R-:W4:Y:S04]  /*13a60*/  LDL.LU R21, [R1+0xe0] ;  /* 0x0000e00001157983 */ /* 0x000f280000300800 */
[----:B------:R-:W4:Y:S04]  /*13a70*/  LDL.LU R22, [R1+0x11c] ;  /* 0x00011c0001167983 */ /* 0x000f280000300800 */
[----:B------:R-:W-:Y:S04]  /*13a80*/  STL [R1+0x1254], R13 ;  /* 0x0012540d01007387 */ /* 0x000fe80000100800 */
[----:B------:R-:W4:Y:S04]  /*13a90*/  LDL.LU R23, [R1+0x124] ;  /* 0x0001240001177983 */ /* 0x000f280000300800 */
[----:B------:R-:W4:Y:S04]  /*13aa0*/  LDL.LU R24, [R1+0x14c] ;  /* 0x00014c0001187983 */ /* 0x000f280000300800 */
[----:B------:R-:W-:Y:S04]  /*13ab0*/  STL [R1+0x1258], R14 ;  /* 0x0012580e01007387 */ /* 0x000fe80000100800 */
        /* <DEDUP_REMOVED lines=10> */
[----:B------:R-:W-:-:S03]  /*13b60*/  IMAD R15, R15, UR7, RZ ;  /* 0x000000070f0f7c24 */ /* 0x000fc6000f8e02ff */
[----:B------:R-:W4:Y:S04]  /*13b70*/  LDL.LU R27, [R1+0x194] ;  /* 0x00019400011b7983 */ /* 0x000f280000300800 */
[----:B-1----:R-:W4:Y:S04]  /*13b80*/  LDL.LU R0, [R1+0x19c] ;  /* 0x00019c0001007983 */ /* 0x002f280000300800 */
[----:B------:R-:W-:Y:S01]  /*13b90*/  STL [R1+0x125c], R15 ;  /* 0x00125c0f01007387 */ /* 0x000fe20000100800 */
[----:B--2---:R-:W-:Y:S02]  /*13ba0*/  IMAD R16, R16, UR7, RZ ;  /* 0x0000000710107c24 */ /* 0x004fe4000f8e02ff */
[----:B---3--:R-:W-:-:S03]  /*13bb0*/  IMAD R17, R17, UR7, RZ ;  /* 0x0000000711117c24 */ /* 0x008fc6000f8e02ff */
[----:B------:R-:W-:Y:S01]  /*13bc0*/  STL [R1+0x1260], R16 ;  /* 0x0012601001007387 */ /* 0x000fe20000100800 */
[----:B----4-:R-:W-:-:S03]  /*13bd0*/  IMAD R18, R18, UR7, RZ ;  /* 0x0000000712127c24 */ /* 0x010fc6000f8e02ff */
[----:B------:R-:W-:Y:S01]  /*13be0*/  STL [R1+0x1264], R17 ;  /* 0x0012641101007387 */ /* 0x000fe20000100800 */
[----:B------:R-:W-:-:S03]  /*13bf0*/  IMAD R19, R19, UR7, RZ ;  /* 0x0000000713137c24 */ /* 0x000fc6000f8e02ff */
        /* <DEDUP_REMOVED lines=16> */
[----:B------:R0:W-:Y:S01]  /*13d00*/  STL [R1+0x34], R2 ;  /* 0x0000340201007387 */ /* 0x0001e20000100800 */
[----:B------:R-:W-:-:S03]  /*13d10*/  IMAD R9, R28, UR7, RZ ;  /* 0x000000071c097c24 */ /* 0x000fc6000f8e02ff */
[----:B------:R1:W-:Y:S01]  /*13d20*/  STL [R1+0x3c], R5 ;  /* 0x00003c0501007387 */ /* 0x0003e20000100800 */
[----:B0-----:R-:W-:-:S03]  /*13d30*/  IMAD R2, R7, UR7, RZ ;  /* 0x0000000707027c24 */ /* 0x001fc6000f8e02ff */
[----:B------:R-:W-:Y:S01]  /*13d40*/  STL [R1+0x40], R9 ;  /* 0x0000400901007387 */ /* 0x000fe20000100800 */
[----:B-1----:R-:W-:Y:S02]  /*13d50*/  IMAD R5, R3, UR7, RZ ;  /* 0x0000000703057c24 */ /* 0x002fe4000f8e02ff */
[----:B------:R-:W-:Y:S01]  /*13d60*/  IMAD R3, R4, UR7, RZ ;  /* 0x0000000704037c24 */ /* 0x000fe2000f8e02ff */
[----:B------:R0:W-:Y:S04]  /*13d70*/  STL [R1+0x7c], R2 ;  /* 0x00007c0201007387 */ /* 0x0001e80000100800 */
[----:B------:R-:W-:Y:S01]  /*13d80*/  STL [R1+0x80], R5 ;  /* 0x0000800501007387 */ /* 0x000fe20000100800 */
[----:B------:R-:W-:-:S03]  /*13d90*/  IMAD R4, R8, UR7, RZ ;  /* 0x0000000708047c24 */ /* 0x000fc6000f8e02ff */
[----:B------:R1:W-:Y:S01]  /*13da0*/  STL [R1+0xb0], R3 ;  /* 0x0000b00301007387 */ /* 0x0003e20000100800 */
[----:B0-----:R-:W-:-:S05]  /*13db0*/  IMAD R2, R6, UR7, RZ ;  /* 0x0000000706027c24 */ /* 0x001fca000f8e02ff */
[----:B------:R0:W-:Y:S01]  /*13dc0*/  STL [R1+0xb8], R2 ;  /* 0x0000b80201007387 */ /* 0x0001e20000100800 */
[----:B-1----:R-:W-:-:S03]  /*13dd0*/  IMAD R3, R26, UR7, RZ ;  /* 0x000000071a037c24 */ /* 0x002fc6000f8e02ff */
[----:B------:R-:W-:Y:S04]  /*13de0*/  STL [R1+0xbc], R4 ;  /* 0x0000bc0401007387 */ /* 0x000fe80000100800 */
[----:B------:R-:W-:Y:S04]  /*13df0*/  STL [R1+0xc0], R3 ;  /* 0x0000c00301007387 */ /* 0x000fe80000100800 */
[----:B------:R-:W2:Y:S01]  /*13e00*/  LDL.LU R25, [R1+0x1a8] ;  /* 0x0001a80001197983 */ /* 0x000ea20000300800 */
[----:B0-----:R-:W-:Y:S02]  /*13e10*/  IMAD R2, R27, UR7, RZ ;  /* 0x000000071b027c24 */ /* 0x001fe4000f8e02ff */
[----:B------:R-:W-:-:S03]  /*13e20*/  IMAD R0, R0, UR7, RZ ;  /* 0x0000000700007c24 */ /* 0x000fc6000f8e02ff */
[----:B------:R-:W-:Y:S04]  /*13e30*/  STL [R1+0xc4], R2 ;  /* 0x0000c40201007387 */ /* 0x000fe80000100800 */
[----:B--2---:R0:W-:Y:S04]  /*13e40*/  STL [R1+0x12b8], R25 ;  /* 0x0012b81901007387 */ /* 0x0041e80000100800 */
[----:B------:R-:W-:Y:S04]  /*13e50*/  STL [R1+0xc8], R0 ;  /* 0x0000c80001007387 */ /* 0x000fe80000100800 */
[----:B0-----:R-:W2:Y:S04]  /*13e60*/  LDL.LU R25, [R1+0x1a4] ;  /* 0x0001a40001197983 */ /* 0x001ea80000300800 */
[----:B--2---:R0:W-:Y:S04]  /*13e70*/  STL [R1+0x12bc], R25 ;  /* 0x0012bc1901007387 */ /* 0x0041e80000100800 */
[----:B0-----:R-:W2:Y:S04]  /*13e80*/  LDL.LU R25, [R1+0x1a0] ;  /* 0x0001a00001197983 */ /* 0x001ea80000300800 */
[----:B------:R-:W3:Y:S04]  /*13e90*/  LDL.LU R24, [R1+0x1ac] ;  /* 0x0001ac0001187983 */ /* 0x000ee80000300800 */
[----:B------:R-:W4:Y:S04]  /*13ea0*/  LDL.LU R23, [R1+0x1b0] ;  /* 0x0001b00001177983 */ /* 0x000f280000300800 */
        /* <DEDUP_REMOVED lines=26> */
[----:B--2---:R-:W-:-:S05]  /*14050*/  IMAD R25, R25, UR7, RZ ;  /* 0x0000000719197c24 */ /* 0x004fca000f8e02ff */
[----:B------:R0:W-:Y:S04]  /*14060*/  STL [R1+0xcc], R25 ;  /* 0x0000cc1901007387 */ /* 0x0001e80000100800 */
[----:B0-----:R-:W2:Y:S02]  /*14070*/  LDL.LU R25, [R1+0x12bc] ;  /* 0x0012bc0001197983 */ /* 0x001ea40000300800 */
[----:B--2---:R-:W-:-:S05]  /*14080*/  IMAD R25, R25, UR7, RZ ;  /* 0x0000000719197c24 */ /* 0x004fca000f8e02ff */
[----:B------:R0:W-:Y:S04]  /*14090*/  STL [R1+0xd0], R25 ;  /* 0x0000d01901007387 */ /* 0x0001e80000100800 */
[----:B0-----:R-:W2:Y:S01]  /*140a0*/  LDL.LU R25, [R1+0x12b8] ;  /* 0x0012b80001197983 */ /* 0x001ea20000300800 */
[----:B---3--:R-:W-:Y:S02]  /*140b0*/  IMAD R2, R2, UR7, RZ ;  /* 0x0000000702027c24 */ /* 0x008fe4000f8e02ff */
[----:B--2---:R-:W-:-:S05]  /*140c0*/  IMAD R25, R25, UR7, RZ ;  /* 0x0000000719197c24 */ /* 0x004fca000f8e02ff */
[----:B------:R0:W-:Y:S02]  /*140d0*/  STL [R1+0xd4], R25 ;  /* 0x0000d41901007387 */ /* 0x0001e40000100800 */
[----:B0-----:R-:W-:Y:S02]  /*140e0*/  IMAD R25, R24, UR7, RZ ;  /* 0x0000000718197c24 */ /* 0x001fe4000f8e02ff */
[----:B----4-:R-:W-:Y:S02]  /*140f0*/  IMAD R24, R23, UR7, RZ ;  /* 0x0000000717187c24 */ /* 0x010fe4000f8e02ff */
[----:B------:R-:W-:Y:S02]  /*14100*/  IMAD R23, R22, UR7, RZ ;  /* 0x0000000716177c24 */ /* 0x000fe4000f8e02ff */
[----:B------:R-:W-:Y:S01]  /*14110*/  IMAD R22, R21, UR7, RZ ;  /* 0x0000000715167c24 */ /* 0x000fe2000f8e02ff */
[----:B------:R-:W-:Y:S01]  /*14120*/  STL [R1+0xd8], R25 ;  /* 0x0000d81901007387 */ /* 0x000fe20000100800 */
[----:B------:R-:W-:-:S02]  /*14130*/  IMAD R21, R20, UR7, RZ ;  /* 0x0000000714157c24 */ /* 0x000fc4000f8e02ff */
[----:B------:R-:W-:Y:S01]  /*14140*/  IMAD R20, R19, UR7, RZ ;  /* 0x0000000713147c24 */ /* 0x000fe2000f8e02ff */
[----:B------:R-:W-:Y:S01]  /*14150*/  STL [R1+0xe0], R24 ;  /* 0x0000e01801007387 */ /* 0x000fe20000100800 */
[----:B------:R-:W-:Y:S02]  /*14160*/  IMAD R19, R18, UR7, RZ ;  /* 0x0000000712137c24 */ /* 0x000fe4000f8e02ff */
[----:B------:R-:W-:Y:S01]  /*14170*/  IMAD R18, R17, UR7, RZ ;  /* 0x0000000711127c24 */ /* 0x000fe2000f8e02ff */
[----:B------:R-:W-:Y:S01]  /*14180*/  STL [R1+0xe4], R23 ;  /* 0x0000e41701007387 */ /* 0x000fe20000100800 */
[----:B------:R-:W-:Y:S02]  /*14190*/  IMAD R17, R16, UR7, RZ ;  /* 0x0000000710117c24 */ /* 0x000fe4000f8e02ff */
[----:B------:R-:W-:Y:S01]  /*141a0*/  IMAD R16, R15, UR7, RZ ;  /* 0x000000070f107c24 */ /* 0x000fe2000f8e02ff */
        /* <DEDUP_REMOVED lines=16> */
[----:B------:R-:W-:Y:S04]  /*142b0*/  STL [R1+0x180], R14 ;  /* 0x0001800e01007387 */ /* 0x000fe80000100800 */
[----:B------:R-:W-:Y:S04]  /*142c0*/  STL [R1+0x184], R13 ;  /* 0x0001840d01007387 */ /* 0x000fe80000100800 */
[----:B------:R-:W-:Y:S04]  /*142d0*/  STL [R1+0x188], R12 ;  /* 0x0001880c01007387 */ /* 0x000fe80000100800 */
[----:B------:R-:W-:Y:S04]  /*142e0*/  STL [R1+0x18c], R11 ;  /* 0x00018c0b01007387 */ /* 0x000fe80000100800 */
[----:B------:R-:W-:Y:S04]  /*142f0*/  STL [R1+0x190], R10 ;  /* 0x0001900a01007387 */ /* 0x000fe80000100800 */
[----:B------:R0:W-:Y:S04]  /*14300*/  STL [R1+0x194], R9 ;  /* 0x0001940901007387 */ /* 0x0001e80000100800 */
[----:B------:R1:W-:Y:S04]  /*14310*/  STL [R1+0x198], R2 ;  /* 0x0001980201007387 */ /* 0x0003e80000100800 */
[----:B------:R2:W-:Y:S01]  /*14320*/  STL [R1+0x19c], R5 ;  /* 0x00019c0501007387 */ /* 0x0005e20000100800 */
[----:B0-----:R-:W-:-:S02]  /*14330*/  IMAD R9, R28, UR7, RZ ;  /* 0x000000071c097c24 */ /* 0x001fc4000f8e02ff */
[----:B-1----:R-:W-:-:S03]  /*14340*/  IMAD R2, R7, UR7, RZ ;  /* 0x0000000707027c24 */ /* 0x002fc6000f8e02ff */
[----:B------:R-:W-:Y:S01]  /*14350*/  STL [R1+0x1a0], R9 ;  /* 0x0001a00901007387 */ /* 0x000fe20000100800 */
[----:B--2---:R-:W-:Y:S02]  /*14360*/  IMAD R5, R3, UR7, RZ ;  /* 0x0000000703057c24 */ /* 0x004fe4000f8e02ff */
[----:B------:R-:W-:Y:S01]  /*14370*/  IMAD R3, R4, UR7, RZ ;  /* 0x0000000704037c24 */ /* 0x000fe2000f8e02ff */
[----:B------:R0:W-:Y:S01]  /*14380*/  STL [R1+0x1a4], R2 ;  /* 0x0001a40201007387 */ /* 0x0001e20000100800 */
[----:B------:R-:W-:-:S03]  /*14390*/  IMAD R4, R8, UR7, RZ ;  /* 0x0000000708047c24 */ /* 0x000fc6000f8e02ff */
[----:B------:R-:W-:Y:S04]  /*143a0*/  STL [R1+0x1a8], R5 ;  /* 0x0001a80501007387 */ /* 0x000fe80000100800 */
        /* <DEDUP_REMOVED lines=535> */
[----:B----4-:R-:W-:Y:S02]  /*16520*/  IMAD R23, R23, UR7, RZ ;  /* 0x0000000717177c24 */ /* 0x010fe4000f8e02ff */
[----:B------:R-:W-:Y:S02]  /*16530*/  IMAD R22, R22, UR7, RZ ;  /* 0x0000000716167c24 */ /* 0x000fe4000f8e02ff */
[----:B------:R-:W-:-:S02]  /*16540*/  IMAD R21, R21, UR7, RZ ;  /* 0x0000000715157c24 */ /* 0x000fc4000f8e02ff */
[----:B------:R-:W-:Y:S02]  /*16550*/  IMAD R20, R20, UR7, RZ ;  /* 0x0000000714147c24 */ /* 0x000fe4000f8e02ff */
[----:B------:R-:W-:Y:S02]  /*16560*/  IMAD R19, R19, UR7, RZ ;  /* 0x0000000713137c24 */ /* 0x000fe4000f8e02ff */
[----:B------:R-:W-:Y:S02]  /*16570*/  IMAD R18, R18, UR7, RZ ;  /* 0x0000000712127c24 */ /* 0x000fe4000f8e02ff */
[----:B------:R-:W-:Y:S02]  /*16580*/  IMAD R17, R17, UR7, RZ ;  /* 0x0000000711117c24 */ /* 0x000fe4000f8e02ff */
        /* <DEDUP_REMOVED lines=20> */
[----:B--2---:R-:W-:-:S05]  /*166d0*/  IMAD R25, R25, UR7, RZ ;  /* 0x0000000719197c24 */ /* 0x004fca000f8e02ff */
[----:B------:R0:W-:Y:S04]  /*166e0*/  STL [R1+0x88], R25 ;  /* 0x0000881901007387 */ /* 0x0001e80000100800 */
[----:B0-----:R-:W2:Y:S04]  /*166f0*/  LDL.LU R25, [R1+0x1284] ;  /* 0x0012840001197983 */ /* 0x001ea80000300800 */
[----:B------:R0:W-:Y:S04]  /*16700*/  STL [R1+0x84], R24 ;  /* 0x0000841801007387 */ /* 0x0001e80000100800 */
[----:B0-----:R-:W3:Y:S04]  /*16710*/  LDL.LU R24, [R1+0x1280] ;  /* 0x0012800001187983 */ /* 0x001ee80000300800 */
[----:B------:R0:W-:Y:S04]  /*16720*/  STL [R1+0x78], R23 ;  /* 0x0000781701007387 */ /* 0x0001e80000100800 */
[----:B0-----:R-:W4:Y:S04]  /*16730*/  LDL.LU R23, [R1+0x127c] ;  /* 0x00127c0001177983 */ /* 0x001f280000300800 */
        /* <DEDUP_REMOVED lines=51> */
[----:B0-----:R-:W4:Y:S02]  /*16a70*/  LDL.LU R0, [R1+0x1214] ;  /* 0x0012140001007983 */ /* 0x001f240000300800 */
[----:B----4-:R-:W-:-:S05]  /*16a80*/  IMAD R0, R0, UR7, RZ ;  /* 0x0000000700007c24 */ /* 0x010fca000f8e02ff */
[----:B------:R0:W-:Y:S04]  /*16a90*/  STL [R1], R0 ;  /* 0x0000000001007387 */ /* 0x0001e80000100800 */
[----:B0-----:R-:W4:Y:S01]  /*16aa0*/  LDL.LU R0, [R1+0x1210] ;  /* 0x0012100001007983 */ /* 0x001f220000300800 */
[----:B---3--:R-:W-:Y:S02]  /*16ab0*/  IMAD R27, R27, UR7, RZ ;  /* 0x000000071b1b7c24 */ /* 0x008fe4000f8e02ff */
[----:B--2---:R-:W-:Y:S02]  /*16ac0*/  IMAD R26, R26, UR7, RZ ;  /* 0x000000071a1a7c24 */ /* 0x004fe4000f8e02ff */
[----:B------:R-:W-:Y:S02]  /*16ad0*/  IMAD R8, R8, UR7, RZ ;  /* 0x0000000708087c24 */ /* 0x000fe4000f8e02ff */
[----:B------:R-:W-:Y:S01]  /*16ae0*/  IMAD R6, R6, UR7, RZ ;  /* 0x0000000706067c24 */ /* 0x000fe2000f8e02ff */
[----:B------:R-:W-:Y:S01]  /*16af0*/  STL [R1+0x11fc], R27 ;  /* 0x0011fc1b01007387 */ /* 0x000fe20000100800 */
[----:B------:R-:W-:-:S03]  /*16b00*/  IMAD R4, R4, UR7, RZ ;  /* 0x0000000704047c24 */ /* 0x000fc6000f8e02ff */
[----:B------:R-:W-:Y:S04]  /*16b10*/  STL [R1+0x1200], R26 ;  /* 0x0012001a01007387 */ /* 0x000fe80000100800 */
[----:B------:R-:W-:Y:S04]  /*16b20*/  STL [R1+0x1204], R8 ;  /* 0x0012040801007387 */ /* 0x000fe80000100800 */
[----:B------:R-:W-:Y:S04]  /*16b30*/  STL [R1+0x1208], R6 ;  /* 0x0012080601007387 */ /* 0x000fe80000100800 */
[----:B------:R4:W-:Y:S02]  /*16b40*/  STL [R1+0x120c], R4 ;  /* 0x00120c0401007387 */ /* 0x0009e40000100800 */
[----:B----4-:R-:W-:-:S02]  /*16b50*/  LEA R4, P5, R9, R0, 0x1 ;  /* 0x0000000009047211 */ /* 0x010fc400078a08ff */
[-C--:B------:R-:W-:Y:S02]  /*16b60*/  LEA R8, P3, R10, R0.reuse, 0x1 ;  /* 0x000000000a087211 */ /* 0x080fe400078608ff */
[-C--:B------:R-:W-:Y:S01]  /*16b70*/  LEA R6, P2, R11, R0.reuse, 0x1 ;  /* 0x000000000b067211 */ /* 0x080fe200078408ff */
[----:B------:R0:W-:Y:S04]  /*16b80*/  STL [R1+0x11ac], R4 ;  /* 0x0011ac0401007387 */ /* 0x0001e80000100800 */
[----:B------:R1:W-:Y:S04]  /*16b90*/  STL [R1+0x11b0], R8 ;  /* 0x0011b00801007387 */ /* 0x0003e80000100800 */
[----:B------:R2:W-:Y:S01]  /*16ba0*/  STL [R1+0x11b4], R6 ;  /* 0x0011b40601007387 */ /* 0x0005e20000100800 */
[----:B0-----:R-:W-:-:S02]  /*16bb0*/  LEA R4, P1, R12, R0, 0x1 ;  /* 0x000000000c047211 */ /* 0x001fc400078208ff */
[----:B-1----:R-:W-:-:S03]  /*16bc0*/  LEA R8, P0, R13, R0, 0x1 ;  /* 0x000000000d087211 */ /* 0x002fc600078008ff */
[----:B------:R0:W-:Y:S01]  /*16bd0*/  STL [R1+0x11b8], R4 ;  /* 0x0011b80401007387 */ /* 0x0001e20000100800 */
[----:B--2---:R-:W-:-:S03]  /*16be0*/  LEA R6, P4, R14, R0, 0x1 ;  /* 0x000000000e067211 */ /* 0x004fc600078808ff */
[----:B------:R1:W-:Y:S04]  /*16bf0*/  STL [R1+0x11bc], R8 ;  /* 0x0011bc0801007387 */ /* 0x0003e80000100800 */
[----:B------:R2:W-:Y:S01]  /*16c00*/  STL [R1+0x11c0], R6 ;  /* 0x0011c00601007387 */ /* 0x0005e20000100800 */
[----:B0-----:R-:W-:Y:S02]  /*16c10*/  LEA R4, P6, R15, R0, 0x1 ;  /* 0x000000000f047211 */ /* 0x001fe400078c08ff */
[----:B-1----:R-:W-:-:S03]  /*16c20*/  LEA.HI.X.SX32 R8, R9, R5, 0x1, P5 ;  /* 0x0000000509087211 */ /* 0x002fc600028f0eff */
[----:B------:R0:W-:Y:S01]  /*16c30*/  STL [R1+0x11c4], R4 ;  /* 0x0011c40401007387 */ /* 0x0001e20000100800 */
[----:B--2---:R-:W-:-:S03]  /*16c40*/  LEA R6, P5, R16, R0, 0x1 ;  /* 0x0000000010067211 */ /* 0x004fc600078a08ff */
[----:B------:R1:W-:Y:S01]  /*16c50*/  STL [R1+0x11a4], R8 ;  /* 0x0011a40801007387 */ /* 0x0003e20000100800 */
[----:B0-----:R-:W-:-:S03]  /*16c60*/  LEA.HI.X.SX32 R4, R10, R5, 0x1, P3 ;  /* 0x000000050a047211 */ /* 0x001fc600018f0eff */
[----:B------:R-:W2:Y:S01]  /*16c70*/  LDL.LU R10, [R1+0x34] ;  /* 0x00003400010a7983 */ /* 0x000ea20000300800 */
[----:B-1----:R-:W-:-:S03]  /*16c80*/  LEA R8, P3, R17, R0, 0x1 ;  /* 0x0000000011087211 */ /* 0x002fc600078608ff */
[----:B------:R0:W-:Y:S04]  /*16c90*/  STL [R1+0x11a8], R6 ;  /* 0x0011a80601007387 */ /* 0x0001e80000100800 */
[----:B------:R-:W3:Y:S04]  /*16ca0*/  LDL.LU R9, [R1+0x3c] ;  /* 0x00003c0001097983 */ /* 0x000ee80000300800 */
[----:B------:R1:W-:Y:S01]  /*16cb0*/  STL [R1+0x119c], R4 ;  /* 0x00119c0401007387 */ /* 0x0003e20000100800 */
[----:B0-----:R-:W-:-:S03]  /*16cc0*/  LEA.HI.X.SX32 R6, R11, R5, 0x1, P2 ;  /* 0x000000050b067211 */ /* 0x001fc600010f0eff */
[----:B-1----:R-:W4:Y:S04]  /*16cd0*/  LDL.LU R4, [R1+0x40] ;  /* 0x0000400001047983 */ /* 0x002f280000300800 */
[----:B------:R0:W-:Y:S04]  /*16ce0*/  STL [R1+0x11a0], R8 ;  /* 0x0011a00801007387 */ /* 0x0001e80000100800 */
[----:B------:R1:W-:Y:S01]  /*16cf0*/  STL [R1+0x1194], R6 ;  /* 0x0011940601007387 */ /* 0x0003e20000100800 */
[----:B0-----:R-:W-:Y:S02]  /*16d00*/  LEA R8, P2, R18, R0, 0x1 ;  /* 0x0000000012087211 */ /* 0x001fe400078408ff */
[----:B-1----:R-:W-:-:S02]  /*16d10*/  LEA.HI.X.SX32 R6, R12, R5, 0x1, P1 ;  /* 0x000000050c067211 */ /* 0x002fc400008f0eff */
[----:B------:R-:W-:Y:S01]  /*16d20*/  LEA R11, P1, R19, R0, 0x1 ;  /* 0x00000000130b7211 */ /* 0x000fe200078208ff */
[----:B------:R0:W-:Y:S04]  /*16d30*/  STL [R1+0x1198], R8 ;  /* 0x0011980801007387 */ /* 0x0001e80000100800 */
[----:B------:R1:W-:Y:S01]  /*16d40*/  STL [R1+0x118c], R6 ;  /* 0x00118c0601007387 */ /* 0x0003e20000100800 */
[----:B0-----:R-:W-:-:S03]  /*16d50*/  LEA.HI.X.SX32 R8, R13, R5, 0x1, P0 ;  /* 0x000000050d087211 */ /* 0x001fc600000f0eff */
[----:B-1----:R-:W4:Y:S04]  /*16d60*/  LDL.LU R6, [R1+0x80] ;  /* 0x0000800001067983 */ /* 0x002f280000300800 */
[----:B------:R0:W-:Y:S01]  /*16d70*/  STL [R1+0x1190], R11 ;  /* 0x0011900b01007387 */ /* 0x0001e20000100800 */
[----:B------:R-:W-:-:S03]  /*16d80*/  LEA.HI.X.SX32 R12, R14, R5, 0x1, P4 ;  /* 0x000000050e0c7211 */ /* 0x000fc600020f0eff */
[----:B------:R1:W-:Y:S01]  /*16d90*/  STL [R1+0x1184], R8 ;  /* 0x0011840801007387 */ /* 0x0003e20000100800 */
[----:B0-----:R-:W-:-:S03]  /*16da0*/  LEA R11, P0, R20, R0, 0x1 ;  /* 0x00000000140b7211 */ /* 0x001fc600078008ff */
[----:B-1----:R-:W4:Y:S01]  /*16db0*/  LDL.LU R8, [R1+0xb0] ;  /* 0x0000b00001087983 */ /* 0x002f220000300800 */
[----:B------:R-:W-:-:S03]  /*16dc0*/  LEA.HI.X.SX32 R13, R15, R5, 0x1, P6 ;  /* 0x000000050f0d7211 */ /* 0x000fc600030f0eff */
[----:B------:R0:W-:Y:S04]  /*16dd0*/  STL [R1+0x1188], R11 ;  /* 0x0011880b01007387 */ /* 0x0001e80000100800 */
[----:B------:R1:W-:Y:S01]  /*16de0*/  STL [R1+0x117c], R12 ;  /* 0x00117c0c01007387 */ /* 0x0003e20000100800 */
[-C--:B0-----:R-:W-:Y:S02]  /*16df0*/  LEA R11, P4, R21, R0.reuse, 0x1 ;  /* 0x00000000150b7211 */ /* 0x081fe400078808ff */
[----:B-1----:R-:W-:-:S03]  /*16e00*/  LEA R12, P6, R22, R0, 0x1 ;  /* 0x00000000160c7211 */ /* 0x002fc600078c08ff */
[----:B------:R0:W-:Y:S04]  /*16e10*/  STL [R1+0x1180], R11 ;  /* 0x0011800b01007387 */ /* 0x0001e80000100800 */
[----:B------:R-:W-:Y:S04]  /*16e20*/  STL [R1+0x1174], R13 ;  /* 0x0011740d01007387 */ /* 0x000fe80000100800 */
[----:B------:R-:W4:Y:S01]  /*16e30*/  LDL.LU R26, [R1+0xbc] ;  /* 0x0000bc00011a7983 */ /* 0x000f220000300800 */
[----:B0-----:R-:W-:-:S03]  /*16e40*/  LEA.HI.X.SX32 R11, R16, R5, 0x1, P5 ;  /* 0x00000005100b7211 */ /* 0x001fc600028f0eff */
[----:B------:R0:W-:Y:S04]  /*16e50*/  STL [R1+0x1178], R12 ;  /* 0x0011780c01007387 */ /* 0x0001e80000100800 */
[----:B------:R1:W-:Y:S04]  /*16e60*/  STL [R1+0x116c], R11 ;  /* 0x00116c0b01007387 */ /* 0x0003e80000100800 */
[----:B------:R-:W4:Y:S01]  /*16e70*/  LDL.LU R27, [R1+0xc0] ;  /* 0x0000c000011b7983 */ /* 0x000f220000300800 */
[----:B0-----:R-:W-:Y:S02]  /*16e80*/  LEA R12, P5, R23, R0, 0x1 ;  /* 0x00000000170c7211 */ /* 0x001fe400078a08ff */
[----:B-1----:R-:W-:-:S03]  /*16e90*/  LEA.HI.X.SX32 R11, R17, R5, 0x1, P3 ;  /* 0x00000005110b7211 */ /* 0x002fc600018f0eff */
[----:B------:R0:W-:Y:S04]  /*16ea0*/  STL [R1+0x1170], R12 ;  /* 0x0011700c01007387 */ /* 0x0001e80000100800 */
[----:B------:R1:W-:Y:S01]  /*16eb0*/  STL [R1+0x1164], R11 ;  /* 0x0011640b01007387 */ /* 0x0003e20000100800 */
[----:B0-----:R-:W-:Y:S02]  /*16ec0*/  LEA R12, P3, R24, R0, 0x1 ;  /* 0x00000000180c7211 */ /* 0x001fe400078608ff */
[-C--:B-1----:R-:W-:Y:S02]  /*16ed0*/  LEA.HI.X.SX32 R11, R18, R5.reuse, 0x1, P2 ;  /* 0x00000005120b7211 */ /* 0x082fe400010f0eff */
[----:B------:R-:W4:Y:S04]  /*16ee0*/  LDL.LU R18, [R1+0xb8] ;  /* 0x0000b80001127983 */ /* 0x000f280000300800 */
[----:B------:R-:W-:Y:S04]  /*16ef0*/  STL [R1+0x1168], R12 ;  /* 0x0011680c01007387 */ /* 0x000fe80000100800 */
[----:B------:R-:W4:Y:S04]  /*16f00*/  LDL.LU R17, [R1+0xc4] ;  /* 0x0000c40001117983 */ /* 0x000f280000300800 */
[----:B------:R0:W-:Y:S02]  /*16f10*/  STL [R1+0x115c], R11 ;  /* 0x00115c0b01007387 */ /* 0x0001e40000100800 */
[----:B0-----:R-:W-:-:S02]  /*16f20*/  LEA.HI.X.SX32 R11, R19, R5, 0x1, P1 ;  /* 0x00000005130b7211 */ /* 0x001fc400008f0eff */
[----:B------:R-:W4:Y:S01]  /*16f30*/  LDL.LU R19, [R1+0x7c] ;  /* 0x00007c0001137983 */ /* 0x000f220000300800 */
[----:B------:R-:W-:-:S05]  /*16f40*/  LEA R12, P2, R25, R0, 0x1 ;  /* 0x00000000190c7211 */ /* 0x000fca00078408ff */
[----:B------:R0:W-:Y:S04]  /*16f50*/  STL [R1+0x1160], R12 ;  /* 0x0011600c01007387 */ /* 0x0001e80000100800 */
[----:B------:R-:W4:Y:S04]  /*16f60*/  LDL.LU R16, [R1+0xc8] ;  /* 0x0000c80001107983 */ /* 0x000f280000300800 */
[----:B------:R1:W-:Y:S01]  /*16f70*/  STL [R1+0x1154], R11 ;  /* 0x0011540b01007387 */ /* 0x0003e20000100800 */
[----:B0-----:R-:W-:-:S03]  /*16f80*/  LEA.HI.X.SX32 R12, R20, R5, 0x1, P0 ;  /* 0x00000005140c7211 */ /* 0x001fc600000f0eff */
[----:B-1----:R-:W4:Y:S01]  /*16f90*/  LDL.LU R11, [R1+0xcc] ;  /* 0x0000cc00010b7983 */ /* 0x002f220000300800 */
[----:B--2---:R-:W-:-:S05]  /*16fa0*/  LEA R13, P1, R10, R0, 0x1 ;  /* 0x000000000a0d7211 */ /* 0x004fca00078208ff */
[----:B------:R3:W-:Y:S04]  /*16fb0*/  STL [R1+0x1158], R13 ;  /* 0x0011580d01007387 */ /* 0x0007e80000100800 */
[----:B------:R0:W-:Y:S04]  /*16fc0*/  STL [R1+0x114c], R12 ;  /* 0x00114c0c01007387 */ /* 0x0001e80000100800 */
[----:B------:R-:W2:Y:S01]  /*16fd0*/  LDL.LU R15, [R1+0xd0] ;  /* 0x0000d000010f7983 */ /* 0x000ea20000300800 */
[----:B---3--:R-:W-:Y:S02]  /*16fe0*/  LEA R13, P0, R9, R0, 0x1 ;  /* 0x00000000090d7211 */ /* 0x008fe400078008ff */
[----:B0-----:R-:W-:-:S03]  /*16ff0*/  LEA.HI.X.SX32 R12, R21, R5, 0x1, P4 ;  /* 0x00000005150c7211 */ /* 0x001fc600020f0eff */
[----:B------:R4:W-:Y:S04]  /*17000*/  STL [R1+0x1150], R13 ;  /* 0x0011500d01007387 */ /* 0x0009e80000100800 */
[----:B------:R0:W-:Y:S04]  /*17010*/  STL [R1+0x1144], R12 ;  /* 0x0011440c01007387 */ /* 0x0001e80000100800 */
[----:B------:R-:W3:Y:S01]  /*17020*/  LDL.LU R14, [R1+0xd4] ;  /* 0x0000d400010e7983 */ /* 0x000ee20000300800 */
[----:B----4-:R-:W-:Y:S02]  /*17030*/  LEA R13, P4, R4, R0, 0x1 ;  /* 0x00000000040d7211 */ /* 0x010fe400078808ff */
[----:B0-----:R-:W-:-:S03]  /*17040*/  LEA.HI.X.SX32 R12, R22, R5, 0x1, P6 ;  /* 0x00000005160c7211 */ /* 0x001fc600030f0eff */
[----:B------:R0:W-:Y:S04]  /*17050*/  STL [R1+0x1148], R13 ;  /* 0x0011480d01007387 */ /* 0x0001e80000100800 */
[----:B------:R1:W-:Y:S04]  /*17060*/  STL [R1+0x113c], R12 ;  /* 0x00113c0c01007387 */ /* 0x0003e80000100800 */
[----:B0-----:R-:W4:Y:S01]  /*17070*/  LDL.LU R13, [R1+0xd8] ;  /* 0x0000d800010d7983 */ /* 0x001f220000300800 */
[----:B-1----:R-:W-:Y:S02]  /*17080*/  LEA.HI.X.SX32 R12, R23, R5, 0x1, P5 ;  /* 0x00000005170c7211 */ /* 0x002fe400028f0eff */
[----:B------:R-:W-:-:S02]  /*17090*/  LEA R21, P5, R6, R0, 0x1 ;  /* 0x0000000006157211 */ /* 0x000fc400078a08ff */
[----:B------:R-:W-:-:S05]  /*170a0*/  LEA R20, P6, R19, R0, 0x1 ;  /* 0x0000000013147211 */ /* 0x000fca00078c08ff */
[----:B------:R0:W-:Y:S04]  /*170b0*/  STL [R1+0x1140], R20 ;  /* 0x0011401401007387 */ /* 0x0001e80000100800 */
[----:B------:R1:W-:Y:S04]  /*170c0*/  STL [R1+0x1134], R12 ;  /* 0x0011340c01007387 */ /* 0x0003e80000100800 */
[----:B0-----:R-:W4:Y:S01]  /*170d0*/  LDL.LU R20, [R1+0xe0] ;  /* 0x0000e00001147983 */ /* 0x001f220000300800 */
[----:B-1----:R-:W-:-:S03]  /*170e0*/  LEA.HI.X.SX32 R12, R24, R5, 0x1, P3 ;  /* 0x00000005180c7211 */ /* 0x002fc600018f0eff */
[----:B------:R-:W-:Y:S04]  /*170f0*/  STL [R1+0x1138], R21 ;  /* 0x0011381501007387 */ /* 0x000fe80000100800 */
[----:B------:R0:W-:Y:S04]  /*17100*/  STL [R1+0x112c], R12 ;  /* 0x00112c0c01007387 */ /* 0x0001e80000100800 */
[----:B0-----:R-:W4:Y:S01]  /*17110*/  LDL.LU R12, [R1+0xe4] ;  /* 0x0000e400010c7983 */ /* 0x001f220000300800 */
[----:B------:R-:W-:Y:S02]  /*17120*/  LEA R22, P3, R8, R0, 0x1 ;  /* 0x0000000008167211 */ /* 0x000fe400078608ff */
[----:B------:R-:W-:-:S03]  /*17130*/  LEA.HI.X.SX32 R21, R25, R5, 0x1, P2 ;  /* 0x0000000519157211 */ /* 0x000fc600010f0eff */
[----:B------:R0:W-:Y:S04]  /*17140*/  STL [R1+0x1130], R22 ;  /* 0x0011301601007387 */ /* 0x0001e80000100800 */
[----:B------:R1:W-:Y:S01]  /*17150*/  STL [R1+0x9e8], R21 ;  /* 0x0009e81501007387 */ /* 0x0003e20000100800 */
[----:B0-----:R-:W-:Y:S02]  /*17160*/  LEA R22, P2, R18, R0, 0x1 ;  /* 0x0000000012167211 */ /* 0x001fe400078408ff */
[-C--:B-1----:R-:W-:Y:S02]  /*17170*/  LEA.HI.X.SX32 R21, R10, R5.reuse, 0x1, P1 ;  /* 0x000000050a157211 */ /* 0x082fe400008f0eff */
[----:B------:R-:W4:Y:S04]  /*17180*/  LDL.LU R10, [R1+0x11c] ;  /* 0x00011c00010a7983 */ /* 0x000f280000300800 */
[----:B------:R-:W-:Y:S04]  /*17190*/  STL [R1+0xa08], R22 ;  /* 0x000a081601007387 */ /* 0x000fe80000100800 */
[----:B------:R0:W-:Y:S02]  /*171a0*/  STL [R1+0x9ec], R21 ;  /* 0x0009ec1501007387 */ /* 0x0001e40000100800 */
[----:B0-----:R-:W-:-:S02]  /*171b0*/  LEA.HI.X.SX32 R21, R9, R5, 0x1, P0 ;  /* 0x0000000509157211 */ /* 0x001fc400000f0eff */
[----:B------:R-:W4:Y:S01]  /*171c0*/  LDL.LU R9, [R1+0x124] ;  /* 0x0001240001097983 */ /* 0x000f220000300800 */
[----:B------:R-:W-:-:S05]  /*171d0*/  LEA R22, P1, R26, R0, 0x1 ;  /* 0x000000001a167211 */ /* 0x000fca00078208ff */
[----:B------:R0:W-:Y:S04]  /*171e0*/  STL [R1+0xa10], R22 ;  /* 0x000a101601007387 */ /* 0x0001e80000100800 */
[----:B------:R1:W-:Y:S01]  /*171f0*/  STL [R1+0x9f0], R21 ;  /* 0x0009f01501007387 */ /* 0x0003e20000100800 */
[-C--:B0-----:R-:W-:Y:S02]  /*17200*/  LEA R22, P0, R27, R0.reuse, 0x1 ;  /* 0x000000001b167211 */ /* 0x081fe400078008ff */
[----:B-1----:R-:W-:Y:S02]  /*17210*/  LEA.HI.X.SX32 R21, R4, R5, 0x1, P4 ;  /* 0x0000000504157211 */ /* 0x002fe400020f0eff */
[----:B------:R-:W4:Y:S04]  /*17220*/  LDL.LU R4, [R1+0x14c] ;  /* 0x00014c0001047983 */ /* 0x000f280000300800 */
[----:B------:R0:W-:Y:S04]  /*17230*/  STL [R1+0xa18], R22 ;  /* 0x000a181601007387 */ /* 0x0001e80000100800 */
[----:B------:R1:W-:Y:S01]  /*17240*/  STL [R1+0x9f4], R21 ;  /* 0x0009f41501007387 */ /* 0x0003e20000100800 */
[----:B0-----:R-:W-:-:S02]  /*17250*/  LEA R22, P4, R17, R0, 0x1 ;  /* 0x0000000011167211 */ /* 0x001fc400078808ff */
        /* <DEDUP_REMOVED lines=14> */
[----:B--2---:R-:W-:-:S02]  /*17340*/  LEA R22, P3, R15, R0, 0x1 ;  /* 0x000000000f167211 */ /* 0x004fc400078608ff */
[----:B0-----:R-:W-:Y:S02]  /*17350*/  LEA.HI.X.SX32 R21, R18, R5, 0x1, P2 ;  /* 0x0000000512157211 */ /* 0x001fe400010f0eff */
[----:B------:R-:W2:Y:S04]  /*17360*/  LDL.LU R18, [R1+0x178] ;  /* 0x0001780001127983 */ /* 0x000ea80000300800 */
[----:B------:R3:W-:Y:S04]  /*17370*/  STL [R1+0xa38], R22 ;  /* 0x000a381601007387 */ /* 0x0007e80000100800 */
[----:B------:R0:W-:Y:S01]  /*17380*/  STL [R1+0xa04], R21 ;  /* 0x000a041501007387 */ /* 0x0001e20000100800 */
[----:B---3--:R-:W-:-:S02]  /*17390*/  LEA R22, P2, R14, R0, 0x1 ;  /* 0x000000000e167211 */ /* 0x008fc400078408ff */
[----:B0-----:R-:W-:Y:S02]  /*173a0*/  LEA.HI.X.SX32 R21, R26, R5, 0x1, P1 ;  /* 0x000000051a157211 */ /* 0x001fe400008f0eff */
[----:B------:R-:W3:Y:S04]  /*173b0*/  LDL.LU R26, [R1+0x17c] ;  /* 0x00017c00011a7983 */ /* 0x000ee80000300800 */
[----:B------:R4:W-:Y:S04]  /*173c0*/  STL [R1+0xa40], R22 ;  /* 0x000a401601007387 */ /* 0x0009e80000100800 */
[----:B------:R0:W-:Y:S01]  /*173d0*/  STL [R1+0xa0c], R21 ;  /* 0x000a0c1501007387 */ /* 0x0001e20000100800 */
[----:B----4-:R-:W-:-:S02]  /*173e0*/  LEA R22, P1, R13, R0, 0x1 ;  /* 0x000000000d167211 */ /* 0x010fc400078208ff */
[-C--:B0-----:R-:W-:Y:S02]  /*173f0*/  LEA.HI.X.SX32 R21, R27, R5.reuse, 0x1, P0 ;  /* 0x000000051b157211 */ /* 0x081fe400000f0eff */
        /* <DEDUP_REMOVED lines=44> */
[-C--:B0-----:R-:W-:Y:S02]  /*176c0*/  LEA.HI.X.SX32 R21, R10, R5.reuse, 0x1, P6 ;  /* 0x000000050a157211 */ /* 0x081fe400030f0eff */
[----:B------:R-:W2:Y:S04]  /*176d0*/  LDL.LU R10, [R1+0x1a4] ;  /* 0x0001a400010a7983 */ /* 0x000ea80000300800 */
[----:B------:R-:W-:Y:S04]  /*176e0*/  STL [R1+0xa90], R22 ;  /* 0x000a901601007387 */ /* 0x000fe80000100800 */
[----:B------:R0:W-:Y:S02]  /*176f0*/  STL [R1+0xa5c], R21 ;  /* 0x000a5c1501007387 */ /* 0x0001e40000100800 */
[----:B0-----:R-:W-:-:S02]  /*17700*/  LEA.HI.X.SX32 R21, R9, R5, 0x1, P5 ;  /* 0x0000000509157211 */ /* 0x001fc400028f0eff */
[----:B------:R-:W2:Y:S01]  /*17710*/  LDL.LU R9, [R1+0x1a8] ;  /* 0x0001a80001097983 */ /* 0x000ea20000300800 */
[----:B---3--:R-:W-:-:S05]  /*17720*/  LEA R22, P6, R26, R0, 0x1 ;  /* 0x000000001a167211 */ /* 0x008fca00078c08ff */
[----:B------:R4:W-:Y:S04]  /*17730*/  STL [R1+0xa98], R22 ;  /* 0x000a981601007387 */ /* 0x0009e80000100800 */
[----:B------:R0:W-:Y:S01]  /*17740*/  STL [R1+0xa64], R21 ;  /* 0x000a641501007387 */ /* 0x0001e20000100800 */
[-C--:B----4-:R-:W-:Y:S02]  /*17750*/  LEA R22, P5, R27, R0.reuse, 0x1 ;  /* 0x000000001b167211 */ /* 0x090fe400078a08ff */
[----:B0-----:R-:W-:Y:S02]  /*17760*/  LEA.HI.X.SX32 R21, R4, R5, 0x1, P3 ;  /* 0x0000000504157211 */ /* 0x001fe400018f0eff */
[----:B------:R-:W3:Y:S04]  /*17770*/  LDL.LU R4, [R1+0x1ac] ;  /* 0x0001ac0001047983 */ /* 0x000ee80000300800 */
[----:B------:R0:W-:Y:S04]  /*17780*/  STL [R1+0xaa0], R22 ;  /* 0x000aa01601007387 */ /* 0x0001e80000100800 */
[----:B------:R1:W-:Y:S01]  /*17790*/  STL [R1+0xa6c], R21 ;  /* 0x000a6c1501007387 */ /* 0x0003e20000100800 */
[----:B0-----:R-:W-:-:S02]  /*177a0*/  LEA R22, P3, R17, R0, 0x1 ;  /* 0x0000000011167211 */ /* 0x001fc400078608ff */
[-C--:B-1----:R-:W-:Y:S02]  /*177b0*/  LEA.HI.X.SX32 R21, R19, R5.reuse, 0x1, P2 ;  /* 0x0000000513157211 */ /* 0x082fe400010f0eff */
[----:B------:R-:W4:Y:S04]  /*177c0*/  LDL.LU R19, [R1+0x1b0] ;  /* 0x0001b00001137983 */ /* 0x000f280000300800 */
[----:B------:R-:W-:Y:S04]  /*177d0*/  STL [R1+0xaa8], R22 ;  /* 0x000aa81601007387 */ /* 0x000fe80000100800 */
[----:B------:R0:W-:Y:S02]  /*177e0*/  STL [R1+0xa74], R21 ;  /* 0x000a741501007387 */ /* 0x0001e40000100800 */
[----:B0-----:R-:W-:-:S02]  /*177f0*/  LEA.HI.X.SX32 R21, R6, R5, 0x1, P1 ;  /* 0x0000000506157211 */ /* 0x001fc400008f0eff */
[----:B------:R-:W4:Y:S01]  /*17800*/  LDL.LU R6, [R1+0x1b4] ;  /* 0x0001b40001067983 */ /* 0x000f220000300800 */
[----:B------:R-:W-:-:S05]  /*17810*/  LEA R22, P2, R16, R0, 0x1 ;  /* 0x0000000010167211 */ /* 0x000fca00078408ff */
[----:B------:R-:W-:Y:S04]  /*17820*/  STL [R1+0xab0], R22 ;  /* 0x000ab01601007387 */ /* 0x000fe80000100800 */
[----:B------:R0:W-:Y:S02]  /*17830*/  STL [R1+0xa7c], R21 ;  /* 0x000a7c1501007387 */ /* 0x0001e40000100800 */
[-C--:B0-----:R-:W-:Y:S02]  /*17840*/  LEA.HI.X.SX32 R21, R8, R5.reuse, 0x1, P0 ;  /* 0x0000000508157211 */ /* 0x081fe400000f0eff */
[----:B------:R-:W-:Y:S01]  /*17850*/  LEA R22, P1, R11, R0, 0x1 ;  /* 0x000000000b167211 */ /* 0x000fe200078208ff */
        /* <DEDUP_REMOVED lines=33> */
[----:B0-----:R-:W-:-:S02]  /*17a70*/  LEA R22, P1, R9, R0, 0x1 ;  /* 0x0000000009167211 */ /* 0x001fc400078208ff */
[-C--:B-1----:R-:W-:Y:S02]  /*17a80*/  LEA.HI.X.SX32 R21, R15, R5.reuse, 0x1, P0 ;  /* 0x000000050f157211 */ /* 0x082fe400000f0eff */
        /* <DEDUP_REMOVED lines=54> */
[----:B-1----:R-:W-:Y:S02]  /*17df0*/  LEA.HI.X.SX32 R21, R18, R5, 0x1, P3 ;  /* 0x0000000512157211 */ /* 0x002fe400018f0eff */
        /* <DEDUP_REMOVED lines=48> */
[----:B0-----:R-:W-:Y:S02]  /*18100*/  LEA.HI.X.SX32 R21, R12, R5, 0x1, P0 ;  /* 0x000000050c157211 */ /* 0x001fe400000f0eff */
[-C--:B--2---:R-:W-:Y:S01]  /*18110*/  LEA R22, P1, R8, R0.reuse, 0x1 ;  /* 0x0000000008167211 */ /* 0x084fe200078208ff */
        /* <DEDUP_REMOVED lines=55> */
[----:B--2---:R-:W-:-:S05]  /*18490*/  LEA R22, P5, R12, R0, 0x1 ;  /* 0x000000000c167211 */ /* 0x004fca00078a08ff */
[----:B------:R-:W-:Y:S04]  /*184a0*/  STL [R1+0xbf0], R22 ;  /* 0x000bf01601007387 */ /* 0x000fe80000100800 */
[----:B------:R0:W-:Y:S02]  /*184b0*/  STL [R1+0xbbc], R21 ;  /* 0x000bbc1501007387 */ /* 0x0001e40000100800 */
[----:B0-----:R-:W-:Y:S02]  /*184c0*/  LEA.HI.X.SX32 R21, R11, R5, 0x1, P2 ;  /* 0x000000050b157211 */ /* 0x001fe400010f0eff */
[----:B------:R-:W2:Y:S01]  /*184d0*/  LDL.LU R11, [R1+0x314] ;  /* 0x00031400010b7983 */ /* 0x000ea20000300800 */
[----:B------:R-:W-:-:S05]  /*184e0*/  LEA R22, P3, R10, R0, 0x1 ;  /* 0x000000000a167211 */ /* 0x000fca00078608ff */
[----:B------:R-:W-:Y:S04]  /*184f0*/  STL [R1+0xbf8], R22 ;  /* 0x000bf81601007387 */ /* 0x000fe80000100800 */
[----:B------:R0:W-:Y:S02]  /*18500*/  STL [R1+0xbc4], R21 ;  /* 0x000bc41501007387 */ /* 0x0001e40000100800 */
[----:B0-----:R-:W-:Y:S02]  /*18510*/  LEA.HI.X.SX32 R21, R15, R5, 0x1, P1 ;  /* 0x000000050f157211 */ /* 0x001fe400008f0eff */
[-C--:B------:R-:W-:Y:S01]  /*18520*/  LEA R22, P2, R9, R0.reuse, 0x1 ;  /* 0x0000000009167211 */ /* 0x080fe200078408ff */
        /* <DEDUP_REMOVED lines=128> */
[-C--:B0-----:R-:W-:Y:S02]  /*18d30*/  LEA.HI.X.SX32 R21, R6, R5.reuse, 0x1, P3 ;  /* 0x0000000506157211 */ /* 0x081fe400018f0eff */
[----:B------:R-:W-:Y:S01]  /*18d40*/  LEA R22, P5, R16, R0, 0x1 ;  /* 0x0000000010167211 */ /* 0x000fe200078a08ff */
        /* <DEDUP_REMOVED lines=66> */
[----:B------:R-:W-:Y:S04]  /*19170*/  STL [R1+0xd38], R22 ;  /* 0x000d381601007387 */ /* 0x000fe80000100800 */
[----:B------:R0:W-:Y:S02]  /*19180*/  STL [R1+0xd04], R21 ;  /* 0x000d041501007387 */ /* 0x0001e40000100800 */
[-C--:B0-----:R-:W-:Y:S02]  /*19190*/  LEA.HI.X.SX32 R21, R9, R5.reuse, 0x1, P3 ;  /* 0x0000000509157211 */ /* 0x081fe400018f0eff */
[----:B----4-:R-:W-:Y:S01]  /*191a0*/  LEA R22, P5, R26, R0, 0x1 ;  /* 0x000000001a167211 */ /* 0x010fe200078a08ff */
[----:B------:R-:W3:Y:S04]  /*191b0*/  LDL.LU R9, [R1+0x2cc] ;  /* 0x0002cc0001097983 */ /* 0x000ee80000300800 */
        /* <DEDUP_REMOVED lines=234> */
[----:B---3--:R-:W-:Y:S02]  /*1a060*/  LEA R22, P4, R19, R0, 0x1 ;  /* 0x0000000013167211 */ /* 0x008fe400078808ff */
[----:B------:R-:W-:-:S03]  /*1a070*/  LEA.HI.X.SX32 R20, R20, R5, 0x1, P5 ;  /* 0x0000000514147211 */ /* 0x000fc600028f0eff */
[----:B------:R-:W-:Y:S04]  /*1a080*/  STL [R1+0xeb8], R22 ;  /* 0x000eb81601007387 */ /* 0x000fe80000100800 */
[----:B------:R0:W-:Y:S04]  /*1a090*/  STL [R1+0xe84], R21 ;  /* 0x000e841501007387 */ /* 0x0001e80000100800 */
[----:B0-----:R-:W3:Y:S01]  /*1a0a0*/  LDL.LU R21, [R1+0x13c] ;  /* 0x00013c0001157983 */ /* 0x001ee20000300800 */
[----:B----4-:R-:W-:-:S05]  /*1a0b0*/  LEA R22, P6, R6, R0, 0x1 ;  /* 0x0000000006167211 */ /* 0x010fca00078c08ff */
        /* <DEDUP_REMOVED lines=8> */
[----:B------:R-:W4:Y:S01]  /*1a140*/  LDL.LU R10, [R1+0x134] ;  /* 0x00013400010a7983 */ /* 0x000f220000300800 */
[----:B------:R-:W-:Y:S02]  /*1a150*/  LEA.HI.X.SX32 R19, R19, R5, 0x1, P4 ;  /* 0x0000000513137211 */ /* 0x000fe400020f0eff */
        /* <DEDUP_REMOVED lines=12> */
[----:B------:R0:W-:Y:S04]  /*1a220*/  STL [R1+0xeac], R20 ;  /* 0x000eac1401007387 */ /* 0x0001e80000100800 */
[----:B0-----:R-:W4:Y:S01]  /*1a230*/  LDL.LU R20, [R1+0x128] ;  /* 0x0001280001147983 */ /* 0x001f220000300800 */
[----:B------:R-:W-:-:S05]  /*1a240*/  LEA R22, P0, R17, R0, 0x1 ;  /* 0x0000000011167211 */ /* 0x000fca00078008ff */
[----:B------:R-:W-:Y:S04]  /*1a250*/  STL [R1+0xee8], R22 ;  /* 0x000ee81601007387 */ /* 0x000fe80000100800 */
[----:B------:R0:W-:Y:S02]  /*1a260*/  STL [R1+0xeb4], R19 ;  /* 0x000eb41301007387 */ /* 0x0001e40000100800 */
[----:B0-----:R-:W-:Y:S02]  /*1a270*/  LEA.HI.X.SX32 R19, R6, R5, 0x1, P6 ;  /* 0x0000000506137211 */ /* 0x001fe400030f0eff */
[----:B------:R-:W4:Y:S01]  /*1a280*/  LDL.LU R6, [R1+0x120] ;  /* 0x0001200001067983 */ /* 0x000f220000300800 */
[----:B--2---:R-:W-:-:S05]  /*1a290*/  LEA R22, P4, R16, R0, 0x1 ;  /* 0x0000000010167211 */ /* 0x004fca00078808ff */
[----:B------:R-:W-:Y:S04]  /*1a2a0*/  STL [R1+0xef0], R22 ;  /* 0x000ef01601007387 */ /* 0x000fe80000100800 */
[----:B------:R0:W-:Y:S01]  /*1a2b0*/  STL [R1+0xebc], R19 ;  /* 0x000ebc1301007387 */ /* 0x0001e20000100800 */
[-C--:B------:R-:W-:Y:S02]  /*1a2c0*/  LEA.HI.X.SX32 R18, R18, R5.reuse, 0x1, P3 ;  /* 0x0000000512127211 */ /* 0x080fe400018f0eff */
[----:B0-----:R-:W-:Y:S02]  /*1a2d0*/  LEA.HI.X.SX32 R19, R8, R5, 0x1, P5 ;  /* 0x0000000508137211 */ /* 0x001fe400028f0eff */
[-C--:B------:R-:W-:Y:S01]  /*1a2e0*/  LEA R22, P6, R11, R0.reuse, 0x1 ;  /* 0x000000000b167211 */ /* 0x080fe200078c08ff */
[----:B------:R-:W2:Y:S04]  /*1a2f0*/  LDL.LU R8, [R1+0x118] ;  /* 0x0001180001087983 */ /* 0x000ea80000300800 */
[----:B------:R-:W-:Y:S04]  /*1a300*/  STL [R1+0xef8], R22 ;  /* 0x000ef81601007387 */ /* 0x000fe80000100800 */
[----:B------:R0:W-:Y:S04]  /*1a310*/  STL [R1+0xec4], R19 ;  /* 0x000ec41301007387 */ /* 0x0001e80000100800 */
[----:B0-----:R-:W2:Y:S01]  /*1a320*/  LDL.LU R19, [R1+0x114] ;  /* 0x0001140001137983 */ /* 0x001ea20000300800 */
        /* <DEDUP_REMOVED lines=12> */
[----:B------:R0:W-:Y:S01]  /*1a3f0*/  STL [R1+0xedc], R18 ;  /* 0x000edc1201007387 */ /* 0x0001e20000100800 */
[----:B------:R-:W-:-:S03]  /*1a400*/  LEA.HI.X.SX32 R17, R17, R5, 0x1, P0 ;  /* 0x0000000511117211 */ /* 0x000fc600000f0eff */
[----:B0-----:R-:W2:Y:S01]  /*1a410*/  LDL.LU R18, [R1+0x108] ;  /* 0x0001080001127983 */ /* 0x001ea20000300800 */
[----:B---3--:R-:W-:Y:S02]  /*1a420*/  LEA R22, P1, R21, R0, 0x1 ;  /* 0x0000000015167211 */ /* 0x008fe400078208ff */
[----:B------:R-:W-:-:S03]  /*1a430*/  LEA.HI.X.SX32 R16, R16, R5, 0x1, P4 ;  /* 0x0000000510107211 */ /* 0x000fc600020f0eff */
[----:B------:R-:W-:Y:S04]  /*1a440*/  STL [R1+0xf18], R22 ;  /* 0x000f181601007387 */ /* 0x000fe80000100800 */
[----:B------:R0:W-:Y:S01]  /*1a450*/  STL [R1+0xee4], R17 ;  /* 0x000ee41101007387 */ /* 0x0001e20000100800 */
[----:B------:R-:W-:-:S03]  /*1a460*/  LEA.HI.X.SX32 R11, R11, R5, 0x1, P6 ;  /* 0x000000050b0b7211 */ /* 0x000fc600030f0eff */
[----:B0-----:R-:W3:Y:S01]  /*1a470*/  LDL.LU R17, [R1+0x104] ;  /* 0x0001040001117983 */ /* 0x001ee20000300800 */
[----:B----4-:R-:W-:-:S05]  /*1a480*/  LEA R22, P0, R12, R0, 0x1 ;  /* 0x000000000c167211 */ /* 0x010fca00078008ff */
[----:B------:R-:W-:Y:S04]  /*1a490*/  STL [R1+0xf20], R22 ;  /* 0x000f201601007387 */ /* 0x000fe80000100800 */
[----:B------:R0:W-:Y:S04]  /*1a4a0*/  STL [R1+0xeec], R16 ;  /* 0x000eec1001007387 */ /* 0x0001e80000100800 */
[----:B0-----:R-:W4:Y:S01]  /*1a4b0*/  LDL.LU R16, [R1+0x100] ;  /* 0x0001000001107983 */ /* 0x001f220000300800 */
[----:B------:R-:W-:-:S05]  /*1a4c0*/  LEA R22, P4, R10, R0, 0x1 ;  /* 0x000000000a167211 */ /* 0x000fca00078808ff */
[----:B------:R-:W-:Y:S04]  /*1a4d0*/  STL [R1+0xf28], R22 ;  /* 0x000f281601007387 */ /* 0x000fe80000100800 */
[----:B------:R0:W-:Y:S04]  /*1a4e0*/  STL [R1+0xef4], R11 ;  /* 0x000ef40b01007387 */ /* 0x0001e80000100800 */
[----:B0-----:R-:W4:Y:S01]  /*1a4f0*/  LDL.LU R11, [R1+0xfc] ;  /* 0x0000fc00010b7983 */ /* 0x001f220000300800 */
[----:B------:R-:W-:Y:S02]  /*1a500*/  LEA.HI.X.SX32 R23, R15, R5, 0x1, P5 ;  /* 0x000000050f177211 */ /* 0x000fe400028f0eff */
[----:B------:R-:W-:-:S05]  /*1a510*/  LEA R22, P6, R9, R0, 0x1 ;  /* 0x0000000009167211 */ /* 0x000fca00078c08ff */
[----:B------:R0:W-:Y:S04]  /*1a520*/  STL [R1+0xf30], R22 ;  /* 0x000f301601007387 */ /* 0x0001e80000100800 */
[----:B------:R-:W4:Y:S04]  /*1a530*/  LDL.LU R15, [R1+0xf8] ;  /* 0x0000f800010f7983 */ /* 0x000f280000300800 */
[----:B------:R1:W-:Y:S01]  /*1a540*/  STL [R1+0xefc], R23 ;  /* 0x000efc1701007387 */ /* 0x0003e20000100800 */
[----:B0-----:R-:W-:Y:S02]  /*1a550*/  LEA R22, P5, R4, R0, 0x1 ;  /* 0x0000000004167211 */ /* 0x001fe400078a08ff */
[----:B-1----:R-:W-:-:S03]  /*1a560*/  LEA.HI.X.SX32 R23, R14, R5, 0x1, P3 ;  /* 0x000000050e177211 */ /* 0x002fc600018f0eff */
        /* <DEDUP_REMOVED lines=9> */
[----:B-1----:R-:W-:-:S02]  /*1a600*/  LEA.HI.X.SX32 R23, R21, R5, 0x1, P1 ;  /* 0x0000000515177211 */ /* 0x002fc400008f0eff */
[----:B------:R-:W-:Y:S01]  /*1a610*/  LEA.HI.X.SX32 R21, R12, R5, 0x1, P0 ;  /* 0x000000050c157211 */ /* 0x000fe200000f0eff */
[----:B------:R2:W-:Y:S04]  /*1a620*/  STL [R1+0xf48], R22 ;  /* 0x000f481601007387 */ /* 0x0005e80000100800 */
[----:B------:R-:W-:Y:S04]  /*1a630*/  STL [R1+0xf14], R23 ;  /* 0x000f141701007387 */ /* 0x000fe80000100800 */
[----:B------:R-:W4:Y:S01]  /*1a640*/  LDL.LU R12, [R1+0xec] ;  /* 0x0000ec00010c7983 */ /* 0x000f220000300800 */
[----:B--2---:R-:W-:-:S05]  /*1a650*/  LEA R22, P1, R8, R0, 0x1 ;  /* 0x0000000008167211 */ /* 0x004fca00078208ff */
[----:B------:R0:W-:Y:S04]  /*1a660*/  STL [R1+0xf50], R22 ;  /* 0x000f501601007387 */ /* 0x0001e80000100800 */
[----:B------:R1:W-:Y:S01]  /*1a670*/  STL [R1+0xf1c], R21 ;  /* 0x000f1c1501007387 */ /* 0x0003e20000100800 */
[-C--:B0-----:R-:W-:Y:S02]  /*1a680*/  LEA R22, P0, R19, R0.reuse, 0x1 ;  /* 0x0000000013167211 */ /* 0x081fe400078008ff */
        /* <DEDUP_REMOVED lines=8> */
[----:B------:R0:W-:Y:S01]  /*1a710*/  STL [R1+0xf2c], R21 ;  /* 0x000f2c1501007387 */ /* 0x0001e20000100800 */
[----:B------:R-:W-:-:S02]  /*1a720*/  LEA.HI.X.SX32 R20, R20, R5, 0x1, P3 ;  /* 0x0000000514147211 */ /* 0x000fc400018f0eff */
[----:B0-----:R-:W-:Y:S02]  /*1a730*/  LEA.HI.X.SX32 R21, R4, R5, 0x1, P5 ;  /* 0x0000000504157211 */ /* 0x001fe400028f0eff */
[----:B------:R-:W2:Y:S01]  /*1a740*/  LDL.LU R4, [R1+0xb4] ;  /* 0x0000b40001047983 */ /* 0x000ea20000300800 */
[----:B------:R-:W-:-:S05]  /*1a750*/  LEA R22, P6, R27, R0, 0x1 ;  /* 0x000000001b167211 */ /* 0x000fca00078c08ff */
[----:B------:R0:W-:Y:S04]  /*1a760*/  STL [R1+0xf68], R22 ;  /* 0x000f681601007387 */ /* 0x0001e80000100800 */
[----:B------:R1:W-:Y:S01]  /*1a770*/  STL [R1+0xf34], R21 ;  /* 0x000f341501007387 */ /* 0x0003e20000100800 */
[----:B0-----:R-:W-:-:S03]  /*1a780*/  LEA R22, P5, R18, R0, 0x1 ;  /* 0x0000000012167211 */ /* 0x001fc600078a08ff */
[----:B-1----:R-:W2:Y:S04]  /*1a790*/  LDL.LU R21, [R1+0xac] ;  /* 0x0000ac0001157983 */ /* 0x002ea80000300800 */
[----:B------:R-:W-:Y:S04]  /*1a7a0*/  STL [R1+0xf70], R22 ;  /* 0x000f701601007387 */ /* 0x000fe80000100800 */
[----:B------:R0:W-:Y:S02]  /*1a7b0*/  STL [R1+0xf3c], R20 ;  /* 0x000f3c1401007387 */ /* 0x0001e40000100800 */
[----:B0-----:R-:W-:-:S02]  /*1a7c0*/  LEA.HI.X.SX32 R20, R6, R5, 0x1, P2 ;  /* 0x0000000506147211 */ /* 0x001fc400010f0eff */
[----:B------:R-:W2:Y:S01]  /*1a7d0*/  LDL.LU R6, [R1+0xa8] ;  /* 0x0000a80001067983 */ /* 0x000ea20000300800 */
[----:B---3--:R-:W-:-:S05]  /*1a7e0*/  LEA R22, P3, R17, R0, 0x1 ;  /* 0x0000000011167211 */ /* 0x008fca00078608ff */
[----:B------:R0:W-:Y:S04]  /*1a7f0*/  STL [R1+0xf78], R22 ;  /* 0x000f781601007387 */ /* 0x0001e80000100800 */
[----:B------:R1:W-:Y:S01]  /*1a800*/  STL [R1+0xf44], R20 ;  /* 0x000f441401007387 */ /* 0x0003e20000100800 */
[----:B0-----:R-:W-:Y:S02]  /*1a810*/  LEA.HI.X.SX32 R22, R8, R5, 0x1, P1 ;  /* 0x0000000508167211 */ /* 0x001fe400008f0eff */
[----:B----4-:R-:W-:-:S05]  /*1a820*/  LEA R23, P2, R16, R0, 0x1 ;  /* 0x0000000010177211 */ /* 0x010fca00078408ff */
[----:B------:R-:W-:Y:S04]  /*1a830*/  STL [R1+0xf80], R23 ;  /* 0x000f801701007387 */ /* 0x000fe80000100800 */
[----:B------:R-:W3:Y:S04]  /*1a840*/  LDL.LU R8, [R1+0xa4] ;  /* 0x0000a40001087983 */ /* 0x000ee80000300800 */
[----:B------:R0:W-:Y:S01]  /*1a850*/  STL [R1+0xf4c], R22 ;  /* 0x000f4c1601007387 */ /* 0x0001e20000100800 */
[----:B-1----:R-:W-:-:S05]  /*1a860*/  LEA R20, P1, R11, R0, 0x1 ;  /* 0x000000000b147211 */ /* 0x002fca00078208ff */
[----:B------:R1:W-:Y:S01]  /*1a870*/  STL [R1+0xf88], R20 ;  /* 0x000f881401007387 */ /* 0x0003e20000100800 */
[----:B0-----:R-:W-:-:S03]  /*1a880*/  LEA.HI.X.SX32 R22, R19, R5, 0x1, P0 ;  /* 0x0000000513167211 */ /* 0x001fc600000f0eff */
[----:B-1----:R-:W4:Y:S04]  /*1a890*/  LDL.LU R20, [R1+0xa0] ;  /* 0x0000a00001147983 */ /* 0x002f280000300800 */
[----:B------:R0:W-:Y:S02]  /*1a8a0*/  STL [R1+0xf54], R22 ;  /* 0x000f541601007387 */ /* 0x0001e40000100800 */
[-C--:B0-----:R-:W-:Y:S02]  /*1a8b0*/  LEA.HI.X.SX32 R22, R26, R5.reuse, 0x1, P4 ;  /* 0x000000051a167211 */ /* 0x081fe400020f0eff */
[-C--:B------:R-:W-:Y:S02]  /*1a8c0*/  LEA.HI.X.SX32 R18, R18, R5.reuse, 0x1, P5 ;  /* 0x0000000512127211 */ /* 0x080fe400028f0eff */
[----:B------:R-:W-:-:S02]  /*1a8d0*/  LEA.HI.X.SX32 R17, R17, R5, 0x1, P3 ;  /* 0x0000000511117211 */ /* 0x000fc400018f0eff */
        /* <DEDUP_REMOVED lines=8> */
[----:B------:R-:W-:Y:S01]  /*1a960*/  STL [R1+0xf64], R22 ;  /* 0x000f641601007387 */ /* 0x000fe20000100800 */
[----:B0-----:R-:W-:-:S05]  /*1a970*/  LEA R19, P6, R13, R0, 0x1 ;  /* 0x000000000d137211 */ /* 0x001fca00078c08ff */
[----:B------:R0:W-:Y:S04]  /*1a980*/  STL [R1+0xfa0], R19 ;  /* 0x000fa01301007387 */ /* 0x0001e80000100800 */
[----:B0-----:R-:W4:Y:S04]  /*1a990*/  LDL.LU R19, [R1+0x94] ;  /* 0x0000940001137983 */ /* 0x001f280000300800 */
[----:B------:R0:W-:Y:S01]  /*1a9a0*/  STL [R1+0xf6c], R18 ;  /* 0x000f6c1201007387 */ /* 0x0001e20000100800 */
[----:B------:R-:W-:-:S03]  /*1a9b0*/  LEA R22, P5, R12, R0, 0x1 ;  /* 0x000000000c167211 */ /* 0x000fc600078a08ff */
[----:B0-----:R-:W4:Y:S04]  /*1a9c0*/  LDL.LU R18, [R1+0x90] ;  /* 0x0000900001127983 */ /* 0x001f280000300800 */
[----:B------:R-:W-:Y:S04]  /*1a9d0*/  STL [R1+0xfa8], R22 ;  /* 0x000fa81601007387 */ /* 0x000fe80000100800 */
[----:B------:R0:W-:Y:S04]  /*1a9e0*/  STL [R1+0xf74], R17 ;  /* 0x000f741101007387 */ /* 0x0001e80000100800 */
[----:B0-----:R-:W4:Y:S01]  /*1a9f0*/  LDL.LU R17, [R1+0x8c] ;  /* 0x00008c0001117983 */ /* 0x001f220000300800 */
[----:B------:R-:W-:-:S02]  /*1aa00*/  LEA.HI.X.SX32 R16, R16, R5, 0x1, P2 ;  /* 0x0000000510107211 */ /* 0x000fc400010f0eff */
[----:B--2---:R-:W-:-:S05]  /*1aa10*/  LEA R22, P3, R10, R0, 0x1 ;  /* 0x000000000a167211 */ /* 0x004fca00078608ff */
[----:B------:R-:W-:Y:S04]  /*1aa20*/  STL [R1+0xfb0], R22 ;  /* 0x000fb01601007387 */ /* 0x000fe80000100800 */
[----:B------:R0:W-:Y:S04]  /*1aa30*/  STL [R1+0xf7c], R16 ;  /* 0x000f7c1001007387 */ /* 0x0001e80000100800 */
[----:B0-----:R-:W2:Y:S01]  /*1aa40*/  LDL.LU R16, [R1+0x88] ;  /* 0x0000880001107983 */ /* 0x001ea20000300800 */
[----:B------:R-:W-:Y:S02]  /*1aa50*/  LEA R23, P2, R9, R0, 0x1 ;  /* 0x0000000009177211 */ /* 0x000fe400078408ff */
[----:B------:R-:W-:-:S03]  /*1aa60*/  LEA.HI.X.SX32 R22, R11, R5, 0x1, P1 ;  /* 0x000000050b167211 */ /* 0x000fc600008f0eff */
[----:B------:R0:W-:Y:S04]  /*1aa70*/  STL [R1+0xfb8], R23 ;  /* 0x000fb81701007387 */ /* 0x0001e80000100800 */
[----:B------:R-:W2:Y:S04]  /*1aa80*/  LDL.LU R11, [R1+0x84] ;  /* 0x00008400010b7983 */ /* 0x000ea80000300800 */
[----:B------:R1:W-:Y:S01]  /*1aa90*/  STL [R1+0xf84], R22 ;  /* 0x000f841601007387 */ /* 0x0003e20000100800 */
[----:B0-----:R-:W-:Y:S02]  /*1aaa0*/  LEA R23, P1, R4, R0, 0x1 ;  /* 0x0000000004177211 */ /* 0x001fe400078208ff */
[----:B-1----:R-:W-:-:S03]  /*1aab0*/  LEA.HI.X.SX32 R22, R15, R5, 0x1, P0 ;  /* 0x000000050f167211 */ /* 0x002fc600000f0eff */
        /* <DEDUP_REMOVED lines=10> */
[----:B------:R-:W-:Y:S04]  /*1ab60*/  STL [R1+0xfd0], R23 ;  /* 0x000fd01701007387 */ /* 0x000fe80000100800 */
[----:B------:R-:W2:Y:S04]  /*1ab70*/  LDL.LU R13, [R1+0x70] ;  /* 0x00007000010d7983 */ /* 0x000ea80000300800 */
[----:B------:R0:W-:Y:S02]  /*1ab80*/  STL [R1+0xf9c], R22 ;  /* 0x000f9c1601007387 */ /* 0x0001e40000100800 */
[----:B0-----:R-:W-:-:S02]  /*1ab90*/  LEA.HI.X.SX32 R22, R12, R5, 0x1, P5 ;  /* 0x000000050c167211 */ /* 0x001fc400028f0eff */
[----:B------:R-:W2:Y:S01]  /*1aba0*/  LDL.LU R12, [R1+0x6c] ;  /* 0x00006c00010c7983 */ /* 0x000ea20000300800 */
[----:B---3--:R-:W-:-:S05]  /*1abb0*/  LEA R23, P6, R8, R0, 0x1 ;  /* 0x0000000008177211 */ /* 0x008fca00078c08ff */
[----:B------:R-:W-:Y:S04]  /*1abc0*/  STL [R1+0xfd8], R23 ;  /* 0x000fd81701007387 */ /* 0x000fe80000100800 */
[----:B------:R0:W-:Y:S02]  /*1abd0*/  STL [R1+0xfa4], R22 ;  /* 0x000fa41601007387 */ /* 0x0001e40000100800 */
[----:B0-----:R-:W-:Y:S02]  /*1abe0*/  LEA.HI.X.SX32 R22, R10, R5, 0x1, P3 ;  /* 0x000000050a167211 */ /* 0x001fe400018f0eff */
[----:B------:R-:W3:Y:S01]  /*1abf0*/  LDL.LU R10, [R1+0x68] ;  /* 0x00006800010a7983 */ /* 0x000ee20000300800 */
[----:B----4-:R-:W-:-:S05]  /*1ac00*/  LEA R23, P5, R20, R0, 0x1 ;  /* 0x0000000014177211 */ /* 0x010fca00078a08ff */
[----:B------:R-:W-:Y:S04]  /*1ac10*/  STL [R1+0xfe0], R23 ;  /* 0x000fe01701007387 */ /* 0x000fe80000100800 */
[----:B------:R0:W-:Y:S02]  /*1ac20*/  STL [R1+0xfac], R22 ;  /* 0x000fac1601007387 */ /* 0x0001e40000100800 */
[----:B0-----:R-:W-:Y:S02]  /*1ac30*/  LEA.HI.X.SX32 R22, R9, R5, 0x1, P2 ;  /* 0x0000000509167211 */ /* 0x001fe400010f0eff */
[----:B------:R-:W4:Y:S01]  /*1ac40*/  LDL.LU R9, [R1+0x64] ;  /* 0x0000640001097983 */ /* 0x000f220000300800 */
[----:B------:R-:W-:-:S05]  /*1ac50*/  LEA R23, P3, R26, R0, 0x1 ;  /* 0x000000001a177211 */ /* 0x000fca00078608ff */
[----:B------:R0:W-:Y:S04]  /*1ac60*/  STL [R1+0xfe8], R23 ;  /* 0x000fe81701007387 */ /* 0x0001e80000100800 */
[----:B------:R-:W-:Y:S01]  /*1ac70*/  STL [R1+0xfb4], R22 ;  /* 0x000fb41601007387 */ /* 0x000fe20000100800 */
[----:B0-----:R-:W-:Y:S02]  /*1ac80*/  LEA.HI.X.SX32 R23, R4, R5, 0x1, P1 ;  /* 0x0000000504177211 */ /* 0x001fe400008f0eff */
[----:B------:R-:W-:-:S05]  /*1ac90*/  LEA R24, P2, R27, R0, 0x1 ;  /* 0x000000001b187211 */ /* 0x000fca00078408ff */
[----:B------:R-:W-:Y:S04]  /*1aca0*/  STL [R1+0xff0], R24 ;  /* 0x000ff01801007387 */ /* 0x000fe80000100800 */
[----:B------:R-:W4:Y:S04]  /*1acb0*/  LDL.LU R4, [R1+0x60] ;  /* 0x0000600001047983 */ /* 0x000f280000300800 */
[----:B------:R0:W-:Y:S02]  /*1acc0*/  STL [R1+0xfbc], R23 ;  /* 0x000fbc1701007387 */ /* 0x0001e40000100800 */
[----:B0-----:R-:W-:-:S02]  /*1acd0*/  LEA.HI.X.SX32 R23, R21, R5, 0x1, P0 ;  /* 0x0000000515177211 */ /* 0x001fc400000f0eff */
[----:B------:R-:W-:Y:S02]  /*1ace0*/  LEA R22, P1, R19, R0, 0x1 ;  /* 0x0000000013167211 */ /* 0x000fe400078208ff */
[----:B------:R-:W-:-:S03]  /*1acf0*/  LEA.HI.X.SX32 R21, R6, R5, 0x1, P4 ;  /* 0x0000000506157211 */ /* 0x000fc600020f0eff */
[----:B------:R0:W-:Y:S04]  /*1ad00*/  STL [R1+0xff8], R22 ;  /* 0x000ff81601007387 */ /* 0x0001e80000100800 */
[----:B------:R1:W-:Y:S04]  /*1ad10*/  STL [R1+0xfc4], R23 ;  /* 0x000fc41701007387 */ /* 0x0003e80000100800 */
[----:B------:R-:W4:Y:S01]  /*1ad20*/  LDL.LU R6, [R1+0x5c] ;  /* 0x00005c0001067983 */ /* 0x000f220000300800 */
[----:B0-----:R-:W-:-:S05]  /*1ad30*/  LEA R22, P0, R18, R0, 0x1 ;  /* 0x0000000012167211 */ /* 0x001fca00078008ff */
[----:B------:R0:W-:Y:S04]  /*1ad40*/  STL [R1+0x1000], R22 ;  /* 0x0010001601007387 */ /* 0x0001e80000100800 */
[----:B------:R-:W-:Y:S01]  /*1ad50*/  STL [R1+0xfcc], R21 ;  /* 0x000fcc1501007387 */ /* 0x000fe20000100800 */
[----:B-1----:R-:W-:Y:S02]  /*1ad60*/  LEA R23, P4, R17, R0, 0x1 ;  /* 0x0000000011177211 */ /* 0x002fe400078808ff */
[----:B0-----:R-:W-:-:S03]  /*1ad70*/  LEA.HI.X.SX32 R22, R8, R5, 0x1, P6 ;  /* 0x0000000508167211 */ /* 0x001fc600030f0eff */
[----:B------:R-:W-:Y:S04]  /*1ad80*/  STL [R1+0x1008], R23 ;  /* 0x0010081701007387 */ /* 0x000fe80000100800 */
[----:B------:R-:W4:Y:S04]  /*1ad90*/  LDL.LU R8, [R1+0x58] ;  /* 0x0000580001087983 */ /* 0x000f280000300800 */
[----:B------:R0:W-:Y:S02]  /*1ada0*/  STL [R1+0xfd4], R22 ;  /* 0x000fd41601007387 */ /* 0x0001e40000100800 */
[----:B0-----:R-:W-:-:S02]  /*1adb0*/  LEA.HI.X.SX32 R22, R20, R5, 0x1, P5 ;  /* 0x0000000514167211 */ /* 0x001fc400028f0eff */
[----:B--2---:R-:W-:-:S05]  /*1adc0*/  LEA R21, P6, R16, R0, 0x1 ;  /* 0x0000000010157211 */ /* 0x004fca00078c08ff */
[----:B------:R0:W-:Y:S01]  /*1add0*/  STL [R1+0x1010], R21 ;  /* 0x0010101501007387 */ /* 0x0001e20000100800 */
[----:B------:R-:W-:-:S03]  /*1ade0*/  LEA.HI.X.SX32 R20, R26, R5, 0x1, P3 ;  /* 0x000000051a147211 */ /* 0x000fc600018f0eff */
[----:B------:R-:W-:Y:S04]  /*1adf0*/  STL [R1+0xfdc], R22 ;  /* 0x000fdc1601007387 */ /* 0x000fe80000100800 */
[----:B------:R-:W2:Y:S01]  /*1ae00*/  LDL.LU R26, [R1+0x54] ;  /* 0x00005400011a7983 */ /* 0x000ea20000300800 */
[----:B0-----:R-:W-:-:S05]  /*1ae10*/  LEA R21, P5, R11, R0, 0x1 ;  /* 0x000000000b157211 */ /* 0x001fca00078a08ff */
[----:B------:R0:W-:Y:S04]  /*1ae20*/  STL [R1+0x1018], R21 ;  /* 0x0010181501007387 */ /* 0x0001e80000100800 */
[----:B------:R1:W-:Y:S01]  /*1ae30*/  STL [R1+0xfe4], R20 ;  /* 0x000fe41401007387 */ /* 0x0003e20000100800 */
[----:B0-----:R-:W-:Y:S02]  /*1ae40*/  LEA R21, P3, R15, R0, 0x1 ;  /* 0x000000000f157211 */ /* 0x001fe400078608ff */
[-C--:B-1----:R-:W-:Y:S02]  /*1ae50*/  LEA.HI.X.SX32 R20, R27, R5.reuse, 0x1, P2 ;  /* 0x000000051b147211 */ /* 0x082fe400010f0eff */
[----:B------:R-:W2:Y:S01]  /*1ae60*/  LDL.LU R27, [R1+0x50] ;  /* 0x00005000011b7983 */ /* 0x000ea20000300800 */
[----:B------:R-:W-:-:S03]  /*1ae70*/  LEA.HI.X.SX32 R19, R19, R5, 0x1, P1 ;  /* 0x0000000513137211 */ /* 0x000fc600008f0eff */
[----:B------:R0:W-:Y:S04]  /*1ae80*/  STL [R1+0x1020], R21 ;  /* 0x0010201501007387 */ /* 0x0001e80000100800 */
[----:B------:R1:W-:Y:S01]  /*1ae90*/  STL [R1+0xfec], R20 ;  /* 0x000fec1401007387 */ /* 0x0003e20000100800 */
[----:B0-----:R-:W-:-:S05]  /*1aea0*/  LEA R21, P2, R14, R0, 0x1 ;  /* 0x000000000e157211 */ /* 0x001fca00078408ff */
[----:B------:R-:W-:Y:S04]  /*1aeb0*/  STL [R1+0x1028], R21 ;  /* 0x0010281501007387 */ /* 0x000fe80000100800 */
[----:B------:R-:W2:Y:S04]  /*1aec0*/  LDL.LU R25, [R1+0x4c] ;  /* 0x00004c0001197983 */ /* 0x000ea80000300800 */
[----:B------:R0:W-:Y:S01]  /*1aed0*/  STL [R1+0xff4], R19 ;  /* 0x000ff41301007387 */ /* 0x0001e20000100800 */
[----:B-1----:R-:W-:Y:S02]  /*1aee0*/  LEA R20, P1, R13, R0, 0x1 ;  /* 0x000000000d147211 */ /* 0x002fe400078208ff */
[----:B0-----:R-:W-:-:S03]  /*1aef0*/  LEA.HI.X.SX32 R19, R18, R5, 0x1, P0 ;  /* 0x0000000512137211 */ /* 0x001fc600000f0eff */
[----:B------:R-:W-:Y:S01]  /*1af00*/  STL [R1+0x1030], R20 ;  /* 0x0010301401007387 */ /* 0x000fe20000100800 */
[----:B------:R-:W-:-:S03]  /*1af10*/  LEA.HI.X.SX32 R17, R17, R5, 0x1, P4 ;  /* 0x0000000511117211 */ /* 0x000fc600020f0eff */
[----:B------:R-:W-:Y:S04]  /*1af20*/  STL [R1+0xffc], R19 ;  /* 0x000ffc1301007387 */ /* 0x000fe80000100800 */
[----:B------:R-:W2:Y:S01]  /*1af30*/  LDL.LU R24, [R1+0x48] ;  /* 0x0000480001187983 */ /* 0x000ea20000300800 */
[----:B------:R-:W-:-:S05]  /*1af40*/  LEA R18, P0, R12, R0, 0x1 ;  /* 0x000000000c127211 */ /* 0x000fca00078008ff */
[----:B------:R-:W-:Y:S04]  /*1af50*/  STL [R1+0x1038], R18 ;  /* 0x0010381201007387 */ /* 0x000fe80000100800 */
[----:B------:R0:W-:Y:S04]  /*1af60*/  STL [R1+0x1004], R17 ;  /* 0x0010041101007387 */ /* 0x0001e80000100800 */
[----:B------:R-:W2:Y:S01]  /*1af70*/  LDL.LU R23, [R1+0x44] ;  /* 0x0000440001177983 */ /* 0x000ea20000300800 */
[----:B0-----:R-:W-:Y:S02]  /*1af80*/  LEA.HI.X.SX32 R17, R16, R5, 0x1, P6 ;  /* 0x0000000510117211 */ /* 0x001fe400030f0eff */
[----:B---3--:R-:W-:-:S05]  /*1af90*/  LEA R18, P4, R10, R0, 0x1 ;  /* 0x000000000a127211 */ /* 0x008fca00078808ff */
[----:B------:R-:W-:Y:S04]  /*1afa0*/  STL [R1+0x1040], R18 ;  /* 0x0010401201007387 */ /* 0x000fe80000100800 */
[----:B------:R-:W-:Y:S04]  /*1afb0*/  STL [R1+0x100c], R17 ;  /* 0x00100c1101007387 */ /* 0x000fe80000100800 */
[----:B------:R-:W3:Y:S01]  /*1afc0*/  LDL.LU R22, [R1+0x38] ;  /* 0x0000380001167983 */ /* 0x000ee20000300800 */
[----:B------:R-:W-:Y:S02]  /*1afd0*/  LEA.HI.X.SX32 R11, R11, R5, 0x1, P5 ;  /* 0x000000050b0b7211 */ /* 0x000fe400028f0eff */
[----:B----4-:R-:W-:-:S05]  /*1afe0*/  LEA R16, P6, R9, R0, 0x1 ;  /* 0x0000000009107211 */ /* 0x010fca00078c08ff */
[----:B------:R-:W-:Y:S04]  /*1aff0*/  STL [R1+0x1048], R16 ;  /* 0x0010481001007387 */ /* 0x000fe80000100800 */
[----:B------:R-:W4:Y:S04]  /*1b000*/  LDL.LU R21, [R1+0x30] ;  /* 0x0000300001157983 */ /* 0x000f280000300800 */
[----:B------:R0:W-:Y:S04]  /*1b010*/  STL [R1+0x1014], R11 ;  /* 0x0010140b01007387 */ /* 0x0001e80000100800 */
[----:B0-----:R-:W4:Y:S01]  /*1b020*/  LDL.LU R11, [R1+0x2c] ;  /* 0x00002c00010b7983 */ /* 0x001f220000300800 */
[----:B------:R-:W-:-:S02]  /*1b030*/  LEA.HI.X.SX32 R16, R15, R5, 0x1, P3 ;  /* 0x000000050f107211 */ /* 0x000fc400018f0eff */
[----:B------:R-:W-:Y:S02]  /*1b040*/  LEA.HI.X.SX32 R14, R14, R5, 0x1, P2 ;  /* 0x000000050e0e7211 */ /* 0x000fe400010f0eff */
[----:B------:R-:W-:-:S05]  /*1b050*/  LEA R17, P5, R4, R0, 0x1 ;  /* 0x0000000004117211 */ /* 0x000fca00078a08ff */
[----:B------:R0:W-:Y:S04]  /*1b060*/  STL [R1+0x1050], R17 ;  /* 0x0010501101007387 */ /* 0x0001e80000100800 */
[----:B------:R-:W4:Y:S04]  /*1b070*/  LDL.LU R20, [R1+0x28] ;  /* 0x0000280001147983 */ /* 0x000f280000300800 */
[----:B------:R-:W-:Y:S04]  /*1b080*/  STL [R1+0x101c], R16 ;  /* 0x00101c1001007387 */ /* 0x000fe80000100800 */
[----:B------:R-:W4:Y:S01]  /*1b090*/  LDL.LU R19, [R1+0x24] ;  /* 0x0000240001137983 */ /* 0x000f220000300800 */
[----:B------:R-:W-:-:S05]  /*1b0a0*/  LEA R15, P3, R6, R0, 0x1 ;  /* 0x00000000060f7211 */ /* 0x000fca00078608ff */
[----:B------:R1:W-:Y:S04]  /*1b0b0*/  STL [R1+0x1058], R15 ;  /* 0x0010580f01007387 */ /* 0x0003e80000100800 */
[----:B------:R-:W4:Y:S04]  /*1b0c0*/  LDL.LU R18, [R1+0x20] ;  /* 0x0000200001127983 */ /* 0x000f280000300800 */
[----:B------:R1:W-:Y:S04]  /*1b0d0*/  STL [R1+0x1024], R14 ;  /* 0x0010240e01007387 */ /* 0x0003e80000100800 */
[----:B0-----:R-:W4:Y:S01]  /*1b0e0*/  LDL.LU R17, [R1+0x1c] ;  /* 0x00001c0001117983 */ /* 0x001f220000300800 */
[----:B-1----:R-:W-:-:S05]  /*1b0f0*/  LEA R15, P2, R8, R0, 0x1 ;  /* 0x00000000080f7211 */ /* 0x002fca00078408ff */
[----:B------:R0:W-:Y:S04]  /*1b100*/  STL [R1+0x1060], R15 ;  /* 0x0010600f01007387 */ /* 0x0001e80000100800 */
[----:B------:R-:W4:Y:S01]  /*1b110*/  LDL.LU R16, [R1+0x18] ;  /* 0x0000180001107983 */ /* 0x000f220000300800 */
[-C--:B------:R-:W-:Y:S02]  /*1b120*/  LEA.HI.X.SX32 R14, R13, R5.reuse, 0x1, P1 ;  /* 0x000000050d0e7211 */ /* 0x080fe400008f0eff */
[----:B------:R-:W-:-:S03]  /*1b130*/  LEA.HI.X.SX32 R12, R12, R5, 0x1, P0 ;  /* 0x000000050c0c7211 */ /* 0x000fc600000f0eff */
[----:B------:R1:W-:Y:S04]  /*1b140*/  STL [R1+0x102c], R14 ;  /* 0x00102c0e01007387 */ /* 0x0003e80000100800 */
[----:B0-----:R-:W4:Y:S01]  /*1b150*/  LDL.LU R15, [R1+0x14] ;  /* 0x00001400010f7983 */ /* 0x001f220000300800 */
[----:B------:R-:W-:Y:S02]  /*1b160*/  LEA.HI.X.SX32 R9, R9, R5, 0x1, P6 ;  /* 0x0000000509097211 */ /* 0x000fe400030f0eff */
[----:B--2---:R-:W-:-:S05]  /*1b170*/  LEA R13, P1, R26, R0, 0x1 ;  /* 0x000000001a0d7211 */ /* 0x004fca00078208ff */
[----:B------:R0:W-:Y:S04]  /*1b180*/  STL [R1+0x1068], R13 ;  /* 0x0010680d01007387 */ /* 0x0001e80000100800 */
[----:B-1----:R-:W2:Y:S04]  /*1b190*/  LDL.LU R14, [R1+0x10] ;  /* 0x00001000010e7983 */ /* 0x002ea80000300800 */
[----:B------:R1:W-:Y:S01]  /*1b1a0*/  STL [R1+0x1034], R12 ;  /* 0x0010340c01007387 */ /* 0x0003e20000100800 */
[----:B0-----:R-:W-:Y:S02]  /*1b1b0*/  LEA R13, P0, R27, R0, 0x1 ;  /* 0x000000001b0d7211 */ /* 0x001fe400078008ff */
[----:B-1----:R-:W-:-:S03]  /*1b1c0*/  LEA.HI.X.SX32 R12, R10, R5, 0x1, P4 ;  /* 0x000000050a0c7211 */ /* 0x002fc600020f0eff */
[----:B------:R0:W-:Y:S01]  /*1b1d0*/  STL [R1+0x1070], R13 ;  /* 0x0010700d01007387 */ /* 0x0001e20000100800 */
[----:B------:R-:W-:-:S03]  /*1b1e0*/  LEA.HI.X.SX32 R4, R4, R5, 0x1, P5 ;  /* 0x0000000504047211 */ /* 0x000fc600028f0eff */
[----:B0-----:R-:W2:Y:S04]  /*1b1f0*/  LDL.LU R13, [R1+0xc] ;  /* 0x00000c00010d7983 */ /* 0x001ea80000300800 */
[----:B------:R0:W-:Y:S01]  /*1b200*/  STL [R1+0x103c], R12 ;  /* 0x00103c0c01007387 */ /* 0x0001e20000100800 */
[----:B------:R-:W-:-:S03]  /*1b210*/  LEA R10, P4, R25, R0, 0x1 ;  /* 0x00000000190a7211 */ /* 0x000fc600078808ff */
[----:B0-----:R-:W2:Y:S04]  /*1b220*/  LDL.LU R12, [R1+0x8] ;  /* 0x00000800010c7983 */ /* 0x001ea80000300800 */
[----:B------:R0:W-:Y:S04]  /*1b230*/  STL [R1+0x1078], R10 ;  /* 0x0010780a01007387 */ /* 0x0001e80000100800 */
[----:B0-----:R-:W2:Y:S04]  /*1b240*/  LDL.LU R10, [R1+0x4] ;  /* 0x00000400010a7983 */ /* 0x001ea80000300800 */
[----:B------:R0:W-:Y:S02]  /*1b250*/  STL [R1+0x1044], R9 ;  /* 0x0010440901007387 */ /* 0x0001e40000100800 */
[----:B0-----:R-:W-:-:S05]  /*1b260*/  LEA R9, P6, R24, R0, 0x1 ;  /* 0x0000000018097211 */ /* 0x001fca00078c08ff */
[----:B------:R0:W-:Y:S01]  /*1b270*/  STL [R1+0x1080], R9 ;  /* 0x0010800901007387 */ /* 0x0001e20000100800 */
[----:B------:R-:W-:-:S03]  /*1b280*/  LEA.HI.X.SX32 R6, R6, R5, 0x1, P3 ;  /* 0x0000000506067211 */ /* 0x000fc600018f0eff */
[----:B0-----:R-:W2:Y:S04]  /*1b290*/  LDL.LU R9, [R1] ;  /* 0x0000000001097983 */ /* 0x001ea80000300800 */
[----:B------:R0:W-:Y:S02]  /*1b2a0*/  STL [R1+0x104c], R4 ;  /* 0x00104c0401007387 */ /* 0x0001e40000100800 */
[----:B0-----:R-:W-:-:S05]  /*1b2b0*/  LEA R4, P5, R23, R0, 0x1 ;  /* 0x0000000017047211 */ /* 0x001fca00078a08ff */
[----:B------:R0:W-:Y:S01]  /*1b2c0*/  STL [R1+0x1088], R4 ;  /* 0x0010880401007387 */ /* 0x0001e20000100800 */
[----:B------:R-:W-:-:S03]  /*1b2d0*/  LEA.HI.X.SX32 R8, R8, R5, 0x1, P2 ;  /* 0x0000000508087211 */ /* 0x000fc600010f0eff */
[----:B0-----:R-:W2:Y:S04]  /*1b2e0*/  LDL.LU R4, [R1+0x120c] ;  /* 0x00120c0001047983 */ /* 0x001ea80000300800 */
[----:B------:R3:W-:Y:S02]  /*1b2f0*/  STL [R1+0x1054], R6 ;  /* 0x0010540601007387 */ /* 0x0007e40000100800 */
[----:B---3--:R-:W-:-:S05]  /*1b300*/  LEA R6, P3, R22, R0, 0x1 ;  /* 0x0000000016067211 */ /* 0x008fca00078608ff */
[----:B------:R0:W-:Y:S01]  /*1b310*/  STL [R1+0x1090], R6 ;  /* 0x0010900601007387 */ /* 0x0001e20000100800 */
[----:B------:R-:W-:-:S03]  /*1b320*/  LEA.HI.X.SX32 R26, R26, R5, 0x1, P1 ;  /* 0x000000051a1a7211 */ /* 0x000fc600008f0eff */
[----:B0-----:R-:W3:Y:S04]  /*1b330*/  LDL.LU R6, [R1+0x1208] ;  /* 0x0012080001067983 */ /* 0x001ee80000300800 */
[----:B------:R4:W-:Y:S02]  /*1b340*/  STL [R1+0x105c], R8 ;  /* 0x00105c0801007387 */ /* 0x0009e40000100800 */
[----:B----4-:R-:W-:-:S05]  /*1b350*/  LEA R8, P2, R21, R0, 0x1 ;  /* 0x0000000015087211 */ /* 0x010fca00078408ff */
[----:B------:R0:W-:Y:S01]  /*1b360*/  STL [R1+0x1098], R8 ;  /* 0x0010980801007387 */ /* 0x0001e20000100800 */
[----:B------:R-:W-:-:S03]  /*1b370*/  LEA.HI.X.SX32 R27, R27, R5, 0x1, P0 ;  /* 0x000000051b1b7211 */ /* 0x000fc600000f0eff */
[----:B0-----:R-:W4:Y:S04]  /*1b380*/  LDL.LU R8, [R1+0x1204] ;  /* 0x0012040001087983 */ /* 0x001f280000300800 */
[----:B------:R0:W-:Y:S02]  /*1b390*/  STL [R1+0x1064], R26 ;  /* 0x0010641a01007387 */ /* 0x0001e40000100800 */
[----:B0-----:R-:W-:-:S05]  /*1b3a0*/  LEA R26, P1, R11, R0, 0x1 ;  /* 0x000000000b1a7211 */ /* 0x001fca00078208ff */
[----:B------:R0:W-:Y:S04]  /*1b3b0*/  STL [R1+0x10a0], R26 ;  /* 0x0010a01a01007387 */ /* 0x0001e80000100800 */
[----:B0-----:R-:W3:Y:S04]  /*1b3c0*/  LDL.LU R26, [R1+0x1200] ;  /* 0x00120000011a7983 */ /* 0x001ee80000300800 */
[----:B------:R0:W-:Y:S01]  /*1b3d0*/  STL [R1+0x106c], R27 ;  /* 0x00106c1b01007387 */ /* 0x0001e20000100800 */
[----:B------:R-:W-:Y:S02]  /*1b3e0*/  LEA.HI.X.SX32 R25, R25, R5, 0x1, P4 ;  /* 0x0000000519197211 */ /* 0x000fe400020f0eff */
[----:B0-----:R-:W-:-:S05]  /*1b3f0*/  LEA R27, P0, R20, R0, 0x1 ;  /* 0x00000000141b7211 */ /* 0x001fca00078008ff */
[----:B------:R0:W-:Y:S04]  /*1b400*/  STL [R1+0x10a8], R27 ;  /* 0x0010a81b01007387 */ /* 0x0001e80000100800 */
[----:B0-----:R-:W3:Y:S01]  /*1b410*/  LDL.LU R27, [R1+0x11fc] ;  /* 0x0011fc00011b7983 */ /* 0x001ee20000300800 */
[----:B------:R-:W-:-:S03]  /*1b420*/  LEA.HI.X.SX32 R24, R24, R5, 0x1, P6 ;  /* 0x0000000518187211 */ /* 0x000fc600030f0eff */
[----:B------:R0:W-:Y:S02]  /*1b430*/  STL [R1+0x1074], R25 ;  /* 0x0010741901007387 */ /* 0x0001e40000100800 */
[----:B0-----:R-:W-:-:S05]  /*1b440*/  LEA R25, P4, R19, R0, 0x1 ;  /* 0x0000000013197211 */ /* 0x001fca00078808ff */
[----:B------:R0:W-:Y:S04]  /*1b450*/  STL [R1+0x10b0], R25 ;  /* 0x0010b01901007387 */ /* 0x0001e80000100800 */
[----:B------:R1:W-:Y:S01]  /*1b460*/  STL [R1+0x107c], R24 ;  /* 0x00107c1801007387 */ /* 0x0003e20000100800 */
[-C--:B0-----:R-:W-:Y:S02]  /*1b470*/  LEA R25, P6, R18, R0.reuse, 0x1 ;  /* 0x0000000012197211 */ /* 0x081fe400078c08ff */
[-C--:B-1----:R-:W-:Y:S02]  /*1b480*/  LEA.HI.X.SX32 R24, R23, R5.reuse, 0x1, P5 ;  /* 0x0000000517187211 */ /* 0x082fe400028f0eff */
[----:B------:R-:W-:Y:S01]  /*1b490*/  LEA R23, P5, R17, R0, 0x1 ;  /* 0x0000000011177211 */ /* 0x000fe200078a08ff */
[----:B------:R-:W-:Y:S01]  /*1b4a0*/  STL [R1+0x10b8], R25 ;  /* 0x0010b81901007387 */ /* 0x000fe20000100800 */
[----:B------:R-:W-:-:S03]  /*1b4b0*/  LEA.HI.X.SX32 R22, R22, R5, 0x1, P3 ;  /* 0x0000000516167211 */ /* 0x000fc600018f0eff */
[----:B------:R0:W-:Y:S04]  /*1b4c0*/  STL [R1+0x1084], R24 ;  /* 0x0010841801007387 */ /* 0x0001e80000100800 */
[----:B------:R1:W-:Y:S01]  /*1b4d0*/  STL [R1+0x10c0], R23 ;  /* 0x0010c01701007387 */ /* 0x0003e20000100800 */
[----:B0-----:R-:W-:-:S03]  /*1b4e0*/  LEA R24, P3, R16, R0, 0x1 ;  /* 0x0000000010187211 */ /* 0x001fc600078608ff */
[----:B------:R0:W-:Y:S01]  /*1b4f0*/  STL [R1+0x108c], R22 ;  /* 0x00108c1601007387 */ /* 0x0001e20000100800 */
[----:B-1----:R-:W-:-:S03]  /*1b500*/  LEA.HI.X.SX32 R23, R21, R5, 0x1, P2 ;  /* 0x0000000515177211 */ /* 0x002fc600010f0eff */
[----:B------:R-:W-:Y:S01]  /*1b510*/  STL [R1+0x10c8], R24 ;  /* 0x0010c81801007387 */ /* 0x000fe20000100800 */
[----:B------:R-:W-:-:S03]  /*1b520*/  LEA.HI.X.SX32 R21, R11, R5, 0x1, P1 ;  /* 0x000000050b157211 */ /* 0x000fc600008f0eff */
[----:B------:R-:W-:Y:S04]  /*1b530*/  STL [R1+0x1094], R23 ;  /* 0x0010941701007387 */ /* 0x000fe80000100800 */
[----:B------:R-:W3:Y:S01]  /*1b540*/  LDL.LU R11, [R1+0x3ec] ;  /* 0x0003ec00010b7983 */ /* 0x000ee20000300800 */
[----:B0-----:R-:W-:-:S05]  /*1b550*/  LEA R22, P2, R15, R0, 0x1 ;  /* 0x000000000f167211 */ /* 0x001fca00078408ff */
[----:B------:R2:W-:Y:S01]  /*1b560*/  STL [R1+0x10d0], R22 ;  /* 0x0010d01601007387 */ /* 0x0005e20000100800 */
[----:B------:R-:W-:-:S03]  /*1b570*/  LEA.HI.X.SX32 R19, R19, R5, 0x1, P4 ;  /* 0x0000000513137211 */ /* 0x000fc600020f0eff */
[----:B------:R0:W-:Y:S01]  /*1b580*/  STL [R1+0x109c], R21 ;  /* 0x00109c1501007387 */ /* 0x0001e20000100800 */
[----:B--2---:R-:W-:Y:S02]  /*1b590*/  LEA R22, P1, R14, R0, 0x1 ;  /* 0x000000000e167211 */ /* 0x004fe400078208ff */
[----:B0-----:R-:W-:-:S03]  /*1b5a0*/  LEA.HI.X.SX32 R21, R20, R5, 0x1, P0 ;  /* 0x0000000514157211 */ /* 0x001fc600000f0eff */
[----:B------:R-:W-:Y:S04]  /*1b5b0*/  STL [R1+0x10d8], R22 ;  /* 0x0010d81601007387 */ /* 0x000fe80000100800 */
[----:B------:R0:W-:Y:S01]  /*1b5c0*/  STL [R1+0x10a4], R21 ;  /* 0x0010a41501007387 */ /* 0x0001e20000100800 */
[----:B------:R-:W-:-:S05]  /*1b5d0*/  LEA R20, P0, R13, R0, 0x1 ;  /* 0x000000000d147211 */ /* 0x000fca00078008ff */
[----:B------:R1:W-:Y:S04]  /*1b5e0*/  STL [R1+0x10e0], R20 ;  /* 0x0010e01401007387 */ /* 0x0003e80000100800 */
[----:B------:R2:W-:Y:S01]  /*1b5f0*/  STL [R1+0x10ac], R19 ;  /* 0x0010ac1301007387 */ /* 0x0005e20000100800 */
[----:B0-----:R-:W-:Y:S02]  /*1b600*/  LEA R21, P4, R12, R0, 0x1 ;  /* 0x000000000c157211 */ /* 0x001fe400078808ff */
[-C--:B-1----:R-:W-:Y:S02]  /*1b610*/  LEA.HI.X.SX32 R20, R18, R5.reuse, 0x1, P6 ;  /* 0x0000000512147211 */ /* 0x082fe400030f0eff */
[-C--:B------:R-:W-:Y:S01]  /*1b620*/  LEA.HI.X.SX32 R18, R17, R5.reuse, 0x1, P5 ;  /* 0x0000000511127211 */ /* 0x080fe200028f0eff */
[----:B------:R-:W-:Y:S01]  /*1b630*/  STL [R1+0x10e8], R21 ;  /* 0x0010e81501007387 */ /* 0x000fe20000100800 */
[----:B------:R-:W-:-:S03]  /*1b640*/  LEA.HI.X.SX32 R16, R16, R5, 0x1, P3 ;  /* 0x0000000510107211 */ /* 0x000fc600018f0eff */
[----:B------:R-:W-:Y:S01]  /*1b650*/  STL [R1+0x10b4], R20 ;  /* 0x0010b41401007387 */ /* 0x000fe20000100800 */
[----:B--2---:R-:W-:-:S05]  /*1b660*/  LEA R19, P6, R10, R0, 0x1 ;  /* 0x000000000a137211 */ /* 0x004fca00078c08ff */
[----:B------:R-:W-:Y:S04]  /*1b670*/  STL [R1+0x10f0], R19 ;  /* 0x0010f01301007387 */ /* 0x000fe80000100800 */
[----:B------:R-:W-:Y:S01]  /*1b680*/  STL [R1+0x10bc], R18 ;  /* 0x0010bc1201007387 */ /* 0x000fe20000100800 */
[----:B------:R-:W-:Y:S01]  /*1b690*/  LEA.HI.X.SX32 R13, R13, R5, 0x1, P0 ;  /* 0x000000050d0d7211 */ /* 0x000fe200000f0eff */
[----:B------:R-:W-:Y:S01]  /*1b6a0*/  IMAD R3, R3, UR7, RZ ;  /* 0x0000000703037c24 */ /* 0x000fe2000f8e02ff */
[----:B------:R-:W-:-:S05]  /*1b6b0*/  LEA R17, P5, R9, R0, 0x1 ;  /* 0x0000000009117211 */ /* 0x000fca00078a08ff */
[----:B------:R0:W-:Y:S04]  /*1b6c0*/  STL [R1+0x10f8], R17 ;  /* 0x0010f81101007387 */ /* 0x0001e80000100800 */
[----:B------:R3:W-:Y:S01]  /*1b6d0*/  STL [R1+0x10c4], R16 ;  /* 0x0010c41001007387 */ /* 0x0007e20000100800 */
[-C--:B0-----:R-:W-:Y:S02]  /*1b6e0*/  LEA.HI.X.SX32 R17, R15, R5.reuse, 0x1, P2 ;  /* 0x000000050f117211 */ /* 0x081fe400010f0eff */
[-C--:B------:R-:W-:Y:S01]  /*1b6f0*/  LEA.HI.X.SX32 R15, R14, R5.reuse, 0x1, P1 ;  /* 0x000000050e0f7211 */ /* 0x080fe200008f0eff */
[----:B------:R-:W-:Y:S01]  /*1b700*/  IMAD R28, R28, UR7, RZ ;  /* 0x000000071c1c7c24 */ /* 0x000fe2000f8e02ff */
[----:B------:R-:W-:Y:S01]  /*1b710*/  LEA.HI.X.SX32 R9, R9, R5, 0x1, P5 ;  /* 0x0000000509097211 */ /* 0x000fe200028f0eff */
[----:B------:R-:W-:-:S02]  /*1b720*/  IMAD R7, R7, UR7, RZ ;  /* 0x0000000707077c24 */ /* 0x000fc4000f8e02ff */
[----:B------:R-:W-:Y:S02]  /*1b730*/  IMAD R29, R29, UR7, RZ ;  /* 0x000000071d1d7c24 */ /* 0x000fe4000f8e02ff */
[----:B------:R-:W-:Y:S01]  /*1b740*/  IMAD R2, R2, UR7, RZ ;  /* 0x0000000702027c24 */ /* 0x000fe2000f8e02ff */
[-C--:B----4-:R-:W-:Y:S02]  /*1b750*/  LEA R14, P1, R8, R0.reuse, 0x1 ;  /* 0x00000000080e7211 */ /* 0x090fe400078208ff */
[-C--:B---3--:R-:W-:Y:S02]  /*1b760*/  LEA R16, P2, R26, R0.reuse, 0x1 ;  /* 0x000000001a107211 */ /* 0x088fe400078408ff */
[----:B------:R-:W-:-:S05]  /*1b770*/  LEA R18, P3, R27, R0, 0x1 ;  /* 0x000000001b127211 */ /* 0x000fca00078608ff */
[----:B------:R-:W-:Y:S04]  /*1b780*/  STL [R1+0x1100], R18 ;  /* 0x0011001201007387 */ /* 0x000fe80000100800 */
[----:B------:R-:W-:Y:S04]  /*1b790*/  STL [R1+0x10cc], R17 ;  /* 0x0010cc1101007387 */ /* 0x000fe80000100800 */
[----:B------:R-:W-:Y:S04]  /*1b7a0*/  STL [R1+0x1108], R16 ;  /* 0x0011081001007387 */ /* 0x000fe80000100800 */
[----:B------:R0:W-:Y:S04]  /*1b7b0*/  STL [R1+0x10d4], R15 ;  /* 0x0010d40f01007387 */ /* 0x0001e80000100800 */
[----:B------:R1:W-:Y:S04]  /*1b7c0*/  STL [R1+0x1110], R14 ;  /* 0x0011100e01007387 */ /* 0x0003e80000100800 */
[----:B------:R2:W-:Y:S01]  /*1b7d0*/  STL [R1+0x10dc], R13 ;  /* 0x0010dc0d01007387 */ /* 0x0005e20000100800 */
[----:B0-----:R-:W-:-:S02]  /*1b7e0*/  LEA R15, P0, R6, R0, 0x1 ;  /* 0x00000000060f7211 */ /* 0x001fc400078008ff */
[-C--:B-1----:R-:W-:Y:S02]  /*1b7f0*/  LEA.HI.X.SX32 R14, R12, R5.reuse, 0x1, P4 ;  /* 0x000000050c0e7211 */ /* 0x082fe400020f0eff */
[----:B------:R-:W-:Y:S02]  /*1b800*/  LEA.HI.X.SX32 R12, R10, R5, 0x1, P6 ;  /* 0x000000050a0c7211 */ /* 0x000fe400030f0eff */
[-C--:B--2---:R-:W-:Y:S01]  /*1b810*/  LEA R13, P4, R4, R0.reuse, 0x1 ;  /* 0x00000000040d7211 */ /* 0x084fe200078808ff */
[----:B------:R-:W-:Y:S01]  /*1b820*/  STL [R1+0x1114], R15 ;  /* 0x0011140f01007387 */ /* 0x000fe20000100800 */
[----:B------:R-:W-:-:S03]  /*1b830*/  LEA R10, P6, R3, R0, 0x1 ;  /* 0x00000000030a7211 */ /* 0x000fc600078c08ff */
[----:B------:R-:W-:Y:S04]  /*1b840*/  STL [R1+0x10e4], R14 ;  /* 0x0010e40e01007387 */ /* 0x000fe80000100800 */
[----:B------:R-:W-:Y:S04]  /*1b850*/  STL [R1+0x1118], R13 ;  /* 0x0011180d01007387 */ /* 0x000fe80000100800 */
[----:B------:R0:W-:Y:S04]  /*1b860*/  STL [R1+0x10ec], R12 ;  /* 0x0010ec0c01007387 */ /* 0x0001e80000100800 */
[----:B------:R1:W-:Y:S04]  /*1b870*/  STL [R1+0x111c], R10 ;  /* 0x00111c0a01007387 */ /* 0x0003e80000100800 */
[----:B------:R2:W-:Y:S01]  /*1b880*/  STL [R1+0x10f4], R9 ;  /* 0x0010f40901007387 */ /* 0x0005e20000100800 */
[----:B0-----:R-:W-:-:S02]  /*1b890*/  LEA R12, P5, R28, R0, 0x1 ;  /* 0x000000001c0c7211 */ /* 0x001fc400078a08ff */
[----:B-1----:R-:W-:-:S03]  /*1b8a0*/  LEA.HI.X.SX32 R10, R27, R5, 0x1, P3 ;  /* 0x000000051b0a7211 */ /* 0x002fc600018f0eff */
[----:B------:R0:W-:Y:S01]  /*1b8b0*/  STL [R1+0x1128], R12 ;  /* 0x0011280c01007387 */ /* 0x0001e20000100800 */
[----:B--2---:R-:W-:-:S03]  /*1b8c0*/  LEA R9, P3, R7, R0, 0x1 ;  /* 0x0000000007097211 */ /* 0x004fc600078608ff */
[----:B------:R1:W-:Y:S01]  /*1b8d0*/  STL [R1+0x10fc], R10 ;  /* 0x0010fc0a01007387 */ /* 0x0003e20000100800 */
[----:B------:R-:W-:-:S03]  /*1b8e0*/  LEA.HI.X.SX32 R6, R6, R5, 0x1, P0 ;  /* 0x0000000506067211 */ /* 0x000fc600000f0eff */
[----:B------:R2:W-:Y:S01]  /*1b8f0*/  STL [R1+0x1120], R9 ;  /* 0x0011200901007387 */ /* 0x0005e20000100800 */
[----:B0-----:R-:W-:Y:S02]  /*1b900*/  LEA.HI.X.SX32 R12, R26, R5, 0x1, P2 ;  /* 0x000000051a0c7211 */ /* 0x001fe400010f0eff */
[----:B-1----:R-:W-:-:S03]  /*1b910*/  LEA R10, P2, R29, R0, 0x1 ;  /* 0x000000001d0a7211 */ /* 0x002fc600078408ff */
[----:B------:R-:W-:Y:S01]  /*1b920*/  STL [R1+0x1104], R12 ;  /* 0x0011040c01007387 */ /* 0x000fe20000100800 */
[----:B--2---:R-:W-:Y:S02]  /*1b930*/  LEA.HI.X.SX32 R9, R8, R5, 0x1, P1 ;  /* 0x0000000508097211 */ /* 0x004fe400008f0eff */
[----:B------:R-:W-:Y:S01]  /*1b940*/  LEA R8, P1, R2, R0, 0x1 ;  /* 0x0000000002087211 */ /* 0x000fe200078208ff */
[----:B------:R-:W-:Y:S01]  /*1b950*/  STL [R1+0x1124], R10 ;  /* 0x0011240a01007387 */ /* 0x000fe20000100800 */
[----:B------:R-:W-:-:S03]  /*1b960*/  LEA R0, P0, R11, UR10, 0x1 ;  /* 0x0000000a0b007c11 */ /* 0x000fc6000f8008ff */
[----:B------:R-:W-:Y:S01]  /*1b970*/  STL [R1+0x110c], R9 ;  /* 0x00110c0901007387 */ /* 0x000fe20000100800 */
[----:B------:R-:W-:-:S03]  /*1b980*/  LEA.HI.X.SX32 R4, R4, R5, 0x1, P4 ;  /* 0x0000000504047211 */ /* 0x000fc600020f0eff */
[----:B------:R-:W-:Y:S01]  /*1b990*/  STL [R1+0x9e0], R8 ;  /* 0x0009e00801007387 */ /* 0x000fe20000100800 */
[----:B------:R-:W-:-:S03]  /*1b9a0*/  LEA.HI.X.SX32 R3, R3, R5, 0x1, P6 ;  /* 0x0000000503037211 */ /* 0x000fc600030f0eff */
[----:B------:R-:W-:Y:S04]  /*1b9b0*/  STL [R1+0x9cc], R6 ;  /* 0x0009cc0601007387 */ /* 0x000fe80000100800 */
[----:B------:R0:W-:Y:S04]  /*1b9c0*/  STL [R1+0x7c4], R0 ;  /* 0x0007c40001007387 */ /* 0x0001e80000100800 */
[----:B------:R1:W-:Y:S01]  /*1b9d0*/  STL [R1+0x9d0], R4 ;  /* 0x0009d00401007387 */ /* 0x0003e20000100800 */
[----:B0-----:R-:W-:-:S03]  /*1b9e0*/  LEA.HI.X.SX32 R0, R28, R5, 0x1, P5 ;  /* 0x000000051c007211 */ /* 0x001fc600028f0eff */
[----:B------:R0:W-:Y:S01]  /*1b9f0*/  STL [R1+0x9d4], R3 ;  /* 0x0009d40301007387 */ /* 0x0001e20000100800 */
[----:B-1----:R-:W-:-:S03]  /*1ba00*/  LEA.HI.X.SX32 R4, R7, R5, 0x1, P3 ;  /* 0x0000000507047211 */ /* 0x002fc600018f0eff */
[----:B------:R1:W-:Y:S01]  /*1ba10*/  STL [R1+0x9e4], R0 ;  /* 0x0009e40001007387 */ /* 0x0003e20000100800 */
[----:B0-----:R-:W-:-:S03]  /*1ba20*/  LEA.HI.X.SX32 R3, R29, R5, 0x1, P2 ;  /* 0x000000051d037211 */ /* 0x001fc600010f0eff */
[----:B------:R-:W-:Y:S01]  /*1ba30*/  STL [R1+0x9d8], R4 ;  /* 0x0009d80401007387 */ /* 0x000fe20000100800 */
[----:B-1----:R-:W-:Y:S02]  /*1ba40*/  LEA.HI.X.SX32 R0, R2, R5, 0x1, P1 ;  /* 0x0000000502007211 */ /* 0x002fe400008f0eff */
[----:B------:R-:W-:Y:S01]  /*1ba50*/  LEA.HI.X.SX32 R2, R11, UR11, 0x1, P0 ;  /* 0x0000000b0b027c11 */ /* 0x000fe200080f0eff */
[----:B------:R0:W-:Y:S04]  /*1ba60*/  STL [R1+0x9dc], R3 ;  /* 0x0009dc0301007387 */ /* 0x0001e80000100800 */
[----:B------:R1:W-:Y:S04]  /*1ba70*/  STL [R1+0x7d0], R0 ;  /* 0x0007d00001007387 */ /* 0x0003e80000100800 */
[----:B------:R2:W-:Y:S01]  /*1ba80*/  STL [R1+0x7c0], R2 ;  /* 0x0007c00201007387 */ /* 0x0005e20000100800 */
[----:B0-----:R-:W0:Y:S03]  /*1ba90*/  LDC R3, c[0x0][0x238] ;  /* 0x00008e00ff037b82 */ /* 0x001e260000000800 */
[----:B------:R-:W-:Y:S04]  /*1baa0*/  STL [R1+0x7cc], RZ ;  /* 0x0007ccff01007387 */ /* 0x000fe80000100800 */
        /* <DEDUP_REMOVED lines=196> */
[----:B------:R-:W-:Y:S01]  /*1c6f0*/  STL [R1+0x6e0], RZ ;  /* 0x0006e0ff01007387 */ /* 0x000fe20000100800 */
[----:B------:R-:W3:Y:S03]  /*1c700*/  S2R R10, SR_TID.X ;  /* 0x00000000000a7919 */ /* 0x000ee60000002100 */
        /* <DEDUP_REMOVED lines=18> */
[C---:B---3--:R-:W-:Y:S01]  /*1c830*/  LOP3.LUT R9, R10.reuse, 0x3f, RZ, 0xc0, !PT ;  /* 0x0000003f0a097812 */ /* 0x048fe200078ec0ff */
[----:B-1----:R-:W-:-:S04]  /*1c840*/  IMAD.SHL.U32 R0, R10, 0x20, RZ ;  /* 0x000000200a007824 */ /* 0x002fc800078e00ff */
[----:B--2---:R-:W-:-:S06]  /*1c850*/  IMAD.SHL.U32 R2, R9, 0x2, RZ ;  /* 0x0000000209027824 */ /* 0x004fcc00078e00ff */
[----:B------:R-:W2:Y:S01]  /*1c860*/  LDL R2, [R1+0x7c0] ;  /* 0x0007c00001027983 */ /* 0x000ea20000100800 */
[----:B------:R-:W-:Y:S01]  /*1c870*/  LOP3.LUT R0, R0, 0x400, RZ, 0xc0, !PT ;  /* 0x0000040000007812 */ /* 0x000fe200078ec0ff */
[C---:B0-----:R-:W-:Y:S01]  /*1c880*/  IMAD R28, R3.reuse, 0x37, RZ ;  /* 0x00000037031c7824 */ /* 0x041fe200078e02ff */
[----:B------:R-:W-:Y:S01]  /*1c890*/  USHF.L.U32 UR5, UR5, 0x6, URZ ;  /* 0x0000000605057899 */ /* 0x000fe2000800063f */
[C---:B------:R-:W-:Y:S02]  /*1c8a0*/  IMAD R26, R3.reuse, 0x35, RZ ;  /* 0x00000035031a7824 */ /* 0x040fe400078e02ff */
[C---:B------:R-:W-:Y:S01]  /*1c8b0*/  IMAD R24, R3.reuse, 0x33, RZ ;  /* 0x0000003303187824 */ /* 0x040fe200078e02ff */
[----:B------:R-:W-:Y:S01]  /*1c8c0*/  USHF.R.S32.HI UR6, URZ, 0x1f, UR5 ;  /* 0x0000001f3f067899 */ /* 0x000fe20008011405 */
[C---:B------:R-:W-:Y:S01]  /*1c8d0*/  IMAD.SHL.U32 R4, R3.reuse, 0x40, RZ ;  /* 0x0000004003047824 */ /* 0x040fe200078e00ff */
[----:B------:R-:W-:Y:S01]  /*1c8e0*/  USHF.L.U32 UR7, UR5, 0x1, URZ ;  /* 0x0000000105077899 */ /* 0x000fe2000800063f */
[----:B------:R-:W-:-:S02]  /*1c8f0*/  IMAD R22, R3, 0x31, RZ ;  /* 0x0000003103167824 */ /* 0x000fc400078e02ff */
[C---:B------:R-:W-:Y:S02]  /*1c900*/  IMAD R20, R3.reuse, 0x2f, RZ ;  /* 0x0000002f03147824 */ /* 0x040fe400078e02ff */
[C---:B------:R-:W-:Y:S02]  /*1c910*/  IMAD R18, R3.reuse, 0x2d, RZ ;  /* 0x0000002d03127824 */ /* 0x040fe400078e02ff */
[C---:B------:R-:W-:Y:S02]  /*1c920*/  IMAD R16, R3.reuse, 0x2b, RZ ;  /* 0x0000002b03107824 */ /* 0x040fe400078e02ff */
[C---:B------:R-:W-:Y:S02]  /*1c930*/  IMAD R29, R3.reuse, 0x56, RZ ;  /* 0x00000056031d7824 */ /* 0x040fe400078e02ff */
[C---:B------:R-:W-:Y:S02]  /*1c940*/  IMAD R14, R3.reuse, 0x29, RZ ;  /* 0x00000029030e7824 */ /* 0x040fe400078e02ff */
        /* <DEDUP_REMOVED lines=15> */
[C---:B------:R-:W-:Y:S01]  /*1ca40*/  IMAD R8, R3.reuse, 0x4c, RZ ;  /* 0x0000004c03087824 */ /* 0x040fe200078e02ff */
[----:B--2---:R0:W-:Y:S04]  /*1ca50*/  STL [R1+0x1210], R2 ;  /* 0x0012100201007387 */ /* 0x0041e80000100800 */
[----:B------:R-:W-:Y:S04]  /*1ca60*/  STL [R1+0x11e8], R0 ;  /* 0x0011e80001007387 */ /* 0x000fe80000100800 */
[----:B------:R1:W-:Y:S01]  /*1ca70*/  STL [R1+0x1200], R28 ;  /* 0x0012001c01007387 */ /* 0x0003e20000100800 */
[----:B0-----:R-:W-:-:S03]  /*1ca80*/  IMAD R2, R3, 0x66, RZ ;  /* 0x0000006603027824 */ /* 0x001fc600078e02ff */
[----:B------:R0:W-:Y:S01]  /*1ca90*/  STL [R1+0x1204], R26 ;  /* 0x0012041a01007387 */ /* 0x0001e20000100800 */
[C---:B-1----:R-:W-:Y:S02]  /*1caa0*/  IMAD R28, R3.reuse, 0x5a, RZ ;  /* 0x0000005a031c7824 */ /* 0x042fe400078e02ff */
[----:B0-----:R-:W-:-:S05]  /*1cab0*/  IMAD R26, R3, 0x6a, RZ ;  /* 0x0000006a031a7824 */ /* 0x001fca00078e02ff */
[----:B------:R0:W-:Y:S04]  /*1cac0*/  STL [R1+0x1214], R26 ;  /* 0x0012141a01007387 */ /* 0x0001e80000100800 */
[----:B------:R1:W-:Y:S04]  /*1cad0*/  STL [R1+0x1208], R24 ;  /* 0x0012081801007387 */ /* 0x0003e80000100800 */
[----:B------:R2:W-:Y:S01]  /*1cae0*/  STL [R1+0x1218], R2 ;  /* 0x0012180201007387 */ /* 0x0005e20000100800 */
[----:B0-----:R-:W-:-:S03]  /*1caf0*/  IMAD.MOV.U32 R26, RZ, RZ, R0 ;  /* 0x000000ffff1a7224 */ /* 0x001fc600078e0000 */
[----:B------:R0:W-:Y:S01]  /*1cb00*/  STL [R1+0x120c], R22 ;  /* 0x00120c1601007387 */ /* 0x0001e20000100800 */
[----:B-1----:R-:W-:Y:S01]  /*1cb10*/  IMAD R24, R3, 0x5e, RZ ;  /* 0x0000005e03187824 */ /* 0x002fe200078e02ff */
[----:B--2---:R-:W1:Y:S08]  /*1cb20*/  LDC R2, c[0x0][0x230] ;  /* 0x00008c00ff027b82 */ /* 0x004e700000000800 */
[----:B0-----:R-:W0:Y:S01]  /*1cb30*/  LDC R22, c[0x0][0x238] ;  /* 0x00008e00ff167b82 */ /* 0x001e220000000800 */
[----:B-1----:R-:W-:-:S05]  /*1cb40*/  VIADD R2, R2, 0x3f ;  /* 0x0000003f02027836 */ /* 0x002fca0000000000 */
[----:B------:R-:W-:-:S04]  /*1cb50*/  SHF.R.S32.HI R0, RZ, 0x1f, R2 ;  /* 0x0000001fff007819 */ /* 0x000fc80000011402 */
[----:B------:R-:W-:Y:S02]  /*1cb60*/  LEA.HI R2, R0, R2, RZ, 0x6 ;  /* 0x0000000200027211 */ /* 0x000fe400078f30ff */
[----:B------:R-:W-:Y:S02]  /*1cb70*/  SHF.R.S32.HI R0, RZ, 0x1f, R4 ;  /* 0x0000001fff007819 */ /* 0x000fe40000011404 */
[----:B------:R-:W-:Y:S02]  /*1cb80*/  SHF.R.S32.HI R3, RZ, 0x6, R2 ;  /* 0x00000006ff037819 */ /* 0x000fe40000011402 */
[----:B------:R-:W-:Y:S01]  /*1cb90*/  SHF.L.U64.HI R0, R4, 0x1, R0 ;  /* 0x0000000104007819 */ /* 0x000fe20000010200 */
[----:B------:R-:W1:Y:S04]  /*1cba0*/  S2R R2, SR_TID.X ;  /* 0x0000000000027919 */ /* 0x000e680000002100 */
[----:B------:R2:W-:Y:S04]  /*1cbb0*/  STL [R1+0x11fc], R0 ;  /* 0x0011fc0001007387 */ /* 0x0005e80000100800 */
[----:B--2---:R-:W2:Y:S01]  /*1cbc0*/  LDL R0, [R1+0x7c4] ;  /* 0x0007c40001007983 */ /* 0x004ea20000100800 */
[----:B------:R-:W-:-:S02]  /*1cbd0*/  IMAD.MOV.U32 R4, RZ, RZ, R26 ;  /* 0x000000ffff047224 */ /* 0x000fc400078e001a */
[----:B------:R-:W3:Y:S01]  /*1cbe0*/  LDC R26, c[0x0][0x238] ;  /* 0x00008e00ff1a7b82 */ /* 0x000ee20000000800 */
[C---:B-1----:R-:W-:Y:S01]  /*1cbf0*/  LOP3.LUT R3, R2.reuse, 0x7, RZ, 0xc0, !PT ;  /* 0x0000000702037812 */ /* 0x042fe200078ec0ff */
[----:B------:R-:W-:-:S04]  /*1cc00*/  IMAD.SHL.U32 R2, R2, 0x2, RZ ;  /* 0x0000000202027824 */ /* 0x000fc800078e00ff */
[----:B------:R-:W-:Y:S02]  /*1cc10*/  IMAD R3, R3, 0x90, RZ ;  /* 0x0000009003037824 */ /* 0x000fe400078e02ff */
[----:B---3--:R-:W-:-:S03]  /*1cc20*/  IMAD R26, R26, 0x7a, RZ ;  /* 0x0000007a1a1a7824 */ /* 0x008fc600078e02ff */
[----:B------:R-:W-:Y:S01]  /*1cc30*/  LOP3.LUT R3, R3, 0x30, R2, 0x78, !PT ;  /* 0x0000003003037812 */ /* 0x000fe200078e7802 */
[----:B0-----:R-:W-:Y:S01]  /*1cc40*/  IMAD R22, R22, 0x7e, RZ ;  /* 0x0000007e16167824 */ /* 0x001fe200078e02ff */
[----:B------:R-:W3:Y:S01]  /*1cc50*/  LDL.LU R2, [R1+0x1218] ;  /* 0x0012180001027983 */ /* 0x000ee20000300800 */
[----:B------:R-:W-:Y:S01]  /*1cc60*/  USHF.L.U64.HI UR6, UR5, 0x1, UR6 ;  /* 0x0000000105067899 */ /* 0x000fe20008010206 */
[----:B------:R-:W-:Y:S02]  /*1cc70*/  LOP3.LUT R4, R3, R4, RZ, 0xfc, !PT ;  /* 0x0000000403047212 */ /* 0x000fe400078efcff */
[-C--:B--2---:R-:W-:Y:S02]  /*1cc80*/  IADD3 R3, P5, R26, R0.reuse, RZ ;  /* 0x000000001a037210 */ /* 0x084fe40007fbe0ff */
[----:B------:R-:W0:Y:S01]  /*1cc90*/  LDC R26, c[0x0][0x238] ;  /* 0x00008e00ff1a7b82 */ /* 0x000e220000000800 */
[----:B------:R-:W-:-:S05]  /*1cca0*/  IADD3 R22, P0, R22, R0, RZ ;  /* 0x0000000016167210 */ /* 0x000fca0007f1e0ff */
[----:B------:R1:W-:Y:S04]  /*1ccb0*/  STL [R1+0x7d8], R22 ;  /* 0x0007d81601007387 */ /* 0x0003e80000100800 */
[----:B------:R2:W-:Y:S01]  /*1ccc0*/  STL [R1+0x7e8], R3 ;  /* 0x0007e80301007387 */ /* 0x0005e20000100800 */
[----:B-1----:R-:W1:Y:S01]  /*1ccd0*/  LDC R22, c[0x0][0x238] ;  /* 0x00008e00ff167b82 */ /* 0x002e620000000800 */
[----:B0-----:R-:W-:-:S07]  /*1cce0*/  IMAD R26, R26, 0x76, RZ ;  /* 0x000000761a1a7824 */ /* 0x001fce00078e02ff */
[----:B--2---:R-:W0:Y:S01]  /*1ccf0*/  LDC R3, c[0x0][0x238] ;  /* 0x00008e00ff037b82 */ /* 0x004e220000000800 */
[----:B------:R-:W-:-:S05]  /*1cd00*/  IADD3 R26, P1, R26, R0, RZ ;  /* 0x000000001a1a7210 */ /* 0x000fca0007f3e0ff */
[----:B------:R2:W-:Y:S01]  /*1cd10*/  STL [R1+0x7f8], R26 ;  /* 0x0007f81a01007387 */ /* 0x0005e20000100800 */
[----:B-1----:R-:W-:-:S03]  /*1cd20*/  IMAD R22, R22, 0x6e, RZ ;  /* 0x0000006e16167824 */ /* 0x002fc600078e02ff */
[----:B--2---:R-:W2:Y:S01]  /*1cd30*/  LDL.LU R26, [R1+0x1214] ;  /* 0x00121400011a7983 */ /* 0x004ea20000300800 */
[----:B0-----:R-:W-:-:S03]  /*1cd40*/  IMAD R3, R3, 0x72, RZ ;  /* 0x0000007203037824 */ /* 0x001fc600078e02ff */
[----:B------:R-:W-:Y:S02]  /*1cd50*/  STL [R1+0x4e4], R4 ;  /* 0x0004e40401007387 */ /* 0x000fe40000100800 */
[-C--:B------:R-:W-:Y:S02]  /*1cd60*/  IADD3 R3, P2, R3, R0.reuse, RZ ;  /* 0x0000000003037210 */ /* 0x080fe40007f5e0ff */
[----:B---3--:R-:W-:-:S03]  /*1cd70*/  IADD3 R2, P6, R2, R0, RZ ;  /* 0x0000000002027210 */ /* 0x008fc60007fde0ff */
[----:B------:R0:W-:Y:S02]  /*1cd80*/  STL [R1+0x808], R3 ;  /* 0x0008080301007387 */ /* 0x0001e40000100800 */
[----:B0-----:R-:W-:-:S05]  /*1cd90*/  IADD3 R3, P3, R22, R0, RZ ;  /* 0x0000000016037210 */ /* 0x001fca0007f7e0ff */
[----:B------:R0:W-:Y:S02]  /*1cda0*/  STL [R1+0x818], R3 ;  /* 0x0008180301007387 */ /* 0x0001e40000100800 */
[----:B0-----:R-:W0:Y:S01]  /*1cdb0*/  LDC R3, c[0x0][0x238] ;  /* 0x00008e00ff037b82 */ /* 0x001e220000000800 */
[----:B--2---:R-:W-:-:S07]  /*1cdc0*/  IADD3 R22, P4, R26, R0, RZ ;  /* 0x000000001a167210 */ /* 0x004fce0007f9e0ff */
[----:B------:R-:W1:Y:S01]  /*1cdd0*/  LDC R26, c[0x0][0x238] ;  /* 0x00008e00ff1a7b82 */ /* 0x000e620000000800 */
[----:B------:R2:W-:Y:S04]  /*1cde0*/  STL [R1+0x828], R22 ;  /* 0x0008281601007387 */ /* 0x0005e80000100800 */
[----:B------:R3:W-:Y:S03]  /*1cdf0*/  STL [R1+0x838], R2 ;  /* 0x0008380201007387 */ /* 0x0007e60000100800 */
[----:B--2---:R-:W2:Y:S01]  /*1ce00*/  LDC R22, c[0x0][0x238] ;  /* 0x00008e00ff167b82 */ /* 0x004ea20000000800 */
[----:B---3--:R-:W3:Y:S01]  /*1ce10*/  LDL.LU R2, [R1+0x1210] ;  /* 0x0012100001027983 */ /* 0x008ee20000300800 */
[----:B0-----:R-:W-:-:S02]  /*1ce20*/  IMAD R3, R3, 0x62, RZ ;  /* 0x0000006203037824 */ /* 0x001fc400078e02ff */
[----:B-1----:R-:W-:Y:S02]  /*1ce30*/  IMAD R26, R26, 0x3d, RZ ;  /* 0x0000003d1a1a7824 */ /* 0x002fe400078e02ff */
[----:B--2---:R-:W-:-:S05]  /*1ce40*/  IMAD R22, R22, 0x3f, RZ ;  /* 0x0000003f16167824 */ /* 0x004fca00078e02ff */
[----:B---3--:R-:W-:Y:S02]  /*1ce50*/  LEA.HI.X.SX32 R22, R22, R2, 0x1, P0 ;  /* 0x0000000216167211 */ /* 0x008fe400000f0eff */
[----:B------:R-:W-:-:S03]  /*1ce60*/  IADD3 R3, P0, R3, R0, RZ ;  /* 0x0000000003037210 */ /* 0x000fc60007f1e0ff */
[----:B------:R0:W-:Y:S04]  /*1ce70*/  STL [R1+0x7d4], R22 ;  /* 0x0007d41601007387 */ /* 0x0001e80000100800 */
[----:B0-----:R-:W2:Y:S04]  /*1ce80*/  LDL.LU R22, [R1+0x120c] ;  /* 0x00120c0001167983 */ /* 0x001ea80000300800 */
[----:B------:R0:W-:Y:S02]  /*1ce90*/  STL [R1+0x848], R3 ;  /* 0x0008480301007387 */ /* 0x0001e40000100800 */
[----:B0-----:R-:W-:-:S02]  /*1cea0*/  LEA.HI.X.SX32 R3, R26, R2, 0x1, P5 ;  /* 0x000000021a037211 */ /* 0x001fc400028f0eff */
[----:B------:R-:W0:Y:S01]  /*1ceb0*/  LDC R26, c[0x0][0x238] ;  /* 0x00008e00ff1a7b82 */ /* 0x000e220000000800 */
[----:B------:R-:W-:Y:S02]  /*1cec0*/  IADD3 R24, P5, R24, R0, RZ ;  /* 0x0000000018187210 */ /* 0x000fe40007fbe0ff */
[----:B------:R1:W-:Y:S04]  /*1ced0*/  STL [R1+0x7e4], R3 ;  /* 0x0007e40301007387 */ /* 0x0003e80000100800 */
[----:B------:R3:W-:Y:S01]  /*1cee0*/  STL [R1+0x858], R24 ;  /* 0x0008581801007387 */ /* 0x0007e20000100800 */
[----:B-1----:R-:W1:Y:S03]  /*1cef0*/  LDC R3, c[0x0][0x238] ;  /* 0x00008e00ff037b82 */ /* 0x002e660000000800 */
[----:B---3--:R-:W3:Y:S01]  /*1cf00*/  LDL.LU R24, [R1+0x1208] ;  /* 0x0012080001187983 */ /* 0x008ee20000300800 */
[----:B0-----:R-:W-:-:S05]  /*1cf10*/  IMAD R26, R26, 0x3b, RZ ;  /* 0x0000003b1a1a7824 */ /* 0x001fca00078e02ff */
[----:B------:R-:W-:Y:S02]  /*1cf20*/  LEA.HI.X.SX32 R26, R26, R2, 0x1, P1 ;  /* 0x000000021a1a7211 */ /* 0x000fe400008f0eff */
[----:B------:R-:W-:-:S03]  /*1cf30*/  IADD3 R28, P1, R28, R0, RZ ;  /* 0x000000001c1c7210 */ /* 0x000fc60007f3e0ff */
[----:B------:R0:W-:Y:S04]  /*1cf40*/  STL [R1+0x7f4], R26 ;  /* 0x0007f41a01007387 */ /* 0x0001e80000100800 */
[----:B0-----:R-:W4:Y:S04]  /*1cf50*/  LDL.LU R26, [R1+0x1204] ;  /* 0x00120400011a7983 */ /* 0x001f280000300800 */
[----:B------:R0:W-:Y:S04]  /*1cf60*/  STL [R1+0x868], R28 ;  /* 0x0008681c01007387 */ /* 0x0001e80000100800 */
[----:B0-----:R-:W4:Y:S01]  /*1cf70*/  LDL.LU R28, [R1+0x1200] ;  /* 0x00120000011c7983 */ /* 0x001f220000300800 */
[----:B-1----:R-:W-:-:S05]  /*1cf80*/  IMAD R3, R3, 0x39, RZ ;  /* 0x0000003903037824 */ /* 0x002fca00078e02ff */
[----:B------:R-:W-:Y:S02]  /*1cf90*/  LEA.HI.X.SX32 R3, R3, R2, 0x1, P2 ;  /* 0x0000000203037211 */ /* 0x000fe400010f0eff */
[----:B------:R-:W-:-:S03]  /*1cfa0*/  IADD3 R29, P2, R29, R0, RZ ;  /* 0x000000001d1d7210 */ /* 0x000fc60007f5e0ff */
[----:B------:R0:W-:Y:S04]  /*1cfb0*/  STL [R1+0x804], R3 ;  /* 0x0008040301007387 */ /* 0x0001e80000100800 */
[----:B------:R-:W-:Y:S01]  /*1cfc0*/  STL [R1+0x878], R29 ;  /* 0x0008781d01007387 */ /* 0x000fe20000100800 */
[----:B0-----:R-:W0:Y:S01]  /*1cfd0*/  LDC R3, c[0x0][0x238] ;  /* 0x00008e00ff037b82 */ /* 0x001e220000000800 */
[----:B------:R-:W-:Y:S02]  /*1cfe0*/  LEA.HI.X.SX32 R20, R20, R2, 0x1, P5 ;  /* 0x0000000214147211 */ /* 0x000fe400028f0eff */
[----:B------:R-:W-:Y:S02]  /*1cff0*/  IADD3 R19, P5, R19, R0, RZ ;  /* 0x0000000013137210 */ /* 0x000fe40007fbe0ff */
[----:B------:R-:W-:-:S02]  /*1d000*/  LEA.HI.X.SX32 R18, R18, R2, 0x1, P1 ;  /* 0x0000000212127211 */ /* 0x000fc400008f0eff */
[----:B------:R-:W-:Y:S02]  /*1d010*/  IADD3 R17, P1, R17, R0, RZ ;  /* 0x0000000011117210 */ /* 0x000fe40007f3e0ff */
[----:B------:R-:W-:Y:S02]  /*1d020*/  LEA.HI.X.SX32 R16, R16, R2, 0x1, P2 ;  /* 0x0000000210107211 */ /* 0x000fe400010f0eff */
[----:B------:R-:W-:Y:S02]  /*1d030*/  IADD3 R15, P2, R15, R0, RZ ;  /* 0x000000000f0f7210 */ /* 0x000fe40007f5e0ff */
[----:B------:R-:W-:Y:S02]  /*1d040*/  LEA.HI.X.SX32 R6, R6, R2, 0x1, P5 ;  /* 0x0000000206067211 */ /* 0x000fe400028f0eff */
[----:B------:R-:W-:Y:S02]  /*1d050*/  IADD3 R7, P5, R7, R0, RZ ;  /* 0x0000000007077210 */ /* 0x000fe40007fbe0ff */
[----:B--2---:R-:W-:-:S02]  /*1d060*/  LEA.HI.X.SX32 R22, R22, R2, 0x1, P0 ;  /* 0x0000000216167211 */ /* 0x004fc400000f0eff */
[----:B------:R-:W-:-:S04]  /*1d070*/  IADD3 R21, P0, R21, R0, RZ ;  /* 0x0000000015157210 */ /* 0x000fc80007f1e0ff */
[-C--:B------:R-:W-:Y:S02]  /*1d080*/  LEA.HI.X.SX32 R9, R9, R2.reuse, 0x1, P0 ;  /* 0x0000000209097211 */ /* 0x080fe400000f0eff */
[----:B---3--:R-:W-:Y:S02]  /*1d090*/  LEA.HI.X.SX32 R24, R24, R2, 0x1, P6 ;  /* 0x0000000218187211 */ /* 0x008fe400030f0eff */
[----:B------:R-:W-:-:S04]  /*1d0a0*/  IADD3 R23, P6, R23, R0, RZ ;  /* 0x0000000017177210 */ /* 0x000fc80007fde0ff */
[----:B------:R-:W-:Y:S02]  /*1d0b0*/  LEA.HI.X.SX32 R10, R10, R2, 0x1, P6 ;  /* 0x000000020a0a7211 */ /* 0x000fe400030f0eff */
[----:B------:R-:W-:Y:S02]  /*1d0c0*/  IADD3 R5, P6, R5, R0, RZ ;  /* 0x0000000005057210 */ /* 0x000fe40007fde0ff */
[----:B----4-:R-:W-:Y:S02]  /*1d0d0*/  LEA.HI.X.SX32 R26, R26, R2, 0x1, P4 ;  /* 0x000000021a1a7211 */ /* 0x010fe400020f0eff */
[----:B------:R-:W-:Y:S02]  /*1d0e0*/  IADD3 R25, P4, R25, R0, RZ ;  /* 0x0000000019197210 */ /* 0x000fe40007f9e0ff */
[----:B------:R-:W-:Y:S02]  /*1d0f0*/  LEA.HI.X.SX32 R28, R28, R2, 0x1, P3 ;  /* 0x000000021c1c7211 */ /* 0x000fe400018f0eff */
[----:B------:R-:W-:-:S03]  /*1d100*/  IADD3 R27, P3, R27, R0, RZ ;  /* 0x000000001b1b7210 */ /* 0x000fc60007f7e0ff */
[----:B------:R-:W-:Y:S04]  /*1d110*/  STL [R1+0x814], R28 ;  /* 0x0008141c01007387 */ /* 0x000fe80000100800 */
[----:B------:R-:W-:Y:S04]  /*1d120*/  STL [R1+0x888], R27 ;  /* 0x0008881b01007387 */ /* 0x000fe80000100800 */
[----:B------:R-:W-:Y:S04]  /*1d130*/  STL [R1+0x824], R26 ;  /* 0x0008241a01007387 */ /* 0x000fe80000100800 */
[----:B------:R-:W-:Y:S04]  /*1d140*/  STL [R1+0x898], R25 ;  /* 0x0008981901007387 */ /* 0x000fe80000100800 */
[----:B------:R-:W-:Y:S04]  /*1d150*/  STL [R1+0x834], R24 ;  /* 0x0008341801007387 */ /* 0x000fe80000100800 */
[----:B------:R-:W-:Y:S01]  /*1d160*/  STL [R1+0x8a8], R23 ;  /* 0x0008a81701007387 */ /* 0x000fe20000100800 */
[----:B------:R-:W-:-:S03]  /*1d170*/  LEA.HI.X.SX32 R14, R14, R2, 0x1, P3 ;  /* 0x000000020e0e7211 */ /* 0x000fc600018f0eff */
[----:B------:R-:W-:Y:S01]  /*1d180*/  STL [R1+0x844], R22 ;  /* 0x0008441601007387 */ /* 0x000fe20000100800 */
[----:B------:R-:W-:-:S03]  /*1d190*/  IADD3 R13, P3, R13, R0, RZ ;  /* 0x000000000d0d7210 */ /* 0x000fc60007f7e0ff */
[----:B------:R-:W-:Y:S01]  /*1d1a0*/  STL [R1+0x8b8], R21 ;  /* 0x0008b81501007387 */ /* 0x000fe20000100800 */
[----:B------:R-:W-:-:S03]  /*1d1b0*/  LEA.HI.X.SX32 R12, R12, R2, 0x1, P4 ;  /* 0x000000020c0c7211 */ /* 0x000fc600020f0eff */
[----:B------:R-:W-:Y:S01]  /*1d1c0*/  STL [R1+0x854], R20 ;  /* 0x0008541401007387 */ /* 0x000fe20000100800 */
[----:B------:R-:W-:-:S03]  /*1d1d0*/  IADD3 R11, P4, R11, R0, RZ ;  /* 0x000000000b0b7210 */ /* 0x000fc60007f9e0ff */
[----:B------:R-:W-:Y:S04]  /*1d1e0*/  STL [R1+0x8c8], R19 ;  /* 0x0008c81301007387 */ /* 0x000fe80000100800 */
        /* <DEDUP_REMOVED lines=9> */
[----:B------:R0:W-:Y:S04]  /*1d280*/  STL [R1+0x860], R5 ;  /* 0x0008600501007387 */ /* 0x0001e80000100800 */
[----:B------:R1:W-:Y:S01]  /*1d290*/  STL [R1+0x8b4], R9 ;  /* 0x0008b40901007387 */ /* 0x0003e20000100800 */
[----:B0-----:R-:W-:-:S05]  /*1d2a0*/  IMAD R5, R3, 0x3e, RZ ;  /* 0x0000003e03057824 */ /* 0x001fca00078e02ff */
[----:B-1----:R-:W-:-:S05]  /*1d2b0*/  IADD3 R9, P0, R5, R0, RZ ;  /* 0x0000000005097210 */ /* 0x002fca0007f1e0ff */
[----:B------:R-:W-:Y:S04]  /*1d2c0*/  STL [R1+0x8d8], R9 ;  /* 0x0008d80901007387 */ /* 0x000fe80000100800 */
[----:B------:R0:W-:Y:S04]  /*1d2d0*/  STL [R1+0x8c4], R6 ;  /* 0x0008c40601007387 */ /* 0x0001e80000100800 */
[----:B------:R1:W-:Y:S01]  /*1d2e0*/  STL [R1+0x880], R7 ;  /* 0x0008800701007387 */ /* 0x0003e20000100800 */
[----:B0-----:R-:W-:Y:S01]  /*1d2f0*/  IMAD R6, R3, 0x3a, RZ ;  /* 0x0000003a03067824 */ /* 0x001fe200078e02ff */
[----:B-1----:R-:W-:Y:S01]  /*1d300*/  LEA.HI.X.SX32 R7, R5, R2, 0x1, P1 ;  /* 0x0000000205077211 */ /* 0x002fe200008f0eff */
[----:B------:R-:W-:-:S04]  /*1d310*/  IMAD R5, R3, 0x1f, RZ ;  /* 0x0000001f03057824 */ /* 0x000fc800078e02ff */
[----:B------:R0:W-:Y:S01]  /*1d320*/  STL [R1+0x7dc], R7 ;  /* 0x0007dc0701007387 */ /* 0x0001e20000100800 */
[----:B------:R-:W-:Y:S02]  /*1d330*/  LEA.HI.X.SX32 R5, R5, R2, 0x1, P0 ;  /* 0x0000000205057211 */ /* 0x000fe400000f0eff */
[-C--:B------:R-:W-:Y:S02]  /*1d340*/  IADD3 R8, P0, R8, R0.reuse, RZ ;  /* 0x0000000008087210 */ /* 0x080fe40007f1e0ff */
[----:B0-----:R-:W-:-:S05]  /*1d350*/  IADD3 R7, P1, R6, R0, RZ ;  /* 0x0000000006077210 */ /* 0x001fca0007f3e0ff */
[----:B------:R0:W-:Y:S04]  /*1d360*/  STL [R1+0x8e8], R7 ;  /* 0x0008e80701007387 */ /* 0x0001e80000100800 */
[----:B------:R-:W-:Y:S04]  /*1d370*/  STL [R1+0x8d4], R5 ;  /* 0x0008d40501007387 */ /* 0x000fe80000100800 */
[----:B------:R1:W-:Y:S01]  /*1d380*/  STL [R1+0x8a0], R8 ;  /* 0x0008a00801007387 */ /* 0x0003e20000100800 */
[C---:B0-----:R-:W-:Y:S01]  /*1d390*/  IMAD R7, R3.reuse, 0x36, RZ ;  /* 0x0000003603077824 */ /* 0x041fe200078e02ff */
[----:B-1----:R-:W-:Y:S01]  /*1d3a0*/  LEA.HI.X.SX32 R8, R6, R2, 0x1, P2 ;  /* 0x0000000206087211 */ /* 0x002fe200010f0eff */
[----:B------:R-:W-:-:S02]  /*1d3b0*/  IMAD R6, R3, 0x1d, RZ ;  /* 0x0000001d03067824 */ /* 0x000fc400078e02ff */
[----:B------:R-:W-:Y:S02]  /*1d3c0*/  IMAD R5, R3, 0x44, RZ ;  /* 0x0000004403057824 */ /* 0x000fe400078e02ff */
[----:B------:R0:W-:Y:S01]  /*1d3d0*/  STL [R1+0x7fc], R8 ;  /* 0x0007fc0801007387 */ /* 0x0001e20000100800 */
[----:B------:R-:W-:Y:S02]  /*1d3e0*/  LEA.HI.X.SX32 R6, R6, R2, 0x1, P1 ;  /* 0x0000000206067211 */ /* 0x000fe400008f0eff */
[-C--:B------:R-:W-:Y:S02]  /*1d3f0*/  IADD3 R5, P1, R5, R0.reuse, RZ ;  /* 0x0000000005057210 */ /* 0x080fe40007f3e0ff */
[C---:B0-----:R-:W-:Y:S02]  /*1d400*/  IADD3 R8, P2, R7.reuse, R0, RZ ;  /* 0x0000000007087210 */ /* 0x041fe40007f5e0ff */
[----:B------:R-:W-:-:S03]  /*1d410*/  LEA.HI.X.SX32 R7, R7, R2, 0x1, P3 ;  /* 0x0000000207077211 */ /* 0x000fc600018f0eff */
[----:B------:R0:W-:Y:S04]  /*1d420*/  STL [R1+0x8f8], R8 ;  /* 0x0008f80801007387 */ /* 0x0001e80000100800 */
[----:B------:R1:W-:Y:S01]  /*1d430*/  STL [R1+0x8e4], R6 ;  /* 0x0008e40601007387 */ /* 0x0003e20000100800 */
[----:B0-----:R-:W-:-:S03]  /*1d440*/  IMAD R8, R3, 0x32, RZ ;  /* 0x0000003203087824 */ /* 0x001fc600078e02ff */
[----:B------:R0:W-:Y:S01]  /*1d450*/  STL [R1+0x8c0], R5 ;  /* 0x0008c00501007387 */ /* 0x0001e20000100800 */
[----:B-1----:R-:W-:-:S03]  /*1d460*/  IMAD R6, R3, 0x1b, RZ ;  /* 0x0000001b03067824 */ /* 0x002fc600078e02ff */
[----:B------:R1:W-:Y:S01]  /*1d470*/  STL [R1+0x81c], R7 ;  /* 0x00081c0701007387 */ /* 0x0003e20000100800 */
[C---:B0-----:R-:W-:Y:S01]  /*1d480*/  IMAD R5, R3.reuse, 0x78, RZ ;  /* 0x0000007803057824 */ /* 0x041fe200078e02ff */
[----:B-1----:R-:W-:Y:S02]  /*1d490*/  IADD3 R7, P3, R8, R0, RZ ;  /* 0x0000000008077210 */ /* 0x002fe40007f7e0ff */
[-C--:B------:R-:W-:Y:S01]  /*1d4a0*/  LEA.HI.X.SX32 R6, R6, R2.reuse, 0x1, P2 ;  /* 0x0000000206067211 */ /* 0x080fe200010f0eff */
[----:B------:R-:W-:Y:S02]  /*1d4b0*/  IMAD R9, R3, 0x2e, RZ ;  /* 0x0000002e03097824 */ /* 0x000fe400078e02ff */
[----:B------:R0:W-:Y:S01]  /*1d4c0*/  STL [R1+0x908], R7 ;  /* 0x0009080701007387 */ /* 0x0001e20000100800 */
[----:B------:R-:W-:-:S03]  /*1d4d0*/  LEA.HI.X.SX32 R8, R8, R2, 0x1, P4 ;  /* 0x0000000208087211 */ /* 0x000fc600020f0eff */
[----:B------:R1:W-:Y:S01]  /*1d4e0*/  STL [R1+0x8f4], R6 ;  /* 0x0008f40601007387 */ /* 0x0003e20000100800 */
[-C--:B0-----:R-:W-:Y:S01]  /*1d4f0*/  IADD3 R7, P2, R5, R0.reuse, RZ ;  /* 0x0000000005077210 */ /* 0x081fe20007f5e0ff */
[C---:B------:R-:W-:Y:S02]  /*1d500*/  IMAD R5, R3.reuse, 0x68, RZ ;  /* 0x0000006803057824 */ /* 0x040fe400078e02ff */
[----:B-1----:R-:W-:Y:S02]  /*1d510*/  IMAD R6, R3, 0x19, RZ ;  /* 0x0000001903067824 */ /* 0x002fe400078e02ff */
[----:B------:R0:W-:Y:S04]  /*1d520*/  STL [R1+0x7f0], R7 ;  /* 0x0007f00701007387 */ /* 0x0001e80000100800 */
[----:B------:R1:W-:Y:S01]  /*1d530*/  STL [R1+0x83c], R8 ;  /* 0x00083c0801007387 */ /* 0x0003e20000100800 */
[----:B0-----:R-:W-:-:S02]  /*1d540*/  IADD3 R7, P4, R9, R0, RZ ;  /* 0x0000000009077210 */ /* 0x001fc40007f9e0ff */
[----:B-1----:R-:W-:-:S03]  /*1d550*/  LEA.HI.X.SX32 R8, R6, R2, 0x1, P3 ;  /* 0x0000000206087211 */ /* 0x002fc600018f0eff */
[----:B------:R0:W-:Y:S01]  /*1d560*/  STL [R1+0x918], R7 ;  /* 0x0009180701007387 */ /* 0x0001e20000100800 */
[----:B------:R-:W-:-:S03]  /*1d570*/  IMAD R10, R3, 0x2a, RZ ;  /* 0x0000002a030a7824 */ /* 0x000fc600078e02ff */
[----:B------:R1:W-:Y:S01]  /*1d580*/  STL [R1+0x904], R8 ;  /* 0x0009040801007387 */ /* 0x0003e20000100800 */
[----:B0-----:R-:W-:Y:S01]  /*1d590*/  IADD3 R7, P3, R5, R0, RZ ;  /* 0x0000000005077210 */ /* 0x001fe20007f7e0ff */
[C---:B------:R-:W-:Y:S02]  /*1d5a0*/  IMAD R6, R3.reuse, 0x17, RZ ;  /* 0x0000001703067824 */ /* 0x040fe400078e02ff */
[C---:B------:R-:W-:Y:S02]  /*1d5b0*/  IMAD R5, R3.reuse, 0x58, RZ ;  /* 0x0000005803057824 */ /* 0x040fe400078e02ff */
[----:B------:R0:W-:Y:S01]  /*1d5c0*/  STL [R1+0x830], R7 ;  /* 0x0008300701007387 */ /* 0x0001e20000100800 */
[-C--:B-1----:R-:W-:Y:S01]  /*1d5d0*/  LEA.HI.X.SX32 R8, R6, R2.reuse, 0x1, P4 ;  /* 0x0000000206087211 */ /* 0x082fe200020f0eff */
[----:B------:R-:W-:Y:S01]  /*1d5e0*/  IMAD R11, R3, 0x26, RZ ;  /* 0x00000026030b7824 */ /* 0x000fe200078e02ff */
[----:B0-----:R-:W-:Y:S02]  /*1d5f0*/  LEA.HI.X.SX32 R7, R9, R2, 0x1, P6 ;  /* 0x0000000209077211 */ /* 0x001fe400030f0eff */
[----:B------:R-:W-:Y:S01]  /*1d600*/  IADD3 R9, P6, R10, R0, RZ ;  /* 0x000000000a097210 */ /* 0x000fe20007fde0ff */
[----:B------:R-:W-:-:S02]  /*1d610*/  IMAD R6, R3, 0x15, RZ ;  /* 0x0000001503067824 */ /* 0x000fc400078e02ff */
[----:B------:R0:W-:Y:S04]  /*1d620*/  STL [R1+0x85c], R7 ;  /* 0x00085c0701007387 */ /* 0x0001e80000100800 */
[----:B------:R1:W-:Y:S01]  /*1d630*/  STL [R1+0x928], R9 ;  /* 0x0009280901007387 */ /* 0x0003e20000100800 */
[----:B0-----:R-:W-:-:S03]  /*1d640*/  IADD3 R7, P4, R5, R0, RZ ;  /* 0x0000000005077210 */ /* 0x001fc60007f9e0ff */
[----:B------:R0:W-:Y:S01]  /*1d650*/  STL [R1+0x914], R8 ;  /* 0x0009140801007387 */ /* 0x0001e20000100800 */
[----:B------:R-:W-:Y:S01]  /*1d660*/  IMAD R5, R3, 0x48, RZ ;  /* 0x0000004803057824 */ /* 0x000fe200078e02ff */
[----:B-1----:R-:W-:Y:S02]  /*1d670*/  LEA.HI.X.SX32 R9, R10, R2, 0x1, P5 ;  /* 0x000000020a097211 */ /* 0x002fe400028f0eff */
[----:B------:R1:W-:Y:S01]  /*1d680*/  STL [R1+0x870], R7 ;  /* 0x0008700701007387 */ /* 0x0003e20000100800 */
[----:B0-----:R-:W-:-:S03]  /*1d690*/  IADD3 R8, P5, R11, R0, RZ ;  /* 0x000000000b087210 */ /* 0x001fc60007fbe0ff */
[----:B------:R-:W-:Y:S01]  /*1d6a0*/  STL [R1+0x87c], R9 ;  /* 0x00087c0901007387 */ /* 0x000fe20000100800 */
[----:B-1----:R-:W-:-:S03]  /*1d6b0*/  LEA.HI.X.SX32 R7, R6, R2, 0x1, P6 ;  /* 0x0000000206077211 */ /* 0x002fc600030f0eff */
[----:B------:R-:W-:Y:S01]  /*1d6c0*/  STL [R1+0x938], R8 ;  /* 0x0009380801007387 */ /* 0x000fe20000100800 */
[----:B------:R-:W-:Y:S01]  /*1d6d0*/  IMAD R12, R3, 0x22, RZ ;  /* 0x00000022030c7824 */ /* 0x000fe200078e02ff */
[----:B------:R-:W-:Y:S02]  /*1d6e0*/  IADD3 R6, P6, R5, R0, RZ ;  /* 0x0000000005067210 */ /* 0x000fe40007fde0ff */
[----:B------:R0:W-:Y:S01]  /*1d6f0*/  STL [R1+0x924], R7 ;  /* 0x0009240701007387 */ /* 0x0001e20000100800 */
[----:B------:R-:W-:-:S03]  /*1d700*/  IMAD R5, R3, 0x13, RZ ;  /* 0x0000001303057824 */ /* 0x000fc600078e02ff */
[----:B------:R1:W-:Y:S01]  /*1d710*/  STL [R1+0x8b0], R6 ;  /* 0x0008b00601007387 */ /* 0x0003e20000100800 */
[----:B0-----:R-:W-:Y:S02]  /*1d720*/  LEA.HI.X.SX32 R7, R11, R2, 0x1, P0 ;  /* 0x000000020b077211 */ /* 0x001fe400000f0eff */
[----:B------:R-:W-:Y:S01]  /*1d730*/  IADD3 R8, P0, R12, R0, RZ ;  /* 0x000000000c087210 */ /* 0x000fe20007f1e0ff */
[C---:B-1----:R-:W-:Y:S02]  /*1d740*/  IMAD R6, R3.reuse, 0x70, RZ ;  /* 0x0000007003067824 */ /* 0x042fe400078e02ff */
[----:B------:R0:W-:Y:S01]  /*1d750*/  STL [R1+0x89c], R7 ;  /* 0x00089c0701007387 */ /* 0x0001e20000100800 */
[----:B------:R-:W-:-:S03]  /*1d760*/  IMAD R13, R3, 0x3c, RZ ;  /* 0x0000003c030d7824 */ /* 0x000fc600078e02ff */
[----:B------:R1:W-:Y:S01]  /*1d770*/  STL [R1+0x948], R8 ;  /* 0x0009480801007387 */ /* 0x0003e20000100800 */
[----:B------:R-:W-:Y:S01]  /*1d780*/  IMAD R14, R3, 0x1e, RZ ;  /* 0x0000001e030e7824 */ /* 0x000fe200078e02ff */
[----:B0-----:R-:W-:Y:S01]  /*1d790*/  LEA.HI.X.SX32 R7, R5, R2, 0x1, P5 ;  /* 0x0000000205077211 */ /* 0x001fe200028f0eff */
[----:B------:R-:W-:Y:S01]  /*1d7a0*/  IMAD R5, R3, 0x11, RZ ;  /* 0x0000001103057824 */ /* 0x000fe200078e02ff */
[----:B-1----:R-:W-:-:S03]  /*1d7b0*/  IADD3 R8, P5, R6, R0, RZ ;  /* 0x0000000006087210 */ /* 0x002fc60007fbe0ff */
[----:B------:R0:W-:Y:S01]  /*1d7c0*/  STL [R1+0x934], R7 ;  /* 0x0009340701007387 */ /* 0x0001e20000100800 */
[-C--:B------:R-:W-:Y:S02]  /*1d7d0*/  LEA.HI.X.SX32 R6, R12, R2.reuse, 0x1, P1 ;  /* 0x000000020c067211 */ /* 0x080fe400008f0eff */
[----:B------:R-:W-:Y:S01]  /*1d7e0*/  LEA.HI.X.SX32 R5, R5, R2, 0x1, P0 ;  /* 0x0000000205057211 */ /* 0x000fe200000f0eff */
[----:B------:R1:W-:Y:S01]  /*1d7f0*/  STL [R1+0x810], R8 ;  /* 0x0008100801007387 */ /* 0x0003e20000100800 */
[----:B0-----:R-:W-:-:S03]  /*1d800*/  IADD3 R7, P1, R13, R0, RZ ;  /* 0x000000000d077210 */ /* 0x001fc60007f3e0ff */
[----:B------:R0:W-:Y:S01]  /*1d810*/  STL [R1+0x8bc], R6 ;  /* 0x0008bc0601007387 */ /* 0x0001e20000100800 */
[----:B-1----:R-:W-:-:S03]  /*1d820*/  IADD3 R8, P0, R14, R0, RZ ;  /* 0x000000000e087210 */ /* 0x002fc60007f1e0ff */
[----:B------:R1:W-:Y:S01]  /*1d830*/  STL [R1+0x8e0], R7 ;  /* 0x0008e00701007387 */ /* 0x0003e20000100800 */
[C---:B------:R-:W-:Y:S02]  /*1d840*/  IMAD R15, R3.reuse, 0x34, RZ ;  /* 0x00000034030f7824 */ /* 0x040fe400078e02ff */
[----:B0-----:R-:W-:Y:S01]  /*1d850*/  IMAD R6, R3, 0x50, RZ ;  /* 0x0000005003067824 */ /* 0x001fe200078e02ff */
[----:B------:R0:W-:Y:S01]  /*1d860*/  STL [R1+0x944], R5 ;  /* 0x0009440501007387 */ /* 0x0001e20000100800 */
[----:B-1----:R-:W-:-:S03]  /*1d870*/  LEA.HI.X.SX32 R7, R13, R2, 0x1, P2 ;  /* 0x000000020d077211 */ /* 0x002fc600010f0eff */
[----:B------:R1:W-:Y:S01]  /*1d880*/  STL [R1+0x958], R8 ;  /* 0x0009580801007387 */ /* 0x0003e20000100800 */
[----:B------:R-:W-:-:S03]  /*1d890*/  IMAD R16, R3, 0x1a, RZ ;  /* 0x0000001a03107824 */ /* 0x000fc600078e02ff */
[----:B------:R2:W-:Y:S01]  /*1d8a0*/  STL [R1+0x7ec], R7 ;  /* 0x0007ec0701007387 */ /* 0x0005e20000100800 */
[----:B0-----:R-:W-:Y:S01]  /*1d8b0*/  IMAD R5, R3, 0xf, RZ ;  /* 0x0000000f03057824 */ /* 0x001fe200078e02ff */
[----:B-1----:R-:W-:Y:S02]  /*1d8c0*/  IADD3 R8, P2, R6, R0, RZ ;  /* 0x0000000006087210 */ /* 0x002fe40007f5e0ff */
[----:B------:R-:W-:Y:S02]  /*1d8d0*/  LEA.HI.X.SX32 R6, R14, R2, 0x1, P1 ;  /* 0x000000020e067211 */ /* 0x000fe400008f0eff */
[----:B--2---:R-:W-:Y:S01]  /*1d8e0*/  IADD3 R7, P1, R15, R0, RZ ;  /* 0x000000000f077210 */ /* 0x004fe20007f3e0ff */
[----:B------:R0:W-:Y:S01]  /*1d8f0*/  STL [R1+0x890], R8 ;  /* 0x0008900801007387 */ /* 0x0001e20000100800 */
[----:B------:R-:W-:-:S03]  /*1d900*/  LEA.HI.X.SX32 R5, R5, R2, 0x1, P0 ;  /* 0x0000000205057211 */ /* 0x000fc600000f0eff */
[----:B------:R1:W-:Y:S01]  /*1d910*/  STL [R1+0x8dc], R6 ;  /* 0x0008dc0601007387 */ /* 0x0003e20000100800 */
[----:B------:R-:W-:-:S03]  /*1d920*/  IMAD R17, R3, 0x2c, RZ ;  /* 0x0000002c03117824 */ /* 0x000fc600078e02ff */
[----:B------:R2:W-:Y:S01]  /*1d930*/  STL [R1+0x900], R7 ;  /* 0x0009000701007387 */ /* 0x0005e20000100800 */
[----:B0-----:R-:W-:Y:S01]  /*1d940*/  IADD3 R8, P0, R16, R0, RZ ;  /* 0x0000000010087210 */ /* 0x001fe20007f1e0ff */
[----:B-1----:R-:W-:Y:S02]  /*1d950*/  IMAD R6, R3, 0x60, RZ ;  /* 0x0000006003067824 */ /* 0x002fe400078e02ff */
[----:B------:R0:W-:Y:S01]  /*1d960*/  STL [R1+0x954], R5 ;  /* 0x0009540501007387 */ /* 0x0001e20000100800 */
[----:B--2---:R-:W-:-:S03]  /*1d970*/  LEA.HI.X.SX32 R7, R15, R2, 0x1, P3 ;  /* 0x000000020f077211 */ /* 0x004fc600018f0eff */
[----:B------:R1:W-:Y:S01]  /*1d980*/  STL [R1+0x968], R8 ;  /* 0x0009680801007387 */ /* 0x0003e20000100800 */
[----:B------:R-:W-:-:S03]  /*1d990*/  IMAD R18, R3, 0x16, RZ ;  /* 0x0000001603127824 */ /* 0x000fc600078e02ff */
[----:B------:R2:W-:Y:S01]  /*1d9a0*/  STL [R1+0x82c], R7 ;  /* 0x00082c0701007387 */ /* 0x0005e20000100800 */
[----:B0-----:R-:W-:Y:S01]  /*1d9b0*/  IMAD R5, R3, 0xd, RZ ;  /* 0x0000000d03057824 */ /* 0x001fe200078e02ff */
[----:B-1----:R-:W-:Y:S02]  /*1d9c0*/  IADD3 R8, P3, R6, R0, RZ ;  /* 0x0000000006087210 */ /* 0x002fe40007f7e0ff */
[----:B--2---:R-:W-:Y:S02]  /*1d9d0*/  LEA.HI.X.SX32 R7, R16, R2, 0x1, P1 ;  /* 0x0000000210077211 */ /* 0x004fe400008f0eff */
[----:B------:R-:W-:Y:S01]  /*1d9e0*/  IADD3 R6, P1, R17, R0, RZ ;  /* 0x0000000011067210 */ /* 0x000fe20007f3e0ff */
[----:B------:R-:W-:Y:S01]  /*1d9f0*/  STL [R1+0x850], R8 ;  /* 0x0008500801007387 */ /* 0x000fe20000100800 */
[----:B------:R-:W-:Y:S01]  /*1da00*/  LEA.HI.X.SX32 R5, R5, R2, 0x1, P0 ;  /* 0x0000000205057211 */ /* 0x000fe200000f0eff */
[C---:B------:R-:W-:Y:S02]  /*1da10*/  IMAD R19, R3.reuse, 0x24, RZ ;  /* 0x0000002403137824 */ /* 0x040fe400078e02ff */
[----:B------:R0:W-:Y:S01]  /*1da20*/  STL [R1+0x8fc], R7 ;  /* 0x0008fc0701007387 */ /* 0x0001e20000100800 */
[----:B------:R-:W-:-:S03]  /*1da30*/  IMAD R20, R3, 0x12, RZ ;  /* 0x0000001203147824 */ /* 0x000fc600078e02ff */
[----:B------:R1:W-:Y:S01]  /*1da40*/  STL [R1+0x920], R6 ;  /* 0x0009200601007387 */ /* 0x0003e20000100800 */
[----:B0-----:R-:W-:-:S03]  /*1da50*/  IADD3 R7, P0, R18, R0, RZ ;  /* 0x0000000012077210 */ /* 0x001fc60007f1e0ff */
[----:B------:R0:W-:Y:S01]  /*1da60*/  STL [R1+0x964], R5 ;  /* 0x0009640501007387 */ /* 0x0001e20000100800 */
[----:B-1----:R-:W-:-:S03]  /*1da70*/  LEA.HI.X.SX32 R6, R17, R2, 0x1, P4 ;  /* 0x0000000211067211 */ /* 0x002fc600020f0eff */
[----:B------:R1:W-:Y:S01]  /*1da80*/  STL [R1+0x978], R7 ;  /* 0x0009780701007387 */ /* 0x0003e20000100800 */
[----:B------:R-:W-:Y:S01]  /*1da90*/  IADD3 R8, P4, R19, R0, RZ ;  /* 0x0000000013087210 */ /* 0x000fe20007f9e0ff */
[C---:B------:R-:W-:Y:S02]  /*1daa0*/  IMAD R21, R3.reuse, 0x38, RZ ;  /* 0x0000003803157824 */ /* 0x040fe400078e02ff */
[----:B------:R2:W-:Y:S01]  /*1dab0*/  STL [R1+0x86c], R6 ;  /* 0x00086c0601007387 */ /* 0x0005e20000100800 */
[----:B0-----:R-:W-:Y:S01]  /*1dac0*/  IMAD R5, R3, 0xb, RZ ;  /* 0x0000000b03057824 */ /* 0x001fe200078e02ff */
[----:B-1----:R-:W-:Y:S02]  /*1dad0*/  LEA.HI.X.SX32 R7, R18, R2, 0x1, P1 ;  /* 0x0000000212077211 */ /* 0x002fe400008f0eff */
[----:B------:R-:W-:Y:S01]  /*1dae0*/  STL [R1+0x940], R8 ;  /* 0x0009400801007387 */ /* 0x000fe20000100800 */
[----:B--2---:R-:W-:-:S03]  /*1daf0*/  IADD3 R6, P1, R20, R0, RZ ;  /* 0x0000000014067210 */ /* 0x004fc60007f3e0ff */
[----:B------:R0:W-:Y:S01]  /*1db00*/  STL [R1+0x91c], R7 ;  /* 0x00091c0701007387 */ /* 0x0001e20000100800 */
[----:B------:R-:W-:Y:S01]  /*1db10*/  LEA.HI.X.SX32 R5, R5, R2, 0x1, P0 ;  /* 0x0000000205057211 */ /* 0x000fe200000f0eff */
[----:B------:R-:W-:Y:S02]  /*1db20*/  IMAD R22, R3, 0x1c, RZ ;  /* 0x0000001c03167824 */ /* 0x000fe400078e02ff */
[----:B------:R1:W-:Y:S01]  /*1db30*/  STL [R1+0x988], R6 ;  /* 0x0009880601007387 */ /* 0x0003e20000100800 */
[----:B0-----:R-:W-:-:S03]  /*1db40*/  IADD3 R7, P0, R21, R0, RZ ;  /* 0x0000000015077210 */ /* 0x001fc60007f1e0ff */
[----:B------:R0:W-:Y:S01]  /*1db50*/  STL [R1+0x974], R5 ;  /* 0x0009740501007387 */ /* 0x0001e20000100800 */
[----:B-1----:R-:W-:-:S03]  /*1db60*/  LEA.HI.X.SX32 R6, R19, R2, 0x1, P6 ;  /* 0x0000000213067211 */ /* 0x002fc600030f0eff */
[----:B------:R1:W-:Y:S01]  /*1db70*/  STL [R1+0x8f0], R7 ;  /* 0x0008f00701007387 */ /* 0x0003e20000100800 */
[----:B------:R-:W-:-:S03]  /*1db80*/  IMAD R23, R3, 0xe, RZ ;  /* 0x0000000e03177824 */ /* 0x000fc600078e02ff */
[----:B------:R2:W-:Y:S01]  /*1db90*/  STL [R1+0x8ac], R6 ;  /* 0x0008ac0601007387 */ /* 0x0005e20000100800 */
[C---:B------:R-:W-:Y:S02]  /*1dba0*/  IMAD R24, R3.reuse, 0x28, RZ ;  /* 0x0000002803187824 */ /* 0x040fe400078e02ff */
[----:B0-----:R-:W-:Y:S01]  /*1dbb0*/  IMAD R5, R3, 0x9, RZ ;  /* 0x0000000903057824 */ /* 0x001fe200078e02ff */
[----:B-1----:R-:W-:Y:S02]  /*1dbc0*/  IADD3 R7, P6, R22, R0, RZ ;  /* 0x0000000016077210 */ /* 0x002fe40007fde0ff */
[----:B--2---:R-:W-:-:S03]  /*1dbd0*/  LEA.HI.X.SX32 R6, R20, R2, 0x1, P4 ;  /* 0x0000000214067211 */ /* 0x004fc600020f0eff */
[----:B------:R0:W-:Y:S01]  /*1dbe0*/  STL [R1+0x960], R7 ;  /* 0x0009600701007387 */ /* 0x0001e20000100800 */
[----:B------:R-:W-:Y:S01]  /*1dbf0*/  IADD3 R8, P4, R23, R0, RZ ;  /* 0x0000000017087210 */ /* 0x000fe20007f9e0ff */
[----:B------:R-:W-:Y:S02]  /*1dc00*/  IMAD R25, R3, 0x14, RZ ;  /* 0x0000001403197824 */ /* 0x000fe400078e02ff */
[----:B------:R1:W-:Y:S01]  /*1dc10*/  STL [R1+0x93c], R6 ;  /* 0x00093c0601007387 */ /* 0x0003e20000100800 */
[----:B0-----:R-:W-:-:S03]  /*1dc20*/  LEA.HI.X.SX32 R7, R5, R2, 0x1, P1 ;  /* 0x0000000205077211 */ /* 0x001fc600008f0eff */
[----:B------:R-:W-:Y:S01]  /*1dc30*/  STL [R1+0x998], R8 ;  /* 0x0009980801007387 */ /* 0x000fe20000100800 */
[----:B-1----:R-:W-:-:S03]  /*1dc40*/  IADD3 R6, P1, R24, R0, RZ ;  /* 0x0000000018067210 */ /* 0x002fc60007f3e0ff */
[----:B------:R0:W-:Y:S01]  /*1dc50*/  STL [R1+0x984], R7 ;  /* 0x0009840701007387 */ /* 0x0001e20000100800 */
[----:B------:R-:W-:Y:S01]  /*1dc60*/  LEA.HI.X.SX32 R5, R21, R2, 0x1, P5 ;  /* 0x0000000215057211 */ /* 0x000fe200028f0eff */
[C---:B------:R-:W-:Y:S02]  /*1dc70*/  IMAD R26, R3.reuse, 0xa, RZ ;  /* 0x0000000a031a7824 */ /* 0x040fe400078e02ff */
[----:B------:R1:W-:Y:S01]  /*1dc80*/  STL [R1+0x930], R6 ;  /* 0x0009300601007387 */ /* 0x0003e20000100800 */
[----:B------:R-:W-:Y:S01]  /*1dc90*/  IMAD R27, R3, 0x30, RZ ;  /* 0x00000030031b7824 */ /* 0x000fe200078e02ff */
[----:B0-----:R-:W-:Y:S02]  /*1dca0*/  IADD3 R7, P5, R25, R0, RZ ;  /* 0x0000000019077210 */ /* 0x001fe40007fbe0ff */
[----:B------:R0:W-:Y:S01]  /*1dcb0*/  STL [R1+0x80c], R5 ;  /* 0x00080c0501007387 */ /* 0x0001e20000100800 */
[----:B-1----:R-:W-:-:S03]  /*1dcc0*/  LEA.HI.X.SX32 R6, R22, R2, 0x1, P0 ;  /* 0x0000000216067211 */ /* 0x002fc600000f0eff */
[----:B------:R-:W-:Y:S01]  /*1dcd0*/  STL [R1+0x980], R7 ;  /* 0x0009800701007387 */ /* 0x000fe20000100800 */
[----:B------:R-:W-:Y:S01]  /*1dce0*/  IADD3 R8, P0, R26, R0, RZ ;  /* 0x000000001a087210 */ /* 0x000fe20007f1e0ff */
[C---:B------:R-:W-:Y:S02]  /*1dcf0*/  IMAD R28, R3.reuse, 0x18, RZ ;  /* 0x00000018031c7824 */ /* 0x040fe400078e02ff */
[----:B------:R1:W-:Y:S01]  /*1dd00*/  STL [R1+0x8ec], R6 ;  /* 0x0008ec0601007387 */ /* 0x0003e20000100800 */
[C---:B0-----:R-:W-:Y:S02]  /*1dd10*/  IMAD R5, R3.reuse, 0x7, RZ ;  /* 0x0000000703057824 */ /* 0x041fe400078e02ff */
[----:B------:R-:W-:Y:S01]  /*1dd20*/  IMAD R29, R3, 0xc, RZ ;  /* 0x0000000c031d7824 */ /* 0x000fe200078e02ff */
[----:B------:R-:W-:Y:S02]  /*1dd30*/  STL [R1+0x9a8], R8 ;  /* 0x0009a80801007387 */ /* 0x000fe40000100800 */
[----:B------:R-:W-:-:S02]  /*1dd40*/  LEA.HI.X.SX32 R5, R5, R2, 0x1, P4 ;  /* 0x0000000205057211 */ /* 0x000fc400020f0eff */
[----:B-1----:R-:W-:Y:S02]  /*1dd50*/  LEA.HI.X.SX32 R6, R23, R2, 0x1, P6 ;  /* 0x0000000217067211 */ /* 0x002fe400030f0eff */
[----:B------:R-:W-:-:S03]  /*1dd60*/  IADD3 R7, P6, R27, R0, RZ ;  /* 0x000000001b077210 */ /* 0x000fc60007fde0ff */
[----:B------:R0:W-:Y:S04]  /*1dd70*/  STL [R1+0x95c], R6 ;  /* 0x00095c0601007387 */ /* 0x0001e80000100800 */
[----:B------:R1:W-:Y:S04]  /*1dd80*/  STL [R1+0x910], R7 ;  /* 0x0009100701007387 */ /* 0x0003e80000100800 */
[----:B------:R2:W-:Y:S01]  /*1dd90*/  STL [R1+0x994], R5 ;  /* 0x0009940501007387 */ /* 0x0005e20000100800 */
[----:B0-----:R-:W-:Y:S01]  /*1dda0*/  IADD3 R6, P4, R28, R0, RZ ;  /* 0x000000001c067210 */ /* 0x001fe20007f9e0ff */
[----:B-1----:R-:W-:-:S04]  /*1ddb0*/  IMAD R7, R3, 0x6, RZ ;  /* 0x0000000603077824 */ /* 0x002fc800078e02ff */
[----:B------:R0:W-:Y:S01]  /*1ddc0*/  STL [R1+0x970], R6 ;  /* 0x0009700601007387 */ /* 0x0001e20000100800 */
[----:B--2---:R-:W-:Y:S02]  /*1ddd0*/  LEA.HI.X.SX32 R5, R24, R2, 0x1, P2 ;  /* 0x0000000218057211 */ /* 0x004fe400010f0eff */
[----:B------:R-:W-:-:S03]  /*1dde0*/  IADD3 R8, P2, R29, R0, RZ ;  /* 0x000000001d087210 */ /* 0x000fc60007f5e0ff */
[----:B------:R1:W-:Y:S01]  /*1ddf0*/  STL [R1+0x88c], R5 ;  /* 0x00088c0501007387 */ /* 0x0003e20000100800 */
[----:B0-----:R-:W-:-:S03]  /*1de00*/  LEA.HI.X.SX32 R6, R25, R2, 0x1, P1 ;  /* 0x0000000219067211 */ /* 0x001fc600008f0eff */
[----:B------:R0:W-:Y:S01]  /*1de10*/  STL [R1+0x9a0], R8 ;  /* 0x0009a00801007387 */ /* 0x0001e20000100800 */
[----:B------:R-:W-:-:S03]  /*1de20*/  LEA.HI.X.SX32 R9, R26, R2, 0x1, P5 ;  /* 0x000000021a097211 */ /* 0x000fc600028f0eff */
[----:B------:R2:W-:Y:S01]  /*1de30*/  STL [R1+0x92c], R6 ;  /* 0x00092c0601007387 */ /* 0x0005e20000100800 */
[----:B-1----:R-:W-:Y:S01]  /*1de40*/  IMAD R5, R3, 0x5, RZ ;  /* 0x0000000503057824 */ /* 0x002fe200078e02ff */
[-C--:B0-----:R-:W-:Y:S02]  /*1de50*/  IADD3 R8, P1, R7, R0.reuse, RZ ;  /* 0x0000000007087210 */ /* 0x081fe40007f3e0ff */
[----:B--2---:R-:W-:-:S03]  /*1de60*/  LEA R6, P5, R3, R0, 0x6 ;  /* 0x0000000003067211 */ /* 0x004fc600078a30ff */
[----:B------:R0:W-:Y:S04]  /*1de70*/  STL [R1+0x9b8], R8 ;  /* 0x0009b80801007387 */ /* 0x0001e80000100800 */
[----:B------:R-:W-:Y:S04]  /*1de80*/  STL [R1+0x97c], R9 ;  /* 0x00097c0901007387 */ /* 0x000fe80000100800 */
[----:B------:R1:W-:Y:S01]  /*1de90*/  STL [R1+0x8d0], R6 ;  /* 0x0008d00601007387 */ /* 0x0003e20000100800 */
[----:B0-----:R-:W-:Y:S02]  /*1dea0*/  LEA.HI.X.SX32 R8, R5, R2, 0x1, P0 ;  /* 0x0000000205087211 */ /* 0x001fe400000f0eff */
[----:B------:R-:W-:-:S03]  /*1deb0*/  LEA R5, P0, R3, R0, 0x5 ;  /* 0x0000000003057211 */ /* 0x000fc600078028ff */
[----:B------:R0:W-:Y:S01]  /*1dec0*/  STL [R1+0x9a4], R8 ;  /* 0x0009a40801007387 */ /* 0x0001e20000100800 */
[----:B-1----:R-:W-:-:S03]  /*1ded0*/  LEA.HI.X.SX32 R6, R27, R2, 0x1, P3 ;  /* 0x000000021b067211 */ /* 0x002fc600018f0eff */
[----:B------:R1:W-:Y:S04]  /*1dee0*/  STL [R1+0x950], R5 ;  /* 0x0009500501007387 */ /* 0x0003e80000100800 */
[----:B------:R2:W-:Y:S01]  /*1def0*/  STL [R1+0x84c], R6 ;  /* 0x00084c0601007387 */ /* 0x0005e20000100800 */
[C---:B0-----:R-:W-:Y:S01]  /*1df00*/  LEA R8, P3, R3.reuse, R0, 0x4 ;  /* 0x0000000003087211 */ /* 0x041fe200078620ff */
[----:B-1----:R-:W-:-:S04]  /*1df10*/  IMAD.SHL.U32 R5, R3, 0x2, RZ ;  /* 0x0000000203057824 */ /* 0x002fc800078e00ff */
[----:B------:R0:W-:Y:S01]  /*1df20*/  STL [R1+0x990], R8 ;  /* 0x0009900801007387 */ /* 0x0001e20000100800 */
[----:B--2---:R-:W-:Y:S02]  /*1df30*/  LEA.HI.X.SX32 R6, R28, R2, 0x1, P6 ;  /* 0x000000021c067211 */ /* 0x004fe400030f0eff */
[----:B------:R-:W-:-:S03]  /*1df40*/  LEA R9, P6, R3, R0, 0x3 ;  /* 0x0000000003097211 */ /* 0x000fc600078c18ff */
[----:B------:R1:W-:Y:S01]  /*1df50*/  STL [R1+0x90c], R6 ;  /* 0x00090c0601007387 */ /* 0x0003e20000100800 */
[----:B0-----:R-:W-:-:S03]  /*1df60*/  LEA.HI.X.SX32 R8, R29, R2, 0x1, P4 ;  /* 0x000000021d087211 */ /* 0x001fc600020f0eff */
[----:B------:R0:W-:Y:S04]  /*1df70*/  STL [R1+0x9b0], R9 ;  /* 0x0009b00901007387 */ /* 0x0001e80000100800 */
[----:B------:R2:W-:Y:S01]  /*1df80*/  STL [R1+0x96c], R8 ;  /* 0x00096c0801007387 */ /* 0x0005e20000100800 */
[----:B-1----:R-:W-:Y:S01]  /*1df90*/  IMAD R6, R3, 0x3, RZ ;  /* 0x0000000303067824 */ /* 0x002fe200078e02ff */
[----:B0-----:R-:W-:-:S04]  /*1dfa0*/  IADD3 R9, P4, R5, R0, RZ ;  /* 0x0000000005097210 */ /* 0x001fc80007f9e0ff */
[-C--:B------:R-:W-:Y:S02]  /*1dfb0*/  LEA.HI.X.SX32 R6, R6, R2.reuse, 0x1, P1 ;  /* 0x0000000206067211 */ /* 0x080fe400008f0eff */
[----:B--2---:R-:W-:Y:S02]  /*1dfc0*/  LEA.HI.X.SX32 R8, R7, R2, 0x1, P2 ;  /* 0x0000000207087211 */ /* 0x004fe400010f0eff */
[C---:B------:R-:W-:Y:S01]  /*1dfd0*/  LEA R7, P2, R3.reuse, R0, 0x2 ;  /* 0x0000000003077211 */ /* 0x040fe200078410ff */
[----:B------:R0:W-:Y:S04]  /*1dfe0*/  STL [R1+0x9c8], R9 ;  /* 0x0009c80901007387 */ /* 0x0001e80000100800 */
[----:B------:R1:W5:Y:S04]  /*1dff0*/  LDL.LU R0, [R1+0x11fc] ;  /* 0x0011fc0001007983 */ /* 0x0003680000300800 */
[----:B------:R2:W-:Y:S01]  /*1e000*/  STL [R1+0x99c], R8 ;  /* 0x00099c0801007387 */ /* 0x0005e20000100800 */
[----:B0-----:R-:W-:-:S03]  /*1e010*/  IMAD.SHL.U32 R9, R3, 0x20, RZ ;  /* 0x0000002003097824 */ /* 0x001fc600078e00ff */
[----:B------:R0:W-:Y:S04]  /*1e020*/  STL [R1+0x9c0], R7 ;  /* 0x0009c00701007387 */ /* 0x0001e80000100800 */
[----:B------:R3:W-:Y:S01]  /*1e030*/  STL [R1+0x9b4], R6 ;  /* 0x0009b40601007387 */ /* 0x0007e20000100800 */
[----:B--2---:R-:W-:Y:S01]  /*1e040*/  IMAD.SHL.U32 R8, R3, 0x10, RZ ;  /* 0x0000001003087824 */ /* 0x004fe200078e00ff */
[----:B------:R-:W-:Y:S01]  /*1e050*/  LEA.HI.X.SX32 R10, R9, R2, 0x1, P5 ;  /* 0x00000002090a7211 */ /* 0x000fe200028f0eff */
[----:B0-----:R-:W-:-:S03]  /*1e060*/  IMAD.SHL.U32 R7, R3, 0x8, RZ ;  /* 0x0000000803077824 */ /* 0x001fc600078e00ff */
[-C--:B------:R-:W-:Y:S01]  /*1e070*/  LEA.HI.X.SX32 R9, R8, R2.reuse, 0x1, P0 ;  /* 0x0000000208097211 */ /* 0x080fe200000f0eff */
[----:B---3--:R-:W-:Y:S01]  /*1e080*/  IMAD.SHL.U32 R6, R3, 0x4, RZ ;  /* 0x0000000403067824 */ /* 0x008fe200078e00ff */
[----:B------:R-:W-:-:S04]  /*1e090*/  LEA.HI.X.SX32 R8, R7, R2, 0x1, P3 ;  /* 0x0000000207087211 */ /* 0x000fc800018f0eff */
[-C--:B------:R-:W-:Y:S02]  /*1e0a0*/  LEA.HI.X.SX32 R7, R6, R2.reuse, 0x1, P6 ;  /* 0x0000000206077211 */ /* 0x080fe400030f0eff */
[-C--:B------:R-:W-:Y:S02]  /*1e0b0*/  LEA.HI.X.SX32 R6, R3, R2.reuse, 0x1, P4 ;  /* 0x0000000203067211 */ /* 0x080fe400020f0eff */
[----:B------:R-:W-:Y:S01]  /*1e0c0*/  LEA.HI.X.SX32 R3, R5, R2, 0x1, P2 ;  /* 0x0000000205037211 */ /* 0x000fe200010f0eff */
[----:B------:R-:W-:Y:S01]  /*1e0d0*/  STL [R1+0x8cc], R10 ;  /* 0x0008cc0a01007387 */ /* 0x000fe20000100800 */
[----:B------:R-:W0:Y:S03]  /*1e0e0*/  S2R R2, SR_TID.X ;  /* 0x0000000000027919 */ /* 0x000e260000002100 */
[----:B------:R-:W-:Y:S04]  /*1e0f0*/  STL [R1+0x94c], R9 ;  /* 0x00094c0901007387 */ /* 0x000fe80000100800 */
[----:B------:R-:W-:Y:S04]  /*1e100*/  STL [R1+0x98c], R8 ;  /* 0x00098c0801007387 */ /* 0x000fe80000100800 */
[----:B------:R-:W-:Y:S04]  /*1e110*/  STL [R1+0x9ac], R7 ;  /* 0x0009ac0701007387 */ /* 0x000fe80000100800 */
[----:B------:R2:W-:Y:S02]  /*1e120*/  STL [R1+0x9c4], R6 ;  /* 0x0009c40601007387 */ /* 0x0005e40000100800 */
[----:B--2---:R-:W2:Y:S02]  /*1e130*/  S2R R6, SR_TID.X ;  /* 0x0000000000067919 */ /* 0x004ea40000002100 */
[----:B------:R-:W-:Y:S04]  /*1e140*/  STL [R1+0x59c], RZ ;  /* 0x00059cff01007387 */ /* 0x000fe80000100800 */
[----:B------:R3:W-:Y:S04]  /*1e150*/  STL [R1+0x9bc], R3 ;  /* 0x0009bc0301007387 */ /* 0x0007e80000100800 */
[----:B------:R1:W-:Y:S04]  /*1e160*/  STL [R1+0x550], RZ ;  /* 0x000550ff01007387 */ /* 0x0003e80000100800 */
[----:B------:R1:W-:Y:S04]  /*1e170*/  STL [R1+0x554], RZ ;  /* 0x000554ff01007387 */ /* 0x0003e80000100800 */
[----:B------:R1:W-:Y:S04]  /*1e180*/  STL [R1+0x558], RZ ;  /* 0x000558ff01007387 */ /* 0x0003e80000100800 */
[----:B------:R1:W-:Y:S04]  /*1e190*/  STL [R1+0x55c], RZ ;  /* 0x00055cff01007387 */ /* 0x0003e80000100800 */
[----:B------:R1:W-:Y:S04]  /*1e1a0*/  STL [R1+0x4d0], RZ ;  /* 0x0004d0ff01007387 */ /* 0x0003e80000100800 */
[----:B------:R1:W-:Y:S04]  /*1e1b0*/  STL [R1+0x4d4], RZ ;  /* 0x0004d4ff01007387 */ /* 0x0003e80000100800 */
[----:B------:R1:W-:Y:S01]  /*1e1c0*/  STL [R1+0x4d8], RZ ;  /* 0x0004d8ff01007387 */ /* 0x0003e20000100800 */
[----:B0-----:R-:W-:-:S03]  /*1e1d0*/  LOP3.LUT R2, R2, 0x3f, RZ, 0xc0, !PT ;  /* 0x0000003f02027812 */ /* 0x001fc600078ec0ff */
[----:B------:R1:W-:Y:S04]  /*1e1e0*/  STL [R1+0x4dc], RZ ;  /* 0x0004dcff01007387 */ /* 0x0003e80000100800 */
[----:B------:R1:W-:Y:S04]  /*1e1f0*/  STL [R1+0x3f0], RZ ;  /* 0x0003f0ff01007387 */ /* 0x0003e80000100800 */
[----:B------:R1:W-:Y:S04]  /*1e200*/  STL [R1+0x3f4], RZ ;  /* 0x0003f4ff01007387 */ /* 0x0003e80000100800 */
[----:B------:R1:W-:Y:S04]  /*1e210*/  STL [R1+0x3f8], RZ ;  /* 0x0003f8ff01007387 */ /* 0x0003e80000100800 */
[----:B------:R1:W-:Y:S01]  /*1e220*/  STL [R1+0x3fc], RZ ;  /* 0x0003fcff01007387 */ /* 0x0003e20000100800 */
[----:B------:R-:W-:-:S03]  /*1e230*/  IMAD.SHL.U32 R2, R2, 0x2, RZ ;  /* 0x0000000202027824 */ /* 0x000fc600078e00ff */
[----:B------:R1:W-:Y:S01]  /*1e240*/  STL [R1+0x3e0], RZ ;  /* 0x0003e0ff01007387 */ /* 0x0003e20000100800 */
[----:B--2---:R-:W-:-:S03]  /*1e250*/  LOP3.LUT R5, R6, 0x7, RZ, 0xc0, !PT ;  /* 0x0000000706057812 */ /* 0x004fc600078ec0ff */
[----:B------:R1:W-:Y:S04]  /*1e260*/  STL [R1+0x3e4], RZ ;  /* 0x0003e4ff01007387 */ /* 0x0003e80000100800 */
[----:B------:R1:W-:Y:S04]  /*1e270*/  STL [R1+0x3e8], RZ ;  /* 0x0003e8ff01007387 */ /* 0x0003e80000100800 */
[----:B------:R1:W-:Y:S04]  /*1e280*/  STL [R1+0x3ec], RZ ;  /* 0x0003ecff01007387 */ /* 0x0003e80000100800 */
[----:B------:R1:W-:Y:S01]  /*1e290*/  STL [R1+0x490], RZ ;  /* 0x000490ff01007387 */ /* 0x0003e20000100800 */
[----:B------:R-:W-:-:S03]  /*1e2a0*/  LOP3.LUT R7, R2, 0x10, RZ, 0x3c, !PT ;  /* 0x0000001002077812 */ /* 0x000fc600078e3cff */
[----:B------:R1:W-:Y:S01]  /*1e2b0*/  STL [R1+0x494], RZ ;  /* 0x000494ff01007387 */ /* 0x0003e20000100800 */
[----:B------:R-:W-:-:S03]  /*1e2c0*/  IMAD R5, R5, 0x90, RZ ;  /* 0x0000009005057824 */ /* 0x000fc600078e02ff */
[----:B------:R1:W-:Y:S01]  /*1e2d0*/  STL [R1+0x498], RZ ;  /* 0x000498ff01007387 */ /* 0x0003e20000100800 */
[----:B------:R-:W-:-:S03]  /*1e2e0*/  IMAD.SHL.U32 R7, R6, 0x2, RZ ;  /* 0x0000000206077824 */ /* 0x000fc600078e00ff */
[----:B------:R1:W-:Y:S04]  /*1e2f0*/  STL [R1+0x49c], RZ ;  /* 0x00049cff01007387 */ /* 0x0003e80000100800 */
[----:B------:R1:W-:Y:S04]  /*1e300*/  STL [R1+0x480], RZ ;  /* 0x000480ff01007387 */ /* 0x0003e80000100800 */
[----:B------:R1:W-:Y:S01]  /*1e310*/  STL [R1+0x484], RZ ;  /* 0x000484ff01007387 */ /* 0x0003e20000100800 */
[----:B------:R-:W-:-:S03]  /*1e320*/  IMAD.SHL.U32 R6, R6, 0x40, RZ ;  /* 0x0000004006067824 */ /* 0x000fc600078e00ff */
[----:B------:R1:W-:Y:S01]  /*1e330*/  STL [R1+0x488], RZ ;  /* 0x000488ff01007387 */ /* 0x0003e20000100800 */
[----:B------:R-:W-:-:S03]  /*1e340*/  LOP3.LUT R5, R5, 0x10, R7, 0x78, !PT ;  /* 0x0000001005057812 */ /* 0x000fc600078e7807 */
[----:B------:R1:W-:Y:S04]  /*1e350*/  STL [R1+0x48c], RZ ;  /* 0x00048cff01007387 */ /* 0x0003e80000100800 */
[----:B------:R1:W-:Y:S04]  /*1e360*/  STL [R1+0x470], RZ ;  /* 0x000470ff01007387 */ /* 0x0003e80000100800 */
[----:B------:R1:W-:Y:S04]  /*1e370*/  STL [R1+0x474], RZ ;  /* 0x000474ff01007387 */ /* 0x0003e80000100800 */
[----:B------:R1:W-:Y:S01]  /*1e380*/  STL [R1+0x478], RZ ;  /* 0x000478ff01007387 */ /* 0x0003e20000100800 */
[----:B------:R-:W-:-:S03]  /*1e390*/  LOP3.LUT R5, R5, 0x400, R6, 0xf8, !PT ;  /* 0x0000040005057812 */ /* 0x000fc600078ef806 */
[----:B------:R1:W-:Y:S01]  /*1e3a0*/  STL [R1+0x47c], RZ ;  /* 0x00047cff01007387 */ /* 0x0003e20000100800 */
[----:B---3--:R-:W-:-:S03]  /*1e3b0*/  LOP3.LUT R3, R2, 0x20, RZ, 0x3c, !PT ;  /* 0x0000002002037812 */ /* 0x008fc600078e3cff */
[----:B------:R1:W-:Y:S01]  /*1e3c0*/  STL [R1+0x4a0], RZ ;  /* 0x0004a0ff01007387 */ /* 0x0003e20000100800 */
[----:B------:R-:W-:-:S03]  /*1e3d0*/  LOP3.LUT R3, R2, 0x40, RZ, 0x3c, !PT ;  /* 0x0000004002037812 */ /* 0x000fc600078e3cff */
[----:B------:R1:W-:Y:S01]  /*1e3e0*/  STL [R1+0x4a4], RZ ;  /* 0x0004a4ff01007387 */ /* 0x0003e20000100800 */
[----:B------:R-:W-:-:S03]  /*1e3f0*/  LOP3.LUT R3, R2, 0x50, RZ, 0x3c, !PT ;  /* 0x0000005002037812 */ /* 0x000fc600078e3cff */
[----:B------:R1:W-:Y:S01]  /*1e400*/  STL [R1+0x4a8], RZ ;  /* 0x0004a8ff01007387 */ /* 0x0003e20000100800 */
[----:B------:R-:W-:-:S03]  /*1e410*/  LOP3.LUT R3, R5, 0x20, RZ, 0x3c, !PT ;  /* 0x0000002005037812 */ /* 0x000fc600078e3cff */
[----:B------:R1:W-:Y:S01]  /*1e420*/  STL [R1+0x4ac], RZ ;  /* 0x0004acff01007387 */ /* 0x0003e20000100800 */
[----:B------:R-:W-:-:S03]  /*1e430*/  LOP3.LUT R3, R4, 0x40, RZ, 0x3c, !PT ;  /* 0x0000004004037812 */ /* 0x000fc600078e3cff */
        /* <DEDUP_REMOVED lines=9> */
[----:B------:R-:W-:-:S02]  /*1e4d0*/  LOP3.LUT R6, R2, 0x60, RZ, 0x3c, !PT ;  /* 0x0000006002067812 */ /* 0x000fc400078e3cff */
[C---:B------:R-:W-:Y:S02]  /*1e4e0*/  LOP3.LUT R6, R5.reuse, 0x40, RZ, 0x3c, !PT ;  /* 0x0000004005067812 */ /* 0x040fe400078e3cff */
[C---:B------:R-:W-:Y:S02]  /*1e4f0*/  LOP3.LUT R8, R2.reuse, 0x30, RZ, 0x3c, !PT ;  /* 0x0000003002087812 */ /* 0x040fe400078e3cff */
[----:B------:R-:W-:Y:S02]  /*1e500*/  LOP3.LUT R7, R2, 0x70, RZ, 0x3c, !PT ;  /* 0x0000007002077812 */ /* 0x000fe400078e3cff */
[----:B------:R-:W-:-:S07]  /*1e510*/  LOP3.LUT R5, R5, 0x60, RZ, 0x3c, !PT ;  /* 0x0000006005057812 */ /* 0x000fce00078e3cff */
.L_x_2:
[----:B------:R0:W-:Y:S01]  /*1e520*/  STL [R1+0x2924], R26 ;  /* 0x0029241a01007387 */ /* 0x0001e20000100800 */
[----:B-----5:R-:W2:Y:S03]  /*1e530*/  LDC R7, c[0x0][0x230] ;  /* 0x00008c00ff077b82 */ /* 0x020ea60000000800 */
[----:B------:R-:W3:Y:S04]  /*1e540*/  LDL R5, [R1+0x7c0] ;  /* 0x0007c00001057983 */ /* 0x000ee80000100800 */
[----:B------:R-:W3:Y:S04]  /*1e550*/  LDL R4, [R1+0x7c4] ;  /* 0x0007c40001047983 */ /* 0x000ee80000100800 */
[----:B0-----:R-:W2:Y:S04]  /*1e560*/  LDL R26, [R1+0x7cc] ;  /* 0x0007cc00011a7983 */ /* 0x001ea80000100800 */
[----:B------:R-:W-:Y:S04]  /*1e570*/  STL [R1+0x290c], R21 ;  /* 0x00290c1501007387 */ /* 0x000fe80000100800 */
[----:B------:R-:W-:Y:S04]  /*1e580*/  STL [R1+0x2914], R21 ;  /* 0x0029141501007387 */ /* 0x000fe80000100800 */
[----:B------:R-:W-:Y:S04]  /*1e590*/  STL [R1+0x291c], R21 ;  /* 0x00291c1501007387 */ /* 0x000fe80000100800 */
[----:B------:R-:W-:Y:S04]  /*1e5a0*/  STL [R1+0x2908], R29 ;  /* 0x0029081d01007387 */ /* 0x000fe80000100800 */
[----:B------:R-:W-:Y:S04]  /*1e5b0*/  STL [R1+0x2910], R29 ;  /* 0x0029101d01007387 */ /* 0x000fe80000100800 */
[----:B------:R-:W-:Y:S04]  /*1e5c0*/  STL [R1+0x2918], R29 ;  /* 0x0029181d01007387 */ /* 0x000fe80000100800 */
[----:B------:R0:W-:Y:S04]  /*1e5d0*/  STL [R1+0x2920], R29 ;  /* 0x0029201d01007387 */ /* 0x0001e80000100800 */
        /* <DEDUP_REMOVED lines=93> */
[----:B-----5:R-:W-:Y:S04]  /*1ebb0*/  STL [R1+0x1338], R0 ;  /* 0x0013380001007387 */ /* 0x020fe80000100800 */
        /* <DEDUP_REMOVED lines=54> */
[----:B------:R-:W-:Y:S01]  /*1ef20*/  STL [R1+0x26a0], R0 ;  /* 0x0026a00001007387 */ /* 0x000fe20000100800 */
[----:B--2---:R-:W-:-:S03]  /*1ef30*/  IMAD R7, R26, -0x40, R7 ;  /* 0xffffffc01a077824 */ /* 0x004fc600078e0207 */
[----:B------:R-:W-:Y:S04]  /*1ef40*/  STL [R1+0x26a8], R0 ;  /* 0x0026a80001007387 */ /* 0x000fe80000100800 */
[----:B------:R-:W-:Y:S04]  /*1ef50*/  STL [R1+0x26b0], R0 ;  /* 0x0026b00001007387 */ /* 0x000fe80000100800 */
[----:B------:R-:W-:Y:S04]  /*1ef60*/  STL [R1+0x26b8], R0 ;  /* 0x0026b80001007387 */ /* 0x000fe80000100800 */
[----:B------:R-:W-:Y:S04]  /*1ef70*/  STL [R1+0x2890], R0 ;  /* 0x0028900001007387 */ /* 0x000fe80000100800 */
[----:B------:R-:W2:Y:S01]  /*1ef80*/  LDL.LU R26, [R1+0x2924] ;  /* 0x00292400011a7983 */ /* 0x000ea20000300800 */
[----:B------:R-:W-:-:S02]  /*1ef90*/  ISETP.GT.AND P0, PT, R7, RZ, PT ;  /* 0x000000ff0700720c */ /* 0x000fc40003f04270 */
[----:B------:R-:W-:Y:S02]  /*1efa0*/  ISETP.GT.AND P1, PT, R7, 0x1, PT ;  /* 0x000000010700780c */ /* 0x000fe40003f24270 */
[----:B--2---:R-:W-:-:S09]  /*1efb0*/  PRMT R26, RZ, 0x7610, R26 ;  /* 0x00007610ff1a7816 */ /* 0x004fd2000000001a */
[----:B---3--:R2:W3:Y:S04]  /*1efc0*/  @P0 LDG.E.U16 R26, desc[UR8][R4.64] ;  /* 0x00000008041a0981 */ /* 0x0084e8000c1e1500 */
[----:B------:R-:W2:Y:S04]  /*1efd0*/  LDL R4, [R1+0x9c4] ;  /* 0x0009c40001047983 */ /* 0x000ea80000100800 */
[----:B------:R-:W2:Y:S01]  /*1efe0*/  LDL R5, [R1+0x9c8] ;  /* 0x0009c80001057983 */ /* 0x000ea20000100800 */
[----:B0-----:R-:W-:Y:S02]  /*1eff0*/  PRMT R29, RZ, 0x7610, R29 ;  /* 0x00007610ff1d7816 */ /* 0x001fe4000000001d */
[----:B--2---:R-:W-:-:S04]  /*1f000*/  @P1 LOP3.LUT R5, R5, R4, RZ, 0x3c, !PT ;  /* 0x0000000405051212 */ /* 0x004fc800078e3cff */
[----:B------:R-:W-:-:S04]  /*1f010*/  @P1 LOP3.LUT R4, R5, R4, RZ, 0x3c, !PT ;  /* 0x0000000405041212 */ /* 0x000fc800078e3cff */
[----:B------:R-:W-:-:S05]  /*1f020*/  @P1 LOP3.LUT R5, R5, R4, RZ, 0x3c, !PT ;  /* 0x0000000405051212 */ /* 0x000fca00078e3cff */
[----:B------:R-:W2:Y:S01]  /*1f030*/  @P1 LDG.E.U16 R29, desc[UR8][R4.64] ;  /* 0x00000008041d1981 */ /* 0x000ea2000c1e1500 */
[----:B------:R-:W-:-:S03]  /*1f040*/  ISETP.GT.AND P2, PT, R7, 0x2, PT ;  /* 0x000000020700780c */ /* 0x000fc60003f44270 */
[----:B--2---:R0:W-:Y:S04]  /*1f050*/  STL [R1+0x10], R29 ;  /* 0x0000101d01007387 */ /* 0x0041e80000100800 */
[----:B0-----:R-:W2:Y:S04]  /*1f060*/  LDL.LU R29, [R1+0x2920] ;  /* 0x00292000011d7983 */ /* 0x001ea80000300800 */
[----:B------:R-:W4:Y:S04]  /*1f070*/  LDL R4, [R1+0x9bc] ;  /* 0x0009bc0001047983 */ /* 0x000f280000100800 */
[----:B------:R-:W4:Y:S01]  /*1f080*/  LDL R5, [R1+0x9c0] ;  /* 0x0009c00001057983 */ /* 0x000f220000100800 */
[----:B------:R-:W-:-:S02]  /*1f090*/  PRMT R21, RZ, 0x7610, R21 ;  /* 0x00007610ff157816 */ /* 0x000fc40000000015 */
[----:B----4-:R-:W-:-:S04]  /*1f0a0*/  @P2 LOP3.LUT R5, R5, R4, RZ, 0x3c, !PT ;  /* 0x0000000405052212 */ /* 0x010fc800078e3cff */
[----:B------:R-:W-:-:S04]  /*1f0b0*/  @P2 LOP3.LUT R4, R5, R4, RZ, 0x3c, !PT ;  /* 0x0000000405042212 */ /* 0x000fc800078e3cff */
[----:B------:R-:W-:-:S05]  /*1f0c0*/  @P2 LOP3.LUT R5, R5, R4, RZ, 0x3c, !PT ;  /* 0x0000000405052212 */ /* 0x000fca00078e3cff */
[----:B------:R-:W4:Y:S01]  /*1f0d0*/  @P2 LDG.E.U16 R21, desc[UR8][R4.64] ;  /* 0x0000000804152981 */ /* 0x000f22000c1e1500 */
[----:B------:R-:W-:-:S03]  /*1f0e0*/  ISETP.GT.AND P3, PT, R7, 0x3, PT ;  /* 0x000000030700780c */ /* 0x000fc60003f64270 */
[----:B----4-:R0:W-:Y:S04]  /*1f0f0*/  STL [R1+0x2c], R21 ;  /* 0x00002c1501007387 */ /* 0x0101e80000100800 */
[----:B0-----:R-:W4:Y:S04]  /*1f100*/  LDL.LU R21, [R1+0x291c] ;  /* 0x00291c0001157983 */ /* 0x001f280000300800 */
[----:B------:R-:W3:Y:S04]  /*1f110*/  LDL R4, [R1+0x9b4] ;  /* 0x0009b40001047983 */ /* 0x000ee80000100800 */
[----:B------:R-:W3:Y:S01]  /*1f120*/  LDL R5, [R1+0x9b8] ;  /* 0x0009b80001057983 */ /* 0x000ee20000100800 */
[----:B--2---:R-:W-:-:S02]  /*1f130*/  PRMT R29, RZ, 0x7610, R29 ;  /* 0x00007610ff1d7816 */ /* 0x004fc4000000001d */
[----:B---3--:R-:W-:-:S04]  /*1f140*/  @P3 LOP3.LUT R5, R5, R4, RZ, 0x3c, !PT ;  /* 0x0000000405053212 */ /* 0x008fc800078e3cff */
[----:B------:R-:W-:-:S04]  /*1f150*/  @P3 LOP3.LUT R4, R5, R4, RZ, 0x3c, !PT ;  /* 0x0000000405043212 */ /* 0x000fc800078e3cff */
[----:B------:R-:W-:-:S05]  /*1f160*/  @P3 LOP3.LUT R5, R5, R4, RZ, 0x3c, !PT ;  /* 0x0000000405053212 */ /* 0x000fca00078e3cff */
[----:B------:R-:W2:Y:S01]  /*1f170*/  @P3 LDG.E.U16 R29, desc[UR8][R4.64] ;  /* 0x00000008041d3981 */ /* 0x000ea2000c1e1500 */
[----:B------:R-:W-:-:S03]  /*1f180*/  ISETP.GT.AND P0, PT, R7, 0x4, PT ;  /* 0x000000040700780c */ /* 0x000fc60003f04270 */
[----:B--2---:R0:W-:Y:S04]  /*1f190*/  STL [R1+0x3c], R29 ;  /* 0x00003c1d01007387 */ /* 0x0041e80000100800 */
[----:B0-----:R-:W2:Y:S04]  /*1f1a0*/  LDL.LU R29, [R1+0x2918] ;  /* 0x00291800011d7983 */ /* 0x001ea80000300800 */
[----:B------:R-:W3:Y:S04]  /*1f1b0*/  LDL R4, [R1+0x9ac] ;  /* 0x0009ac0001047983 */ /* 0x000ee80000100800 */
[----:B------:R-:W3:Y:S01]  /*1f1c0*/  LDL R5, [R1+0x9b0] ;  /* 0x0009b00001057983 */ /* 0x000ee20000100800 */
[----:B----4-:R-:W-:-:S02]  /*1f1d0*/  PRMT R21, RZ, 0x7610, R21 ;  /* 0x00007610ff157816 */ /* 0x010fc40000000015 */
[----:B---3--:R-:W-:-:S04]  /*1f1e0*/  @P0 LOP3.LUT R5, R5, R4, RZ, 0x3c, !PT ;  /* 0x0000000405050212 */ /* 0x008fc800078e3cff */
[----:B------:R-:W-:-:S04]  /*1f1f0*/  @P0 LOP3.LUT R4, R5, R4, RZ, 0x3c, !PT ;  /* 0x0000000405040212 */ /* 0x000fc800078e3cff */
[----:B------:R-:W-:-:S05]  /*1f200*/  @P0 LOP3.LUT R5, R5, R4, RZ, 0x3c, !PT ;  /* 0x0000000405050212 */ /* 0x000fca00078e3cff */
[----:B------:R-:W3:Y:S01]  /*1f210*/  @P0 LDG.E.U16 R21, desc[UR8][R4.64] ;  /* 0x0000000804150981 */ /* 0x000ee2000c1e1500 */
[----:B------:R-:W-:-:S03]  /*1f220*/  ISETP.GT.AND P1, PT, R7, 0x5, PT ;  /* 0x000000050700780c */ /* 0x000fc60003f24270 */
[----:B---3--:R0:W-:Y:S04]  /*1f230*/  STL [R1+0x44], R21 ;  /* 0x0000441501007387 */ /* 0x0081e80000100800 */
[----:B0-----:R-:W3:Y:S04]  /*1f240*/  LDL.LU R21, [R1+0x2914] ;  /* 0x0029140001157983 */ /* 0x001ee80000300800 */
[----:B------:R-:W4:Y:S04]  /*1f250*/  LDL R4, [R1+0x9a4] ;  /* 0x0009a40001047983 */ /* 0x000f280000100800 */
[----:B------:R-:W4:Y:S01]  /*1f260*/  LDL R5, [R1+0x9a8] ;  /* 0x0009a80001057983 */ /* 0x000f220000100800 */
[----:B--2---:R-:W-:-:S02]  /*1f270*/  PRMT R29, RZ, 0x7610, R29 ;  /* 0x00007610ff1d7816 */ /* 0x004fc4000000001d */
[----:B----4-:R-:W-:-:S04]  /*1f280*/  @P1 LOP3.LUT R5, R5, R4, RZ, 0x3c, !PT ;  /* 0x0000000405051212 */ /* 0x010fc800078e3cff */
        /* <DEDUP_REMOVED lines=8> */
[----:B---3--:R-:W-:-:S02]  /*1f310*/  PRMT R21, RZ, 0x7610, R21 ;  /* 0x00007610ff157816 */ /* 0x008fc40000000015 */
[----:B----4-:R-:W-:-:S04]  /*1f320*/  @P2 LOP3.LUT R5, R5, R4, RZ, 0x3c, !PT ;  /* 0x0000000405052212 */ /* 0x010fc800078e3cff */
        /* <DEDUP_REMOVED lines=22> */
[----:B------:R0:W3:Y:S04]  /*1f490*/  @P0 LDG.E.U16 R21, desc[UR8][R4.64] ;  /* 0x0000000804150981 */ /* 0x0000e8000c1e1500 */
[----:B------:R-:W0:Y:S04]  /*1f4a0*/  LDL R4, [R1+0x984] ;  /* 0x0009840001047983 */ /* 0x000e280000100800 */
[----:B------:R-:W0:Y:S01]  /*1f4b0*/  LDL R5, [R1+0x988] ;  /* 0x0009880001057983 */ /* 0x000e220000100800 */
[----:B------:R-:W-:Y:S02]  /*1f4c0*/  ISETP.GT.AND P1, PT, R7, 0x9, PT ;  /* 0x000000090700780c */ /* 0x000fe40003f24270 */
[----:B--2---:R-:W-:-:S11]  /*1f4d0*/  PRMT R29, RZ, 0x7610, R29 ;  /* 0x00007610ff1d7816 */ /* 0x004fd6000000001d */
[----:B0-----:R-:W-:-:S04]  /*1f4e0*/  @P1 LOP3.LUT R5, R5, R4, RZ, 0x3c, !PT ;  /* 0x0000000405051212 */ /* 0x001fc800078e3cff */
[----:B------:R-:W-:-:S04]  /*1f4f0*/  @P1 LOP3.LUT R4, R5, R4, RZ, 0x3c, !PT ;  /* 0x0000000405041212 */ /* 0x000fc800078e3cff */
[----:B------:R-:W-:-:S05]  /*1f500*/  @P1 LOP3.LUT R5, R5, R4, RZ, 0x3c, !PT ;  /* 0x0000000405051212 */ /* 0x000fca00078e3cff */
[----:B------:R0:W2:Y:S04]  /*1f510*/  @P1 LDG.E.U16 R29, desc[UR8][R4.64] ;  /* 0x00000008041d1981 */ /* 0x0000a8000c1e1500 */
[----:B------:R-:W0:Y:S04]  /*1f520*/  LDL R4, [R1+0x97c] ;  /* 0x00097c0001047983 */ /* 0x000e280000100800 */
[----:B------:R-:W0:Y:S01]  /*1f530*/  LDL R5, [R1+0x980] ;  /* 0x0009800001057983 */ /* 0x000e220000100800 */
[----:B------:R-:W-:Y:S02]  /*1f540*/  ISETP.GT.AND P2, PT, R7, 0xa, PT ;  /* 0x0000000a0700780c */ /* 0x000fe40003f44270 */
[----:B------:R-:W-:-:S11]  /*1f550*/  PRMT R18, RZ, 0x7610, R18 ;  /* 0x00007610ff127816 */ /* 0x000fd60000000012 */
[----:B0-----:R-:W-:-:S04]  /*1f560*/  @P2 LOP3.LUT R5, R5, R4, RZ, 0x3c, !PT ;  /* 0x0000000405052212 */ /* 0x001fc800078e3cff */
[----:B------:R-:W-:-:S04]  /*1f570*/  @P2 LOP3.LUT R4, R5, R4, RZ, 0x3c, !PT ;  /* 0x0000000405042212 */ /* 0x000fc800078e3cff */
[----:B------:R-:W-:-:S05]  /*1f580*/  @P2 LOP3.LUT R5, R5, R4, RZ, 0x3c, !PT ;  /* 0x0000000405052212 */ /* 0x000fca00078e3cff */
[----:B------:R-:W4:Y:S04]  /*1f590*/  @P2 LDG.E.U16 R18, desc[UR8][R4.64] ;  /* 0x0000000804122981 */ /* 0x000f28000c1e1500 */
[----:B--2---:R-:W-:Y:S04]  /*1f5a0*/  STL [R1+0x2784], R29 ;  /* 0x0027841d01007387 */ /* 0x004fe80000100800 */
[----:B------:R-:W-:Y:S01]  /*1f5b0*/  STL [R1+0x2788], R29 ;  /* 0x0027881d01007387 */ /* 0x000fe20000100800 */
[----:B------:R-:W-:-:S03]  /*1f5c0*/  ISETP.GT.AND P3, PT, R7, 0xb, PT ;  /* 0x0000000b0700780c */ /* 0x000fc60003f64270 */
[----:B----4-:R0:W-:Y:S04]  /*1f5d0*/  STL [R1+0x20], R18 ;  /* 0x0000201201007387 */ /* 0x0101e80000100800 */
        /* <DEDUP_REMOVED lines=57> */
[----:B------:R0:W2:Y:S04]  /*1f970*/  @P0 LDG.E.U16 R18, desc[UR8][R4.64] ;  /* 0x0000000804120981 */ /* 0x0000a8000c1e1500 */
[----:B------:R-:W0:Y:S04]  /*1f980*/  LDL R4, [R1+0x944] ;  /* 0x0009440001047983 */ /* 0x000e280000100800 */
[----:B------:R-:W0:Y:S01]  /*1f990*/  LDL R5, [R1+0x948] ;  /* 0x0009480001057983 */ /* 0x000e220000100800 */
[----:B------:R-:W-:Y:S02]  /*1f9a0*/  ISETP.GT.AND P1, PT, R7, 0x11, PT ;  /* 0x000000110700780c */ /* 0x000fe40003f24270 */
[----:B---3--:R-:W-:-:S11]  /*1f9b0*/  PRMT R24, RZ, 0x7610, R24 ;  /* 0x00007610ff187816 */ /* 0x008fd60000000018 */
[----:B0-----:R-:W-:-:S04]  /*1f9c0*/  @P1 LOP3.LUT R5, R5, R4, RZ, 0x3c, !PT ;  /* 0x0000000405051212 */ /* 0x001fc800078e3cff */
[----:B------:R-:W-:-:S04]  /*1f9d0*/  @P1 LOP3.LUT R4, R5, R4, RZ, 0x3c, !PT ;  /* 0x0000000405041212 */ /* 0x000fc800078e3cff */
[----:B------:R-:W-:-:S05]  /*1f9e0*/  @P1 LOP3.LUT R5, R5, R4, RZ, 0x3c, !PT ;  /* 0x0000000405051212 */ /* 0x000fca00078e3cff */
[----:B------:R0:W3:Y:S04]  /*1f9f0*/  @P1 LDG.E.U16 R24, desc[UR8][R4.64] ;  /* 0x0000000804181981 */ /* 0x0000e8000c1e1500 */
        /* <DEDUP_REMOVED lines=8> */
[----:B---3--:R-:W-:Y:S01]  /*1fa80*/  STL [R1+0x278c], R24 ;  /* 0x00278c1801007387 */ /* 0x008fe20000100800 */
[----:B------:R-:W-:-:S03]  /*1fa90*/  ISETP.GT.AND P3, PT, R7, 0x13, PT ;  /* 0x000000130700780c */ /* 0x000fc60003f64270 */
[----:B----4-:R0:W-:Y:S04]  /*1faa0*/  STL [R1+0x4], R9 ;  /* 0x0000040901007387 */ /* 0x0101e80000100800 */
[----:B0-----:R-:W3:Y:S04]  /*1fab0*/  LDL.LU R9, [R1+0x28ec] ;  /* 0x0028ec0001097983 */ /* 0x001ee80000300800 */
        /* <DEDUP_REMOVED lines=10> */
[----:B------:R-:W2:Y:S04]  /*1fb60*/  LDL R4, [R1+0x92c] ;  /* 0x00092c0001047983 */ /* 0x000ea80000100800 */
[----:B------:R-:W2:Y:S01]  /*1fb70*/  LDL R5, [R1+0x930] ;  /* 0x0009300001057983 */ /* 0x000ea20000100800 */
[----:B---3--:R-:W-:-:S02]  /*1fb80*/  PRMT R9, RZ, 0x7610, R9 ;  /* 0x00007610ff097816 */ /* 0x008fc40000000009 */
[----:B--2---:R-:W-:-:S04]  /*1fb90*/  @P0 LOP3.LUT R5, R5, R4, RZ, 0x3c, !PT ;  /* 0x0000000405050212 */ /* 0x004fc800078e3cff */
[----:B------:R-:W-:-:S04]  /*1fba0*/  @P0 LOP3.LUT R4, R5, R4, RZ, 0x3c, !PT ;  /* 0x0000000405040212 */ /* 0x000fc800078e3cff */
[----:B------:R-:W-:-:S05]  /*1fbb0*/  @P0 LOP3.LUT R5, R5, R4, RZ, 0x3c, !PT ;  /* 0x0000000405050212 */ /* 0x000fca00078e3cff */
[----:B------:R0:W2:Y:S04]  /*1fbc0*/  @P0 LDG.E.U16 R9, desc[UR8][R4.64] ;  /* 0x0000000804090981 */ /* 0x0000a8000c1e1500 */
[----:B------:R-:W0:Y:S04]  /*1fbd0*/  LDL R4, [R1+0x924] ;  /* 0x0009240001047983 */ /* 0x000e280000100800 */
[----:B------:R-:W0:Y:S01]  /*1fbe0*/  LDL R5, [R1+0x928] ;  /* 0x0009280001057983 */ /* 0x000e220000100800 */
[----:B------:R-:W-:Y:S02]  /*1fbf0*/  ISETP.GT.AND P1, PT, R7, 0x15, PT ;  /* 0x000000150700780c */ /* 0x000fe40003f24270 */
[----:B----4-:R-:W-:-:S11]  /*1fc00*/  PRMT R14, RZ, 0x7610, R14 ;  /* 0x00007610ff0e7816 */ /* 0x010fd6000000000e */
[----:B0-----:R-:W-:-:S04]  /*1fc10*/  @P1 LOP3.LUT R5, R5, R4, RZ, 0x3c, !PT ;  /* 0x0000000405051212 */ /* 0x001fc800078e3cff */
[----:B------:R-:W-:-:S04]  /*1fc20*/  @P1 LOP3.LUT R4, R5, R4, RZ, 0x3c, !PT ;  /* 0x0000000405041212 */ /* 0x000fc800078e3cff */
[----:B------:R-:W-:-:S05]  /*1fc30*/  @P1 LOP3.LUT R5, R5, R4, RZ, 0x3c, !PT ;  /* 0x0000000405051212 */ /* 0x000fca00078e3cff */
[----:B------:R-:W3:Y:S04]  /*1fc40*/  @P1 LDG.E.U16 R14, desc[UR8][R4.64] ;  /* 0x00000008040e1981 */ /* 0x000ee8000c1e1500 */
[----:B--2---:R0:W-:Y:S04]  /*1fc50*/  STL [R1+0x38], R9 ;  /* 0x0000380901007387 */ /* 0x0041e80000100800 */
[----:B0-----:R-:W2:Y:S04]  /*1fc60*/  LDL R9, [R1+0x908] ;  /* 0x0009080001097983 */ /* 0x001ea80000100800 */
[----:B---3--:R0:W-:Y:S04]  /*1fc70*/  STL [R1+0x1dc], R14 ;  /* 0x0001dc0e01007387 */ /* 0x0081e80000100800 */
[----:B0-----:R-:W3:Y:S04]  /*1fc80*/  LDL.LU R14, [R1+0x28e4] ;  /* 0x0028e400010e7983 */ /* 0x001ee80000300800 */
[----:B------:R-:W4:Y:S04]  /*1fc90*/  LDL R4, [R1+0x91c] ;  /* 0x00091c0001047983 */ /* 0x000f280000100800 */
[----:B------:R-:W4:Y:S01]  /*1fca0*/  LDL R5, [R1+0x920] ;  /* 0x0009200001057983 */ /* 0x000f220000100800 */
[----:B------:R-:W-:-:S02]  /*1fcb0*/  ISETP.GT.AND P2, PT, R7, 0x16, PT ;  /* 0x000000160700780c */ /* 0x000fc40003f44270 */
[----:B------:R-:W-:-:S11]  /*1fcc0*/  PRMT R20, RZ, 0x7610, R20 ;  /* 0x00007610ff147816 */ /* 0x000fd60000000014 */
        /* <DEDUP_REMOVED lines=9> */
[----:B------:R-:W-:-:S02]  /*1fd60*/  PRMT R28, RZ, 0x7610, R28 ;  /* 0x00007610ff1c7816 */ /* 0x000fc4000000001c */
        /* <DEDUP_REMOVED lines=10> */
[----:B------:R-:W-:Y:S02]  /*1fe10*/  ISETP.GT.AND P1, PT, R7, 0x19, PT ;  /* 0x000000190700780c */ /* 0x000fe40003f24270 */
[----:B----4-:R-:W-:-:S04]  /*1fe20*/  @P0 LOP3.LUT R5, R5, R4, RZ, 0x3c, !PT ;  /* 0x0000000405050212 */ /* 0x010fc800078e3cff */
[----:B------:R-:W-:-:S04]  /*1fe30*/  @P0 LOP3.LUT R4, R5, R4, RZ, 0x3c, !PT ;  /* 0x0000000405040212 */ /* 0x000fc800078e3cff */
[----:B------:R-:W-:-:S05]  /*1fe40*/  @P0 LOP3.LUT R5, R5, R4, RZ, 0x3c, !PT ;  /* 0x0000000405050212 */ /* 0x000fca00078e3cff */
[----:B------:R0:W3:Y:S04]  /*1fe50*/  @P0 LDG.E.U16 R14, desc[UR8][R4.64] ;  /* 0x00000008040e0981 */ /* 0x0000e8000c1e1500 */
[----:B------:R-:W4:Y:S01]  /*1fe60*/  LDL R5, [R1+0x904] ;  /* 0x0009040001057983 */ /* 0x000f220000100800 */
[----:B------:R-:W-:Y:S01]  /*1fe70*/  PRMT R20, RZ, 0x7610, R20 ;  /* 0x00007610ff147816 */ /* 0x000fe20000000014 */
[----:B0-----:R-:W-:Y:S01]  /*1fe80*/  @P1 IMAD.MOV.U32 R4, RZ, RZ, R9 ;  /* 0x000000ffff041224 */ /* 0x001fe200078e0009 */
[----:B------:R-:W-:Y:S01]  /*1fe90*/  ISETP.GT.AND P2, PT, R7, 0x1a, PT ;  /* 0x0000001a0700780c */ /* 0x000fe20003f44270 */
[----:B------:R-:W3:Y:S04]  /*1fea0*/  LDL R9, [R1+0x8e8] ;  /* 0x0008e80001097983 */ /* 0x000ee80000100800 */
[----:B----4-:R-:W4:Y:S04]  /*1feb0*/  @P1 LDG.E.U16 R20, desc[UR8][R4.64] ;  /* 0x0000000804141981 */ /* 0x010f28000c1e1500 */
[----:B------:R-:W3:Y:S04]  /*1fec0*/  LDL R4, [R1+0x8fc] ;  /* 0x0008fc0001047983 */ /* 0x000ee80000100800 */
[----:B------:R-:W3:Y:S01]  /*1fed0*/  LDL R5, [R1+0x900] ;  /* 0x0009000001057983 */ /* 0x000ee20000100800 */
[----:B--2---:R-:W-:-:S03]  /*1fee0*/  PRMT R28, RZ, 0x7610, R28 ;  /* 0x00007610ff1c7816 */ /* 0x004fc6000000001c */
[----:B----4-:R-:W-:Y:S01]  /*1fef0*/  STL [R1+0x2780], R20 ;  /* 0x0027801401007387 */ /* 0x010fe20000100800 */
[----:B---3--:R-:W-:-:S04]  /*1ff00*/  @P2 LOP3.LUT R5, R5, R4, RZ, 0x3c, !PT ;  /* 0x0000000405052212 */ /* 0x008fc800078e3cff */
        /* <DEDUP_REMOVED lines=10> */
[----:B------:R-:W3:Y:S04]  /*1ffb0*/  @P3 LDG.E.U16 R8, desc[UR8][R4.64] ;  /* 0x0000000804083981 */ /* 0x000ee8000c1e1500 */
[----:B--2---:R-:W-:Y:S04]  /*1ffc0*/  STL [R1+0x2778], R28 ;  /* 0x0027781c01007387 */ /* 0x004fe80000100800 */
[----:B------:R-:W-:Y:S01]  /*1ffd0*/  STL [R1+0x277c], R28 ;  /* 0x00277c1c01007387 */ /* 0x000fe20000100800 */
[----:B------:R-:W-:-:S03]  /*1ffe0*/  ISETP.GT.AND P0, PT, R7, 0x1c, PT ;  /* 0x0000001c0700780c */ /* 0x000fc60003f04270 */
[----:B---3--:R0:W-:Y:S04]  /*1fff0*/  STL [R1+0x18], R8 ;  /* 0x0000180801007387 */ /* 0x0081e80000100800 */
[----:B0-----:R-:W2:Y:S04]  /*20000*/  LDL.LU R8, [R1+0x28d8] ;  /* 0x0028d80001087983 */ /* 0x001ea80000300800 */
[----:B------:R-:W3:Y:S04]  /*20010*/  LDL R4, [R1+0x8ec] ;  /* 0x0008ec0001047983 */ /* 0x000ee80000100800 */
[----:B------:R-:W3:Y:S01]  /*20020*/  LDL R5, [R1+0x8f0] ;  /* 0x0008f00001057983 */ /* 0x000ee20000100800 */
[----:B------:R-:W-:-:S02]  /*20030*/  PRMT R11, RZ, 0x7610, R11 ;  /* 0x00007610ff0b7816 */ /* 0x000fc4000000000b */
[----:B---3--:R-:W-:-:S04]  /*20040*/  @P0 LOP3.LUT R5, R5, R4, RZ, 0x3c, !PT ;  /* 0x0000000405050212 */ /* 0x008fc800078e3cff */
[----:B------:R-:W-:-:S04]  /*20050*/  @P0 LOP3.LUT R4, R5, R4, RZ, 0x3c, !PT ;  /* 0x0000000405040212 */ /* 0x000fc800078e3cff */
[----:B------:R-:W-:-:S05]  /*20060*/  @P0 LOP3.LUT R5, R5, R4, RZ, 0x3c, !PT ;  /* 0x0000000405050212 */ /* 0x000fca00078e3cff */
[----:B------:R-:W3:Y:S01]  /*20070*/  @P0 LDG.E.U16 R11, desc[UR8][R4.64] ;  /* 0x00000008040b0981 */ /* 0x000ee2000c1e1500 */
[C---:B------:R-:W-:Y:S02]  /*20080*/  ISETP.GT.AND P1, PT, R7.reuse, 0x1d, PT ;  /* 0x0000001d0700780c */ /* 0x040fe40003f24270 */
[----:B--2---:R-:W-:Y:S01]  /*20090*/  PRMT R8, RZ, 0x7610, R8 ;  /* 0x00007610ff087816 */ /* 0x004fe20000000008 */
[----:B---3--:R0:W-:Y:S04]  /*200a0*/  STL [R1+0x30], R11 ;  /* 0x0000300b01007387 */ /* 0x0081e80000100800 */
[----:B0-----:R-:W2:Y:S04]  /*200b0*/  LDL.LU R11, [R1+0x28d4] ;  /* 0x0028d400010b7983 */ /* 0x001ea80000300800 */
[----:B------:R-:W3:Y:S02]  /*200c0*/  LDL R5, [R1+0x8e4] ;  /* 0x0008e40001057983 */ /* 0x000ee40000100800 */
[----:B------:R-:W-:Y:S01]  /*200d0*/  @P1 IMAD.MOV.U32 R4, RZ, RZ, R9 ;  /* 0x000000ffff041224 */ /* 0x000fe200078e0009 */
[----:B------:R-:W-:-:S02]  /*200e0*/  ISETP.GT.AND P2, PT, R7, 0x1e, PT ;  /* 0x0000001e0700780c */ /* 0x000fc40003f44270 */
[----:B------:R-:W-:Y:S01]  /*200f0*/  PRMT R16, RZ, 0x7610, R16 ;  /* 0x00007610ff107816 */ /* 0x000fe20000000010 */
[----:B------:R-:W4:Y:S04]  /*20100*/  LDL R9, [R1+0x8bc] ;  /* 0x0008bc0001097983 */ /* 0x000f280000100800 */
[----:B---3--:R0:W3:Y:S04]  /*20110*/  @P1 LDG.E.U16 R8, desc[UR8][R4.64] ;  /* 0x0000000804081981 */ /* 0x0080e8000c1e1500 */
[----:B------:R-:W0:Y:S04]  /*20120*/  LDL R4, [R1+0x8dc] ;  /* 0x0008dc0001047983 */ /* 0x000e280000100800 */
[----:B------:R-:W0:Y:S02]  /*20130*/  LDL R5, [R1+0x8e0] ;  /* 0x0008e00001057983 */ /* 0x000e240000100800 */
[----:B0-----:R-:W-:-:S04]  /*20140*/  @P2 LOP3.LUT R5, R5, R4, RZ, 0x3c, !PT ;  /* 0x0000000405052212 */ /* 0x001fc800078e3cff */
[----:B------:R-:W-:-:S04]  /*20150*/  @P2 LOP3.LUT R4, R5, R4, RZ, 0x3c, !PT ;  /* 0x0000000405042212 */ /* 0x000fc800078e3cff */
[----:B------:R-:W-:-:S05]  /*20160*/  @P2 LOP3.LUT R5, R5, R4, RZ, 0x3c, !PT ;  /* 0x0000000405052212 */ /* 0x000fca00078e3cff */
[----:B------:R-:W2:Y:S04]  /*20170*/  @P2 LDG.E.U16 R16, desc[UR8][R4.64] ;  /* 0x0000000804102981 */ /* 0x000ea8000c1e1500 */
[----:B---3--:R0:W-:Y:S04]  /*20180*/  STL [R1+0x1d0], R8 ;  /* 0x0001d00801007387 */ /* 0x0081e80000100800 */
[----:B0-----:R-:W3:Y:S04]  /*20190*/  LDL R8, [R1+0x8c0] ;  /* 0x0008c00001087983 */ /* 0x001ee80000100800 */
[----:B--2---:R0:W-:Y:S04]  /*201a0*/  STL [R1+0x1e4], R16 ;  /* 0x0001e41001007387 */ /* 0x0041e80000100800 */
[----:B0-----:R-:W2:Y:S04]  /*201b0*/  LDL.LU R16, [R1+0x28d0] ;  /* 0x0028d00001107983 */ /* 0x001ea80000300800 */
        /* <DEDUP_REMOVED lines=13> */
[----:B------:R-:W-:-:S02]  /*20290*/  PRMT R11, RZ, 0x7610, R11 ;  /* 0x00007610ff0b7816 */ /* 0x000fc4000000000b */
[----:B---3--:R-:W-:-:S04]  /*202a0*/  @P0 LOP3.LUT R5, R5, R4, RZ, 0x3c, !PT ;  /* 0x0000000405050212 */ /* 0x008fc800078e3cff */
[----:B------:R-:W-:-:S04]  /*202b0*/  @P0 LOP3.LUT R4, R5, R4, RZ, 0x3c, !PT ;  /* 0x0000000405040212 */ /* 0x000fc800078e3cff */
[----:B------:R-:W-:-:S05]  /*202c0*/  @P0 LOP3.LUT R5, R5, R4, RZ, 0x3c, !PT ;  /* 0x0000000405050212 */ /* 0x000fca00078e3cff */
[----:B------:R0:W3:Y:S04]  /*202d0*/  @P0 LDG.E.U16 R11, desc[UR8][R4.64] ;  /* 0x00000008040b0981 */ /* 0x0000e8000c1e1500 */
[----:B------:R-:W0:Y:S04]  /*202e0*/  LDL R4, [R1+0x8c4] ;  /* 0x0008c40001047983 */ /* 0x000e280000100800 */
[----:B------:R-:W0:Y:S01]  /*202f0*/  LDL R5, [R1+0x8c8] ;  /* 0x0008c80001057983 */ /* 0x000e220000100800 */
[C---:B------:R-:W-:Y:S02]  /*20300*/  ISETP.GT.AND P1, PT, R7.reuse, 0x21, PT ;  /* 0x000000210700780c */ /* 0x040fe40003f24270 */
[----:B------:R-:W-:-:S02]  /*20310*/  ISETP.GT.AND P2, PT, R7, 0x22, PT ;  /* 0x000000220700780c */ /* 0x000fc40003f44270 */
[----:B--2---:R-:W-:Y:S02]  /*20320*/  PRMT R16, RZ, 0x7610, R16 ;  /* 0x00007610ff107816 */ /* 0x004fe40000000010 */
[----:B----4-:R-:W-:-:S07]  /*20330*/  PRMT R23, RZ, 0x7610, R23 ;  /* 0x00007610ff177816 */ /* 0x010fce0000000017 */
[----:B0-----:R-:W-:-:S04]  /*20340*/  @P1 LOP3.LUT R5, R5, R4, RZ, 0x3c, !PT ;  /* 0x0000000405051212 */ /* 0x001fc800078e3cff */
[----:B------:R-:W-:-:S04]  /*20350*/  @P1 LOP3.LUT R4, R5, R4, RZ, 0x3c, !PT ;  /* 0x0000000405041212 */ /* 0x000fc800078e3cff */
[----:B------:R-:W-:-:S05]  /*20360*/  @P1 LOP3.LUT R5, R5, R4, RZ, 0x3c, !PT ;  /* 0x0000000405051212 */ /* 0x000fca00078e3cff */
[----:B------:R0:W2:Y:S02]  /*20370*/  @P1 LDG.E.U16 R16, desc[UR8][R4.64] ;  /* 0x0000000804101981 */ /* 0x0000a4000c1e1500 */
[----:B0-----:R-:W-:Y:S02]  /*20380*/  @P2 IMAD.MOV.U32 R4, RZ, RZ, R8 ;  /* 0x000000ffff042224 */ /* 0x001fe400078e0008 */
[----:B------:R-:W-:Y:S01]  /*20390*/  @P2 IMAD.MOV.U32 R5, RZ, RZ, R9 ;  /* 0x000000ffff052224 */ /* 0x000fe200078e0009 */
[----:B------:R-:W-:Y:S01]  /*203a0*/  ISETP.GT.AND P3, PT, R7, 0x23, PT ;  /* 0x000000230700780c */ /* 0x000fe20003f64270 */
[----:B------:R-:W4:Y:S04]  /*203b0*/  LDL R9, [R1+0x894] ;  /* 0x0008940001097983 */ /* 0x000f280000100800 */
[----:B------:R0:W2:Y:S01]  /*203c0*/  @P2 LDG.E.U16 R23, desc[UR8][R4.64] ;  /* 0x0000000804172981 */ /* 0x0000a2000c1e1500 */
[----:B------:R-:W-:-:S03]  /*203d0*/  PRMT R13, RZ, 0x7610, R13 ;  /* 0x00007610ff0d7816 */ /* 0x000fc6000000000d */
[----:B------:R-:W4:Y:S04]  /*203e0*/  LDL R8, [R1+0x898] ;  /* 0x0008980001087983 */ /* 0x000f280000100800 */
[----:B------:R-:W0:Y:S04]  /*203f0*/  LDL R4, [R1+0x8b4] ;  /* 0x0008b40001047983 */ /* 0x000e280000100800 */
[----:B------:R-:W0:Y:S02]  /*20400*/  LDL R5, [R1+0x8b8] ;  /* 0x0008b80001057983 */ /* 0x000e240000100800 */
[----:B0-----:R-:W-:-:S04]  /*20410*/  @P3 LOP3.LUT R5, R5, R4, RZ, 0x3c, !PT ;  /* 0x0000000405053212 */ /* 0x001fc800078e3cff */
[----:B------:R-:W-:-:S04]  /*20420*/  @P3 LOP3.LUT R4, R5, R4, RZ, 0x3c, !PT ;  /* 0x0000000405043212 */ /* 0x000fc800078e3cff */
[----:B------:R-:W-:-:S05]  /*20430*/  @P3 LOP3.LUT R5, R5, R4, RZ, 0x3c, !PT ;  /* 0x0000000405053212 */ /* 0x000fca00078e3cff */
[----:B------:R-:W3:Y:S01]  /*20440*/  @P3 LDG.E.U16 R13, desc[UR8][R4.64] ;  /* 0x00000008040d3981 */ /* 0x000ee2000c1e1500 */
[----:B------:R-:W-:-:S03]  /*20450*/  ISETP.GT.AND P0, PT, R7, 0x24, PT ;  /* 0x000000240700780c */ /* 0x000fc60003f04270 */
[----:B---3--:R0:W-:Y:S04]  /*20460*/  STL [R1+0x8], R13 ;  /* 0x0000080d01007387 */ /* 0x0081e80000100800 */
[----:B0-----:R-:W3:Y:S04]  /*20470*/  LDL.LU R13, [R1+0x28c8] ;  /* 0x0028c800010d7983 */ /* 0x001ee80000300800 */
        /* <DEDUP_REMOVED lines=22> */
[----:B------:R-:W-:-:S02]  /*205e0*/  ISETP.GT.AND P3, PT, R7, 0x27, PT ;  /* 0x000000270700780c */ /* 0x000fc40003f64270 */
[----:B--2---:R-:W-:Y:S02]  /*205f0*/  PRMT R19, RZ, 0x7610, R19 ;  /* 0x00007610ff137816 */ /* 0x004fe40000000013 */
[----:B------:R-:W-:-:S09]  /*20600*/  PRMT R27, RZ, 0x7610, R27 ;  /* 0x00007610ff1b7816 */ /* 0x000fd2000000001b */
[----:B------:R-:W2:Y:S01]  /*20610*/  @P3 LDG.E.U16 R27, desc[UR8][R8.64] ;  /* 0x00000008081b3981 */ /* 0x000ea2000c1e1500 */
[----:B----4-:R-:W-:-:S04]  /*20620*/  @P2 LOP3.LUT R5, R5, R4, RZ, 0x3c, !PT ;  /* 0x0000000405052212 */ /* 0x010fc800078e3cff */
[----:B------:R-:W-:-:S04]  /*20630*/  @P2 LOP3.LUT R4, R5, R4, RZ, 0x3c, !PT ;  /* 0x0000000405042212 */ /* 0x000fc800078e3cff */
[----:B------:R-:W-:-:S05]  /*20640*/  @P2 LOP3.LUT R5, R5, R4, RZ, 0x3c, !PT ;  /* 0x0000000405052212 */ /* 0x000fca00078e3cff */
[----:B------:R-:W4:Y:S01]  /*20650*/  @P2 LDG.E.U16 R19, desc[UR8][R4.64] ;  /* 0x0000000804132981 */ /* 0x000f22000c1e1500 */
[----:B------:R-:W-:-:S03]  /*20660*/  ISETP.GT.AND P0, PT, R7, 0x28, PT ;  /* 0x000000280700780c */ /* 0x000fc60003f04270 */
[----:B----4-:R0:W-:Y:S04]  /*20670*/  STL [R1+0x1d8], R19 ;  /* 0x0001d81301007387 */ /* 0x0101e80000100800 */
[----:B0-----:R-:W4:Y:S04]  /*20680*/  LDL.LU R19, [R1+0x28bc] ;  /* 0x0028bc0001137983 */ /* 0x001f280000300800 */
[----:B--2---:R0:W-:Y:S04]  /*20690*/  STL [R1+0x1ec], R27 ;  /* 0x0001ec1b01007387 */ /* 0x0041e80000100800 */
[----:B0-----:R-:W2:Y:S04]  /*206a0*/  LDL.LU R27, [R1+0x28b8] ;  /* 0x0028b800011b7983 */ /* 0x001ea80000300800 */
        /* <DEDUP_REMOVED lines=14> */
[----:B------:R0:W3:Y:S04]  /*20790*/  @P1 LDG.E.U16 R13, desc[UR8][R8.64] ;  /* 0x00000008080d1981 */ /* 0x0000e8000c1e1500 */
[----:B------:R-:W0:Y:S04]  /*207a0*/  LDL R8, [R1+0x87c] ;  /* 0x00087c0001087983 */ /* 0x000e280000100800 */
[----:B------:R-:W0:Y:S01]  /*207b0*/  LDL R9, [R1+0x880] ;  /* 0x0008800001097983 */ /* 0x000e220000100800 */
[----:B------:R-:W-:Y:S02]  /*207c0*/  ISETP.GT.AND P2, PT, R7, 0x2a, PT ;  /* 0x0000002a0700780c */ /* 0x000fe40003f44270 */
[----:B----4-:R-:W-:-:S11]  /*207d0*/  PRMT R19, RZ, 0x7610, R19 ;  /* 0x00007610ff137816 */ /* 0x010fd60000000013 */
[----:B0-----:R-:W-:-:S04]  /*207e0*/  @P2 LOP3.LUT R9, R9, R8, RZ, 0x3c, !PT ;  /* 0x0000000809092212 */ /* 0x001fc800078e3cff */
[----:B------:R-:W-:-:S04]  /*207f0*/  @P2 LOP3.LUT R8, R9, R8, RZ, 0x3c, !PT ;  /* 0x0000000809082212 */ /* 0x000fc800078e3cff */
[----:B------:R-:W-:-:S05]  /*20800*/  @P2 LOP3.LUT R9, R9, R8, RZ, 0x3c, !PT ;  /* 0x0000000809092212 */ /* 0x000fca00078e3cff */
[----:B------:R0:W4:Y:S04]  /*20810*/  @P2 LDG.E.U16 R19, desc[UR8][R8.64] ;  /* 0x0000000808132981 */ /* 0x000128000c1e1500 */
        /* <DEDUP_REMOVED lines=55> */
[----:B------:R0:W4:Y:S04]  /*20b90*/  @P0 LDG.E.U16 R5, desc[UR8][R8.64] ;  /* 0x0000000808050981 */ /* 0x000128000c1e1500 */
[----:B------:R-:W0:Y:S04]  /*20ba0*/  LDL R8, [R1+0x844] ;  /* 0x0008440001087983 */ /* 0x000e280000100800 */
[----:B------:R-:W0:Y:S01]  /*20bb0*/  LDL R9, [R1+0x848] ;  /* 0x0008480001097983 */ /* 0x000e220000100800 */
[----:B------:R-:W-:Y:S02]  /*20bc0*/  ISETP.GT.AND P1, PT, R7, 0x31, PT ;  /* 0x000000310700780c */ /* 0x000fe40003f24270 */
[----:B------:R-:W-:-:S11]  /*20bd0*/  PRMT R10, RZ, 0x7610, R10 ;  /* 0x00007610ff0a7816 */ /* 0x000fd6000000000a */
[----:B0-----:R-:W-:-:S04]  /*20be0*/  @P1 LOP3.LUT R9, R9, R8, RZ, 0x3c, !PT ;  /* 0x0000000809091212 */ /* 0x001fc800078e3cff */
        /* <DEDUP_REMOVED lines=30> */
[----:B-1----:R-:W-:-:S11]  /*20dd0*/  PRMT R3, RZ, 0x7610, R3 ;  /* 0x00007610ff037816 */ /* 0x002fd60000000003 */
[----:B0-----:R-:W-:-:S04]  /*20de0*/  @P0 LOP3.LUT R9, R9, R8, RZ, 0x3c, !PT ;  /* 0x0000000809090212 */ /* 0x001fc800078e3cff */
[----:B------:R-:W-:-:S04]  /*20df0*/  @P0 LOP3.LUT R8, R9, R8, RZ, 0x3c, !PT ;  /* 0x0000000809080212 */ /* 0x000fc800078e3cff */
[----:B------:R-:W-:-:S05]  /*20e00*/  @P0 LOP3.LUT R9, R9, R8, RZ, 0x3c, !PT ;  /* 0x0000000809090212 */ /* 0x000fca00078e3cff */
[----:B------:R-:W4:Y:S04]  /*20e10*/  @P0 LDG.E.U16 R3, desc[UR8][R8.64] ;  /* 0x0000000808030981 */ /* 0x000f28000c1e1500 */
[----:B---3--:R0:W-:Y:S04]  /*20e20*/  STL [R1], R25 ;  /* 0x0000001901007387 */ /* 0x0081e80000100800 */
[----:B0-----:R-:W3:Y:S04]  /*20e30*/  LDL R25, [R1+0x808] ;  /* 0x0008080001197983 */ /* 0x001ee80000100800 */
[----:B----4-:R0:W-:Y:S04]  /*20e40*/  STL [R1+0x1c], R3 ;  /* 0x00001c0301007387 */ /* 0x0101e80000100800 */
[----:B0-----:R-:W4:Y:S04]  /*20e50*/  LDL.LU R3, [R1+0x28a4] ;  /* 0x0028a40001037983 */ /* 0x001f280000300800 */
[----:B------:R-:W2:Y:S04]  /*20e60*/  LDL R8, [R1+0x81c] ;  /* 0x00081c0001087983 */ /* 0x000ea80000100800 */
[----:B------:R-:W2:Y:S01]  /*20e70*/  LDL R9, [R1+0x820] ;  /* 0x0008200001097983 */ /* 0x000ea20000100800 */
[----:B------:R-:W-:-:S02]  /*20e80*/  ISETP.GT.AND P1, PT, R7, 0x36, PT ;  /* 0x000000360700780c */ /* 0x000fc40003f24270 */
[----:B------:R-:W-:-:S11]  /*20e90*/  PRMT R12, RZ, 0x7610, R12 ;  /* 0x00007610ff0c7816 */ /* 0x000fd6000000000c */
        /* <DEDUP_REMOVED lines=20> */
[----:B------:R-:W-:Y:S02]  /*20fe0*/  ISETP.GT.AND P4, PT, R7, 0x39, PT ;  /* 0x000000390700780c */ /* 0x000fe40003f84270 */
[----:B----4-:R-:W-:-:S04]  /*20ff0*/  @P3 LOP3.LUT R9, R9, R8, RZ, 0x3c, !PT ;  /* 0x0000000809093212 */ /* 0x010fc800078e3cff */
[----:B------:R-:W-:-:S04]  /*21000*/  @P3 LOP3.LUT R8, R9, R8, RZ, 0x3c, !PT ;  /* 0x0000000809083212 */ /* 0x000fc800078e3cff */
[----:B------:R-:W-:-:S05]  /*21010*/  @P3 LOP3.LUT R9, R9, R8, RZ, 0x3c, !PT ;  /* 0x0000000809093212 */ /* 0x000fca00078e3cff */
[----:B------:R0:W4:Y:S04]  /*21020*/  @P3 LDG.E.U16 R6, desc[UR8][R8.64] ;  /* 0x0000000808063981 */ /* 0x000128000c1e1500 */
[----:B------:R-:W2:Y:S01]  /*21030*/  LDL R9, [R1+0x804] ;  /* 0x0008040001097983 */ /* 0x000ea20000100800 */
[----:B------:R-:W-:Y:S01]  /*21040*/  PRMT R3, RZ, 0x7610, R3 ;  /* 0x00007610ff037816 */ /* 0x000fe20000000003 */
[----:B0-----:R-:W-:Y:S02]  /*21050*/  @P4 IMAD.MOV.U32 R8, RZ, RZ, R25 ;  /* 0x000000ffff084224 */ /* 0x001fe400078e0019 */
[----:B------:R-:W0:Y:S01]  /*21060*/  S2R R25, SR_TID.X ;  /* 0x0000000000197919 */ /* 0x000e220000002100 */
[----:B------:R-:W-:Y:S02]  /*21070*/  ISETP.GT.AND P0, PT, R7, 0x3a, PT ;  /* 0x0000003a0700780c */ /* 0x000fe40003f04270 */
[----:B--2---:R1:W2:Y:S04]  /*21080*/  @P4 LDG.E.U16 R3, desc[UR8][R8.64] ;  /* 0x0000000808034981 */ /* 0x0042a8000c1e1500 */
[----:B------:R-:W1:Y:S04]  /*21090*/  LDL R8, [R1+0x7fc] ;  /* 0x0007fc0001087983 */ /* 0x000e680000100800 */
[----:B------:R-:W1:Y:S01]  /*210a0*/  LDL R9, [R1+0x800] ;  /* 0x0008000001097983 */ /* 0x000e620000100800 */
[----:B------:R-:W-:-:S02]  /*210b0*/  PRMT R12, RZ, 0x7610, R12 ;  /* 0x00007610ff0c7816 */ /* 0x000fc4000000000c */
[----:B0-----:R-:W-:-:S04]  /*210c0*/  LOP3.LUT R25, R25, 0x3f, RZ, 0xc0, !PT ;  /* 0x0000003f19197812 */ /* 0x001fc800078ec0ff */
[----:B------:R-:W-:Y:S02]  /*210d0*/  ISETP.GE.AND P2, PT, R25, R7, PT ;  /* 0x000000071900720c */ /* 0x000fe40003f46270 */
[----:B------:R-:W4:Y:S01]  /*210e0*/  LDL.LU R25, [R1+0x2898] ;  /* 0x0028980001197983 */ /* 0x000f220000300800 */
[----:B-1----:R-:W-:-:S04]  /*210f0*/  @P0 LOP3.LUT R9, R9, R8, RZ, 0x3c, !PT ;  /* 0x0000000809090212 */ /* 0x002fc800078e3cff */
        /* <DEDUP_REMOVED lines=26> */
[----:B------:R-:W2:Y:S04]  /*212a0*/  @P4 LDG.E.U16 R2, desc[UR8][R8.64] ;  /* 0x0000000808024981 */ /* 0x000ea8000c1e1500 */
[----:B----4-:R-:W-:Y:S04]  /*212b0*/  STL [R1+0x2768], R25 ;  /* 0x0027681901007387 */ /* 0x010fe80000100800 */
[----:B------:R-:W-:Y:S01]  /*212c0*/  STL [R1+0x276c], R25 ;  /* 0x00276c1901007387 */ /* 0x000fe20000100800 */
        /* <DEDUP_REMOVED lines=20> */
[----:B------:R-:W-:Y:S06]  /*21410*/  BAR.SYNC.DEFER_BLOCKING 0x0 ;  /* 0x0000000000007b1d */ /* 0x000fec0000010000 */
[----:B--2---:R0:W-:Y:S04]  /*21420*/  STL [R1+0x1a8], R2 ;  /* 0x0001a80201007387 */ /* 0x0041e80000100800 */
[----:B0-----:R-:W2:Y:S04]  /*21430*/  LDL.LU R2, [R1+0x288c] ;  /* 0x00288c0001027983 */ /* 0x001ea80000300800 */
[----:B------:R-:W3:Y:S04]  /*21440*/  LDL R8, [R1+0x9e4] ;  /* 0x0009e40001087983 */ /* 0x000ee80000100800 */
[----:B------:R-:W3:Y:S01]  /*21450*/  LDL R9, [R1+0x1128] ;  /* 0x0011280001097983 */ /* 0x000ee20000100800 */
[----:B--2---:R-:W-:-:S02]  /*21460*/  PRMT R2, RZ, 0x7610, R2 ;  /* 0x00007610ff027816 */ /* 0x004fc40000000002 */
[----:B---3--:R-:W-:-:S04]  /*21470*/  @!P2 LOP3.LUT R9, R9, R8, RZ, 0x3c, !PT ;  /* 0x000000080909a212 */ /* 0x008fc800078e3cff */
[----:B------:R-:W-:-:S04]  /*21480*/  @!P2 LOP3.LUT R8, R9, R8, RZ, 0x3c, !PT ;  /* 0x000000080908a212 */ /* 0x000fc800078e3cff */
[----:B------:R-:W-:-:S05]  /*21490*/  @!P2 LOP3.LUT R9, R9, R8, RZ, 0x3c, !PT ;  /* 0x000000080909a212 */ /* 0x000fca00078e3cff */
[----:B------:R-:W2:Y:S04]  /*214a0*/  @!P2 LDG.E.U16 R2, desc[UR8][R8.64] ;  /* 0x000000080802a981 */ /* 0x000ea8000c1e1500 */
        /* <DEDUP_REMOVED lines=568> */
[----:B------:R-:W2:Y:S04]  /*23830*/  LDL R8, [R1+0x9dc] ;  /* 0x0009dc0001087983 */ /* 0x000ea80000100800 */
[----:B------:R-:W2:Y:S01]  /*23840*/  LDL R9, [R1+0x1124] ;  /* 0x0011240001097983 */ /* 0x000ea20000100800 */
[----:B0-----:R-:W0:Y:S02]  /*23850*/  S2R R2, SR_TID.X ;  /* 0x0000000000027919 */ /* 0x001e240000002100 */
[----:B0-----:R-:W-:-:S05]  /*23860*/  LOP3.LUT R2, R2, 0x3f, RZ, 0xc0, !PT ;  /* 0x0000003f02027812 */ /* 0x001fca00078ec0ff */
[----:B------:R-:W-:-:S05]  /*23870*/  IMAD.SHL.U32 R2, R2, 0x2, RZ ;  /* 0x0000000202027824 */ /* 0x000fca00078e00ff */
[----:B------:R0:W-:Y:S02]  /*23880*/  STS.U16 [R2+UR4+0x8000], R26 ;  /* 0x0080001a02007988 */ /* 0x0001e40008000404 */
[----:B0-----:R-:W-:Y:S02]  /*23890*/  PRMT R2, RZ, 0x7610, R2 ;  /* 0x00007610ff027816 */ /* 0x001fe40000000002 */
[----:B--2---:R-:W-:-:S04]  /*238a0*/  @!P2 LOP3.LUT R9, R9, R8, RZ, 0x3c, !PT ;  /* 0x000000080909a212 */ /* 0x004fc800078e3cff */
[----:B------:R-:W-:-:S04]  /*238b0*/  @!P2 LOP3.LUT R8, R9, R8, RZ, 0x3c, !PT ;  /* 0x000000080908a212 */ /* 0x000fc800078e3cff */
[----:B------:R-:W-:-:S05]  /*238c0*/  @!P2 LOP3.LUT R9, R9, R8, RZ, 0x3c, !PT ;  /* 0x000000080909a212 */ /* 0x000fca00078e3cff */
[----:B------:R-:W2:Y:S04]  /*238d0*/  @!P2 LDG.E.U16 R2, desc[UR8][R8.64] ;  /* 0x000000080802a981 */ /* 0x000ea8000c1e1500 */
[----:B------:R-:W-:Y:S04]  /*238e0*/  STL [R1+0x2748], R26 ;  /* 0x0027481a01007387 */ /* 0x000fe80000100800 */
[----:B------:R-:W-:Y:S04]  /*238f0*/  STL [R1+0x274c], R26 ;  /* 0x00274c1a01007387 */ /* 0x000fe80000100800 */
[----:B--2---:R0:W-:Y:S04]  /*23900*/  STL [R1+0xb4], R2 ;  /* 0x0000b40201007387 */ /* 0x0041e80000100800 */
[----:B------:R-:W2:Y:S04]  /*23910*/  LDL R8, [R1+0x10f4] ;  /* 0x0010f40001087983 */ /* 0x000ea80000100800 */
[----:B------:R-:W2:Y:S01]  /*23920*/  LDL R9, [R1+0x10f8] ;  /* 0x0010f80001097983 */ /* 0x000ea20000100800 */
[----:B------:R-:W-:-:S03]  /*23930*/  PRMT R29, RZ, 0x7610, R29 ;  /* 0x00007610ff1d7816 */ /* 0x000fc6000000001d */
[----:B------:R-:W-:Y:S04]  /*23940*/  STL [R1+0x2750], R21 ;  /* 0x0027501501007387 */ /* 0x000fe80000100800 */
[----:B------:R-:W-:Y:S01]  /*23950*/  STL [R1+0x2754], R21 ;  /* 0x0027541501007387 */ /* 0x000fe20000100800 */
[----:B0-----:R-:W0:Y:S01]  /*23960*/  S2R R2, SR_TID.X ;  /* 0x0000000000027919 */ /* 0x001e220000002100 */
[----:B--2---:R-:W-:-:S04]  /*23970*/  @!P2 LOP3.LUT R9, R9, R8, RZ, 0x3c, !PT ;  /* 0x000000080909a212 */ /* 0x004fc800078e3cff */
[----:B------:R-:W-:-:S04]  /*23980*/  @!P2 LOP3.LUT R8, R9, R8, RZ, 0x3c, !PT ;  /* 0x000000080908a212 */ /* 0x000fc800078e3cff */
[----:B------:R-:W-:-:S05]  /*23990*/  @!P2 LOP3.LUT R9, R9, R8, RZ, 0x3c, !PT ;  /* 0x000000080909a212 */ /* 0x000fca00078e3cff */
[----:B------:R1:W2:Y:S04]  /*239a0*/  @!P2 LDG.E.U16 R29, desc[UR8][R8.64] ;  /* 0x00000008081da981 */ /* 0x0002a8000c1e1500 */
[----:B------:R-:W1:Y:S04]  /*239b0*/  LDL R8, [R1+0x10b4] ;  /* 0x0010b40001087983 */ /* 0x000e680000100800 */
[----:B------:R-:W1:Y:S01]  /*239c0*/  LDL R9, [R1+0x10b8] ;  /* 0x0010b80001097983 */ /* 0x000e620000100800 */
[----:B0-----:R-:W-:-:S05]  /*239d0*/  LOP3.LUT R2, R2, 0x3f, RZ, 0xc0, !PT ;  /* 0x0000003f02027812 */ /* 0x001fca00078ec0ff */
[----:B------:R-:W-:-:S05]  /*239e0*/  IMAD.SHL.U32 R2, R2, 0x2, RZ ;  /* 0x0000000202027824 */ /* 0x000fca00078e00ff */
[----:B------:R-:W-:Y:S04]  /*239f0*/  STS.U16 [R2+UR4+0x8400], R21 ;  /* 0x0084001502007988 */ /* 0x000fe80008000404 */
[----:B------:R0:W-:Y:S02]  /*23a00*/  STS.U16 [R2+UR4+0x8800], R18 ;  /* 0x0088001202007988 */ /* 0x0001e40008000404 */
[----:B0-----:R-:W-:Y:S02]  /*23a10*/  PRMT R2, RZ, 0x7610, R2 ;  /* 0x00007610ff027816 */ /* 0x001fe40000000002 */
[----:B-1----:R-:W-:-:S04]  /*23a20*/  @!P2 LOP3.LUT R9, R9, R8, RZ, 0x3c, !PT ;  /* 0x000000080909a212 */ /* 0x002fc800078e3cff */
[----:B------:R-:W-:-:S04]  /*23a30*/  @!P2 LOP3.LUT R8, R9, R8, RZ, 0x3c, !PT ;  /* 0x000000080908a212 */ /* 0x000fc800078e3cff */
[----:B------:R-:W-:-:S05]  /*23a40*/  @!P2 LOP3.LUT R9, R9, R8, RZ, 0x3c, !PT ;  /* 0x000000080909a212 */ /* 0x000fca00078e3cff */
[----:B------:R-:W3:Y:S04]  /*23a50*/  @!P2 LDG.E.U16 R2, desc[UR8][R8.64] ;  /* 0x000000080802a981 */ /* 0x000ee8000c1e1500 */
[----:B--2---:R0:W-:Y:S04]  /*23a60*/  STL [R1+0xb0], R29 ;  /* 0x0000b01d01007387 */ /* 0x0041e80000100800 */
[----:B0-----:R-:W2:Y:S04]  /*23a70*/  LDL.LU R29, [R1+0x10] ;  /* 0x00001000011d7983 */ /* 0x001ea80000300800 */
[----:B------:R-:W-:Y:S04]  /*23a80*/  STL [R1+0x2758], R18 ;  /* 0x0027581201007387 */ /* 0x000fe80000100800 */
[----:B------:R-:W-:Y:S04]  /*23a90*/  STL [R1+0x275c], R18 ;  /* 0x00275c1201007387 */ /* 0x000fe80000100800 */
[----:B---3--:R0:W-:Y:S04]  /*23aa0*/  STL [R1+0xac], R2 ;  /* 0x0000ac0201007387 */ /* 0x0081e80000100800 */
[----:B------:R-:W3:Y:S04]  /*23ab0*/  LDL R8, [R1+0x1074] ;  /* 0x0010740001087983 */ /* 0x000ee80000100800 */
[----:B------:R-:W3:Y:S01]  /*23ac0*/  LDL R9, [R1+0x1078] ;  /* 0x0010780001097983 */ /* 0x000ee20000100800 */
[----:B0-----:R-:W0:Y:S02]  /*23ad0*/  S2R R2, SR_TID.X ;  /* 0x0000000000027919 */ /* 0x001e240000002100 */
[----:B0-----:R-:W-:-:S05]  /*23ae0*/  LOP3.LUT R2, R2, 0x3f, RZ, 0xc0, !PT ;  /* 0x0000003f02027812 */ /* 0x001fca00078ec0ff */
[----:B------:R-:W-:-:S05]  /*23af0*/  IMAD.SHL.U32 R2, R2, 0x2, RZ ;  /* 0x0000000202027824 */ /* 0x000fca00078e00ff */
[----:B------:R0:W-:Y:S02]  /*23b00*/  STS.U16 [R2+UR4+0x8c00], R14 ;  /* 0x008c000e02007988 */ /* 0x0001e40008000404 */
[----:B0-----:R-:W-:Y:S02]  /*23b10*/  PRMT R2, RZ, 0x7610, R2 ;  /* 0x00007610ff027816 */ /* 0x001fe40000000002 */
[----:B---3--:R-:W-:-:S04]  /*23b20*/  @!P2 LOP3.LUT R9, R9, R8, RZ, 0x3c, !PT ;  /* 0x000000080909a212 */ /* 0x008fc800078e3cff */
[----:B------:R-:W-:-:S04]  /*23b30*/  @!P2 LOP3.LUT R8, R9, R8, RZ, 0x3c, !PT ;  /* 0x000000080908a212 */ /* 0x000fc800078e3cff */
[----:B------:R-:W-:-:S05]  /*23b40*/  @!P2 LOP3.LUT R9, R9, R8, RZ, 0x3c, !PT ;  /* 0x000000080909a212 */ /* 0x000fca00078e3cff */
[----:B------:R-:W3:Y:S04]  /*23b50*/  @!P2 LDG.E.U16 R2, desc[UR8][R8.64] ;  /* 0x000000080802a981 */ /* 0x000ee8000c1e1500 */
        /* <DEDUP_REMOVED lines=14> */
[----:B---3--:R0:W-:Y:S04]  /*23c40*/  STL [R1+0xa4], R2 ;  /* 0x0000a40201007387 */ /* 0x0081e80000100800 */
[----:B------:R-:W3:Y:S04]  /*23c50*/  LDL R8, [R1+0xff4] ;  /* 0x000ff40001087983 */ /* 0x000ee80000100800 */
[----:B------:R-:W3:Y:S01]  /*23c60*/  LDL R9, [R1+0xff8] ;  /* 0x000ff80001097983 */ /* 0x000ee20000100800 */
[----:B------:R-:W-:Y:S01]  /*23c70*/  PRMT R14, RZ, 0x7610, R14 ;  /* 0x00007610ff0e7816 */ /* 0x000fe2000000000e */
[----:B0-----:R-:W0:Y:S01]  /*23c80*/  S2R R2, SR_TID.X ;  /* 0x0000000000027919 */ /* 0x001e220000002100 */
[----:B---3--:R-:W-:-:S04]  /*23c90*/  @!P2 LOP3.LUT R9, R9, R8, RZ, 0x3c, !PT ;  /* 0x000000080909a212 */ /* 0x008fc800078e3cff */
[----:B------:R-:W-:-:S04]  /*23ca0*/  @!P2 LOP3.LUT R8, R9, R8, RZ, 0x3c, !PT ;  /* 0x000000080908a212 */ /* 0x000fc800078e3cff */
[----:B------:R-:W-:-:S05]  /*23cb0*/  @!P2 LOP3.LUT R9, R9, R8, RZ, 0x3c, !PT ;  /* 0x000000080909a212 */ /* 0x000fca00078e3cff */
[----:B------:R-:W3:Y:S01]  /*23cc0*/  @!P2 LDG.E.U16 R14, desc[UR8][R8.64] ;  /* 0x00000008080ea981 */ /* 0x000ee2000c1e1500 */
[----:B0-----:R-:W-:-:S05]  /*23cd0*/  LOP3.LUT R2, R2, 0x3f, RZ, 0xc0, !PT ;  /* 0x0000003f02027812 */ /* 0x001fca00078ec0ff */
[----:B------:R-:W-:-:S05]  /*23ce0*/  IMAD.SHL.U32 R2, R2, 0x2, RZ ;  /* 0x0000000202027824 */ /* 0x000fca00078e00ff */
[----:B------:R0:W-:Y:S04]  /*23cf0*/  STS.U16 [R2+UR4+0x9400], R4 ;  /* 0x0094000402007988 */ /* 0x0001e80008000404 */
[----:B------:R1:W-:Y:S04]  /*23d00*/  STS.U16 [R2+UR4+0x9800], R5 ;  /* 0x0098000502007988 */ /* 0x0003e80008000404 */
[----:B0-----:R-:W2:Y:S04]  /*23d10*/  LDL R4, [R1+0xfb8] ;  /* 0x000fb80001047983 */ /* 0x001ea80000100800 */
[----:B---3--:R0:W-:Y:S04]  /*23d20*/  STL [R1+0xa0], R14 ;  /* 0x0000a00e01007387 */ /* 0x0081e80000100800 */
[----:B-1----:R-:W2:Y:S01]  /*23d30*/  LDL R5, [R1+0xfb4] ;  /* 0x000fb40001057983 */ /* 0x002ea20000100800 */
[----:B----4-:R-:W-:-:S02]  /*23d40*/  PRMT R0, RZ, 0x7610, R0 ;  /* 0x00007610ff007816 */ /* 0x010fc40000000000 */
[----:B------:R-:W-:Y:S01]  /*23d50*/  PRMT R24, RZ, 0x7610, R24 ;  /* 0x00007610ff187816 */ /* 0x000fe20000000018 */
[----:B0-----:R-:W3:Y:S04]  /*23d60*/  LDL R14, [R1+0xef8] ;  /* 0x000ef800010e7983 */ /* 0x001ee80000100800 */
[----:B--2---:R0:W2:Y:S04]  /*23d70*/  @!P2 LDG.E.U16 R0, desc[UR8][R4.64] ;  /* 0x000000080400a981 */ /* 0x0040a8000c1e1500 */
[----:B------:R-:W0:Y:S04]  /*23d80*/  LDL R4, [R1+0xf74] ;  /* 0x000f740001047983 */ /* 0x000e280000100800 */
[----:B------:R-:W0:Y:S02]  /*23d90*/  LDL R5, [R1+0xf78] ;  /* 0x000f780001057983 */ /* 0x000e240000100800 */
[----:B0-----:R-:W-:-:S04]  /*23da0*/  @!P2 LOP3.LUT R5, R5, R4, RZ, 0x3c, !PT ;  /* 0x000000040505a212 */ /* 0x001fc800078e3cff */
[----:B------:R-:W-:-:S04]  /*23db0*/  @!P2 LOP3.LUT R4, R5, R4, RZ, 0x3c, !PT ;  /* 0x000000040504a212 */ /* 0x000fc800078e3cff */
[----:B------:R-:W-:-:S05]  /*23dc0*/  @!P2 LOP3.LUT R5, R5, R4, RZ, 0x3c, !PT ;  /* 0x000000040505a212 */ /* 0x000fca00078e3cff */
[----:B------:R-:W4:Y:S04]  /*23dd0*/  @!P2 LDG.E.U16 R24, desc[UR8][R4.64] ;  /* 0x000000080418a981 */ /* 0x000f28000c1e1500 */
[----:B--2---:R0:W-:Y:S04]  /*23de0*/  STL [R1+0x9c], R0 ;  /* 0x00009c0001007387 */ /* 0x0041e80000100800 */
[----:B------:R-:W-:Y:S01]  /*23df0*/  STS.U16 [R2+UR4+0x9c00], R6 ;  /* 0x009c000602007988 */ /* 0x000fe20008000404 */
[----:B0-----:R-:W-:-:S05]  /*23e00*/  LOP3.LUT R0, R2, 0x10, RZ, 0x3c, !PT ;  /* 0x0000001002007812 */ /* 0x001fca00078e3cff */
[----:B------:R-:W-:Y:S04]  /*23e10*/  STS.U16 [R0+UR4+0x8080], R29 ;  /* 0x0080801d00007988 */ /* 0x000fe80008000404 */
[----:B----4-:R0:W-:Y:S04]  /*23e20*/  STL [R1+0x98], R24 ;  /* 0x0000981801007387 */ /* 0x0101e80000100800 */
[----:B0-----:R-:W2:Y:S04]  /*23e30*/  LDL.LU R24, [R1+0x278c] ;  /* 0x00278c0001187983 */ /* 0x001ea80000300800 */
[----:B------:R-:W4:Y:S04]  /*23e40*/  LDL R4, [R1+0xf34] ;  /* 0x000f340001047983 */ /* 0x000f280000100800 */
[----:B------:R-:W4:Y:S04]  /*23e50*/  LDL R5, [R1+0xf38] ;  /* 0x000f380001057983 */ /* 0x000f280000100800 */
[----:B------:R-:W3:Y:S01]  /*23e60*/  LDL.LU R29, [R1+0x2788] ;  /* 0x00278800011d7983 */ /* 0x000ee20000300800 */
[----:B----4-:R-:W-:-:S04]  /*23e70*/  @!P2 LOP3.LUT R5, R5, R4, RZ, 0x3c, !PT ;  /* 0x000000040505a212 */ /* 0x010fc800078e3cff */
[C---:B------:R-:W-:Y:S02]  /*23e80*/  @!P2 LOP3.LUT R4, R5.reuse, R4, RZ, 0x3c, !PT ;  /* 0x000000040504a212 */ /* 0x040fe400078e3cff */
[----:B---3--:R-:W-:Y:S02]  /*23e90*/  PRMT R29, RZ, 0x7610, R29 ;  /* 0x00007610ff1d7816 */ /* 0x008fe4000000001d */
[----:B------:R-:W-:-:S05]  /*23ea0*/  @!P2 LOP3.LUT R5, R5, R4, RZ, 0x3c, !PT ;  /* 0x000000040505a212 */ /* 0x000fca00078e3cff */
[----:B------:R-:W3:Y:S01]  /*23eb0*/  @!P2 LDG.E.U16 R29, desc[UR8][R4.64] ;  /* 0x00000008041da981 */ /* 0x000ee2000c1e1500 */
[----:B------:R-:W-:-:S03]  /*23ec0*/  PRMT R25, RZ, 0x7610, R25 ;  /* 0x00007610ff197816 */ /* 0x000fc60000000019 */
[----:B---3--:R0:W-:Y:S04]  /*23ed0*/  STL [R1+0x94], R29 ;  /* 0x0000941d01007387 */ /* 0x0081e80000100800 */
[----:B0-----:R-:W3:Y:S04]  /*23ee0*/  LDL.LU R29, [R1+0x2784] ;  /* 0x00278400011d7983 */ /* 0x001ee80000300800 */
[----:B------:R-:W4:Y:S01]  /*23ef0*/  LDL R5, [R1+0xef4] ;  /* 0x000ef40001057983 */ /* 0x000f220000100800 */
[----:B------:R-:W-:-:S03]  /*23f00*/  @!P2 IMAD.MOV.U32 R4, RZ, RZ, R14 ;  /* 0x000000ffff04a224 */ /* 0x000fc600078e000e */
[----:B---3--:R-:W-:Y:S04]  /*23f10*/  STL [R1+0x2760], R29 ;  /* 0x0027601d01007387 */ /* 0x008fe80000100800 */
[----:B------:R-:W-:Y:S04]  /*23f20*/  STL [R1+0x2764], R29 ;  /* 0x0027641d01007387 */ /* 0x000fe80000100800 */
[----:B----4-:R0:W3:Y:S01]  /*23f30*/  @!P2 LDG.E.U16 R25, desc[UR8][R4.64] ;  /* 0x000000080419a981 */ /* 0x0100e2000c1e1500 */
[----:B------:R-:W-:-:S03]  /*23f40*/  PRMT R20, RZ, 0x7610, R20 ;  /* 0x00007610ff147816 */ /* 0x000fc60000000014 */
[----:B------:R-:W4:Y:S04]  /*23f50*/  LDL R14, [R1+0xdf8] ;  /* 0x000df800010e7983 */ /* 0x000f280000100800 */
[----:B------:R-:W0:Y:S04]  /*23f60*/  LDL R4, [R1+0xeb4] ;  /* 0x000eb40001047983 */ /* 0x000e280000100800 */
[----:B------:R-:W0:Y:S02]  /*23f70*/  LDL R5, [R1+0xeb8] ;  /* 0x000eb80001057983 */ /* 0x000e240000100800 */
[----:B0-----:R-:W-:-:S04]  /*23f80*/  @!P2 LOP3.LUT R5, R5, R4, RZ, 0x3c, !PT ;  /* 0x000000040505a212 */ /* 0x001fc800078e3cff */
[----:B------:R-:W-:-:S04]  /*23f90*/  @!P2 LOP3.LUT R4, R5, R4, RZ, 0x3c, !PT ;  /* 0x000000040504a212 */ /* 0x000fc800078e3cff */
[----:B------:R-:W-:-:S05]  /*23fa0*/  @!P2 LOP3.LUT R5, R5, R4, RZ, 0x3c, !PT ;  /* 0x000000040505a212 */ /* 0x000fca00078e3cff */
[----:B------:R-:W2:Y:S04]  /*23fb0*/  @!P2 LDG.E.U16 R20, desc[UR8][R4.64] ;  /* 0x000000080414a981 */ /* 0x000ea8000c1e1500 */
[----:B---3--:R0:W-:Y:S04]  /*23fc0*/  STL [R1+0x90], R25 ;  /* 0x0000901901007387 */ /* 0x0081e80000100800 */
[----:B0-----:R-:W3:Y:S04]  /*23fd0*/  LDL.LU R25, [R1+0x2c] ;  /* 0x00002c0001197983 */ /* 0x001ee80000300800 */
[----:B--2---:R0:W-:Y:S04]  /*23fe0*/  STL [R1+0x8c], R20 ;  /* 0x00008c1401007387 */ /* 0x0041e80000100800 */
[----:B0-----:R-:W2:Y:S04]  /*23ff0*/  LDL.LU R20, [R1+0x2780] ;  /* 0x0027800001147983 */ /* 0x001ea80000300800 */
[----:B------:R-:W4:Y:S04]  /*24000*/  LDL R4, [R1+0xe74] ;  /* 0x000e740001047983 */ /* 0x000f280000100800 */
[----:B------:R-:W4:Y:S01]  /*24010*/  LDL R5, [R1+0xe78] ;  /* 0x000e780001057983 */ /* 0x000f220000100800 */
[----:B------:R-:W-:-:S02]  /*24020*/  PRMT R28, RZ, 0x7610, R28 ;  /* 0x00007610ff1c7816 */ /* 0x000fc4000000001c */
[----:B----4-:R-:W-:-:S04]  /*24030*/  @!P2 LOP3.LUT R5, R5, R4, RZ, 0x3c, !PT ;  /* 0x000000040505a212 */ /* 0x010fc800078e3cff */
[----:B------:R-:W-:-:S04]  /*24040*/  @!P2 LOP3.LUT R4, R5, R4, RZ, 0x3c, !PT ;  /* 0x000000040504a212 */ /* 0x000fc800078e3cff */
[----:B------:R-:W-:-:S05]  /*24050*/  @!P2 LOP3.LUT R5, R5, R4, RZ, 0x3c, !PT ;  /* 0x000000040505a212 */ /* 0x000fca00078e3cff */
[----:B------:R-:W4:Y:S04]  /*24060*/  @!P2 LDG.E.U16 R28, desc[UR8][R4.64] ;  /* 0x00000008041ca981 */ /* 0x000f28000c1e1500 */
[----:B----4-:R0:W-:Y:S04]  /*24070*/  STL [R1+0x88], R28 ;  /* 0x0000881c01007387 */ /* 0x0101e80000100800 */
[----:B0-----:R-:W4:Y:S04]  /*24080*/  LDL.LU R28, [R1+0x277c] ;  /* 0x00277c00011c7983 */ /* 0x001f280000300800 */
[----:B------:R-:W3:Y:S04]  /*24090*/  LDL R4, [R1+0xe34] ;  /* 0x000e340001047983 */ /* 0x000ee80000100800 */
[----:B------:R-:W3:Y:S01]  /*240a0*/  LDL R5, [R1+0xe38] ;  /* 0x000e380001057983 */ /* 0x000ee20000100800 */
[----:B------:R-:W-:-:S02]  /*240b0*/  PRMT R2, RZ, 0x7610, R2 ;  /* 0x00007610ff027816 */ /* 0x000fc40000000002 */
[----:B---3--:R-:W-:-:S04]  /*240c0*/  @!P2 LOP3.LUT R5, R5, R4, RZ, 0x3c, !PT ;  /* 0x000000040505a212 */ /* 0x008fc800078e3cff */
[----:B------:R-:W-:-:S04]  /*240d0*/  @!P2 LOP3.LUT R4, R5, R4, RZ, 0x3c, !PT ;  /* 0x000000040504a212 */ /* 0x000fc800078e3cff */
[----:B------:R-:W-:-:S05]  /*240e0*/  @!P2 LOP3.LUT R5, R5, R4, RZ, 0x3c, !PT ;  /* 0x000000040505a212 */ /* 0x000fca00078e3cff */
[----:B------:R-:W3:Y:S01]  /*240f0*/  @!P2 LDG.E.U16 R2, desc[UR8][R4.64] ;  /* 0x000000080402a981 */ /* 0x000ee2000c1e1500 */
[----:B------:R-:W-:-:S03]  /*24100*/  PRMT R11, RZ, 0x7610, R11 ;  /* 0x00007610ff0b7816 */ /* 0x000fc6000000000b */
[----:B---3--:R-:W-:Y:S04]  /*24110*/  STL [R1+0x84], R2 ;  /* 0x0000840201007387 */ /* 0x008fe80000100800 */
[----:B------:R-:W3:Y:S01]  /*24120*/  LDL R5, [R1+0xdf4] ;  /* 0x000df40001057983 */ /* 0x000ee20000100800 */
[----:B------:R-:W-:Y:S01]  /*24130*/  @!P2 IMAD.MOV.U32 R4, RZ, RZ, R14 ;  /* 0x000000ffff04a224 */ /* 0x000fe200078e000e */
[----:B------:R-:W-:Y:S02]  /*24140*/  PRMT R26, RZ, 0x7610, R26 ;  /* 0x00007610ff1a7816 */ /* 0x000fe4000000001a */
[----:B------:R-:W2:Y:S04]  /*24150*/  LDL R14, [R1+0xcf4] ;  /* 0x000cf400010e7983 */ /* 0x000ea80000100800 */
[----:B---3--:R-:W3:Y:S04]  /*24160*/  @!P2 LDG.E.U16 R11, desc[UR8][R4.64] ;  /* 0x00000008040ba981 */ /* 0x008ee8000c1e1500 */
[----:B------:R-:W4:Y:S04]  /*24170*/  LDL R4, [R1+0xdb4] ;  /* 0x000db40001047983 */ /* 0x000f280000100800 */
[----:B------:R-:W4:Y:S04]  /*24180*/  LDL R5, [R1+0xdb8] ;  /* 0x000db80001057983 */ /* 0x000f280000100800 */
[----:B---3--:R0:W-:Y:S01]  /*24190*/  STL [R1+0x80], R11 ;  /* 0x0000800b01007387 */ /* 0x0081e20000100800 */
[----:B------:R-:W-:-:S03]  /*241a0*/  PRMT R21, RZ, 0x7610, R21 ;  /* 0x00007610ff157816 */ /* 0x000fc60000000015 */
[----:B0-----:R-:W3:Y:S01]  /*241b0*/  LDL R11, [R1+0xcf8] ;  /* 0x000cf800010b7983 */ /* 0x001ee20000100800 */
[----:B----4-:R-:W-:-:S04]  /*241c0*/  @!P2 LOP3.LUT R5, R5, R4, RZ, 0x3c, !PT ;  /* 0x000000040505a212 */ /* 0x010fc800078e3cff */
[----:B------:R-:W-:-:S04]  /*241d0*/  @!P2 LOP3.LUT R4, R5, R4, RZ, 0x3c, !PT ;  /* 0x000000040504a212 */ /* 0x000fc800078e3cff */
[----:B------:R-:W-:-:S05]  /*241e0*/  @!P2 LOP3.LUT R5, R5, R4, RZ, 0x3c, !PT ;  /* 0x000000040505a212 */ /* 0x000fca00078e3cff */
[----:B------:R-:W4:Y:S04]  /*241f0*/  @!P2 LDG.E.U16 R26, desc[UR8][R4.64] ;  /* 0x00000008041aa981 */ /* 0x000f28000c1e1500 */
[----:B------:R-:W2:Y:S04]  /*24200*/  LDL R4, [R1+0xd74] ;  /* 0x000d740001047983 */ /* 0x000ea80000100800 */
[----:B------:R-:W2:Y:S04]  /*24210*/  LDL R5, [R1+0xd78] ;  /* 0x000d780001057983 */ /* 0x000ea80000100800 */
[----:B----4-:R0:W-:Y:S01]  /*24220*/  STL [R1+0x7c], R26 ;  /* 0x00007c1a01007387 */ /* 0x0101e20000100800 */
[----:B------:R-:W-:Y:S01]  /*24230*/  PRMT R28, RZ, 0x7610, R28 ;  /* 0x00007610ff1c7816 */ /* 0x000fe2000000001c */
[----:B------:R-:W1:Y:S02]  /*24240*/  S2R R2, SR_TID.X ;  /* 0x0000000000027919 */ /* 0x000e640000002100 */
[----:B------:R-:W-:Y:S01]  /*24250*/  STS.U16 [R0+UR4+0x8480], R29 ;  /* 0x0084801d00007988 */ /* 0x000fe20008000404 */
[----:B--2---:R-:W-:-:S03]  /*24260*/  @!P2 LOP3.LUT R5, R5, R4, RZ, 0x3c, !PT ;  /* 0x000000040505a212 */ /* 0x004fc600078e3cff */
[----:B0-----:R-:W2:Y:S01]  /*24270*/  LDL R26, [R1+0xcb8] ;  /* 0x000cb800011a7983 */ /* 0x001ea20000100800 */
[----:B------:R-:W-:-:S04]  /*24280*/  @!P2 LOP3.LUT R4, R5, R4, RZ, 0x3c, !PT ;  /* 0x000000040504a212 */ /* 0x000fc800078e3cff */
[----:B------:R-:W-:-:S05]  /*24290*/  @!P2 LOP3.LUT R5, R5, R4, RZ, 0x3c, !PT ;  /* 0x000000040505a212 */ /* 0x000fca00078e3cff */
[----:B------:R0:W4:Y:S04]  /*242a0*/  @!P2 LDG.E.U16 R21, desc[UR8][R4.64] ;  /* 0x000000080415a981 */ /* 0x000128000c1e1500 */
[----:B------:R-:W0:Y:S04]  /*242b0*/  LDL R4, [R1+0xd34] ;  /* 0x000d340001047983 */ /* 0x000e280000100800 */
[----:B------:R-:W0:Y:S01]  /*242c0*/  LDL R5, [R1+0xd38] ;  /* 0x000d380001057983 */ /* 0x000e220000100800 */
[----:B-1----:R-:W-:Y:S02]  /*242d0*/  LOP3.LUT R2, R2, 0x3f, RZ, 0xc0, !PT ;  /* 0x0000003f02027812 */ /* 0x002fe400078ec0ff */
[----:B0-----:R-:W-:-:S04]  /*242e0*/  @!P2 LOP3.LUT R5, R5, R4, RZ, 0x3c, !PT ;  /* 0x000000040505a212 */ /* 0x001fc800078e3cff */
[----:B------:R-:W-:-:S04]  /*242f0*/  @!P2 LOP3.LUT R4, R5, R4, RZ, 0x3c, !PT ;  /* 0x000000040504a212 */ /* 0x000fc800078e3cff */
[----:B------:R-:W-:-:S05]  /*24300*/  @!P2 LOP3.LUT R5, R5, R4, RZ, 0x3c, !PT ;  /* 0x000000040505a212 */ /* 0x000fca00078e3cff */
[----:B------:R-:W3:Y:S01]  /*24310*/  @!P2 LDG.E.U16 R28, desc[UR8][R4.64] ;  /* 0x00000008041ca981 */ /* 0x000ee2000c1e1500 */
[----:B------:R-:W-:-:S03]  /*24320*/  IMAD.SHL.U32 R2, R2, 0x2, RZ ;  /* 0x0000000202027824 */ /* 0x000fc600078e00ff */
[----:B------:R-:W-:Y:S04]  /*24330*/  STS.U16 [R0+UR4+0x8880], R24 ;  /* 0x0088801800007988 */ /* 0x000fe80008000404 */
[----:B------:R-:W-:Y:S04]  /*24340*/  STS.U16 [R0+UR4+0x8c80], R20 ;  /* 0x008c801400007988 */ /* 0x000fe80008000404 */
[----:B------:R-:W-:Y:S04]  /*24350*/  STS.U16 [R0+UR4+0x9080], R16 ;  /* 0x0090801000007988 */ /* 0x000fe80008000404 */
[----:B------:R-:W-:Y:S04]  /*24360*/  STS.U16 [R0+UR4+0x9480], R13 ;  /* 0x0094800d00007988 */ /* 0x000fe80008000404 */
[----:B------:R-:W-:Y:S04]  /*24370*/  STS.U16 [R0+UR4+0x9880], R10 ;  /* 0x0098800a00007988 */ /* 0x000fe80008000404 */
[----:B------:R0:W-:Y:S02]  /*24380*/  STS.U16 [R0+UR4+0x9c80], R3 ;  /* 0x009c800300007988 */ /* 0x0001e40008000404 */
[----:B0-----:R-:W-:-:S05]  /*24390*/  LOP3.LUT R0, R2, 0x20, RZ, 0x3c, !PT ;  /* 0x0000002002007812 */ /* 0x001fca00078e3cff */
[----:B------:R0:W-:Y:S04]  /*243a0*/  STS.U16 [R0+UR4+0x8100], R25 ;  /* 0x0081001900007988 */ /* 0x0001e80008000404 */
[----:B0-----:R-:W2:Y:S04]  /*243b0*/  LDL R25, [R1+0xc74] ;  /* 0x000c740001197983 */ /* 0x001ea80000100800 */
[----:B----4-:R0:W-:Y:S04]  /*243c0*/  STL [R1+0x78], R21 ;  /* 0x0000781501007387 */ /* 0x0101e80000100800 */
[----:B0-----:R-:W4:Y:S04]  /*243d0*/  LDL R21, [R1+0xc78] ;  /* 0x000c780001157983 */ /* 0x001f280000100800 */
[----:B---3--:R0:W-:Y:S04]  /*243e0*/  STL [R1+0x74], R28 ;  /* 0x0000741c01007387 */ /* 0x0081e80000100800 */
[----:B0-----:R-:W3:Y:S04]  /*243f0*/  LDL.LU R28, [R1+0x2778] ;  /* 0x00277800011c7983 */ /* 0x001ee80000300800 */
[----:B------:R-:W2:Y:S01]  /*24400*/  LDL.LU R5, [R1+0x20] ;  /* 0x0000200001057983 */ /* 0x000ea20000300800 */
[----:B------:R-:W-:Y:S01]  /*24410*/  PRMT R2, RZ, 0x7610, R2 ;  /* 0x00007610ff027816 */ /* 0x000fe20000000002 */
[----:B------:R-:W-:-:S02]  /*24420*/  @!P2 IMAD.MOV.U32 R4, RZ, RZ, R11 ;  /* 0x000000ffff04a224 */ /* 0x000fc400078e000b */
[----:B------:R-:W3:Y:S04]  /*24430*/  LDL R11, [R1+0xc38] ;  /* 0x000c3800010b7983 */ /* 0x000ee80000100800 */
[----:B--2---:R0:W-:Y:S02]  /*24440*/  STS.U16 [R0+UR4+0x8500], R5 ;  /* 0x0085000500007988 */ /* 0x0041e40008000404 */
[----:B0-----:R-:W-:Y:S02]  /*24450*/  @!P2 IMAD.MOV.U32 R5, RZ, RZ, R14 ;  /* 0x000000ffff05a224 */ /* 0x001fe400078e000e */
[----:B------:R-:W2:Y:S04]  /*24460*/  LDL R14, [R1+0xc34] ;  /* 0x000c3400010e7983 */ /* 0x000ea80000100800 */
[----:B------:R-:W4:Y:S04]  /*24470*/  @!P2 LDG.E.U16 R2, desc[UR8][R4.64] ;  /* 0x000000080402a981 */ /* 0x000f28000c1e1500 */
[----:B----4-:R-:W-:Y:S04]  /*24480*/  STL [R1+0x70], R2 ;  /* 0x0000700201007387 */ /* 0x010fe80000100800 */
[----:B------:R-:W4:Y:S04]  /*24490*/  LDL.LU R4, [R1+0x4] ;  /* 0x0000040001047983 */ /* 0x000f280000300800 */
[----:B------:R-:W3:Y:S01]  /*244a0*/  LDL R5, [R1+0xcb4] ;  /* 0x000cb40001057983 */ /* 0x000ee20000100800 */
[----:B------:R-:W-:-:S02]  /*244b0*/  PRMT R9, RZ, 0x7610, R9 ;  /* 0x00007610ff097816 */ /* 0x000fc40000000009 */
[----:B------:R-:W-:Y:S01]  /*244c0*/  PRMT R18, RZ, 0x7610, R18 ;  /* 0x00007610ff127816 */ /* 0x000fe20000000012 */
[----:B----4-:R0:W-:Y:S02]  /*244d0*/  STS.U16 [R0+UR4+0x8900], R4 ;  /* 0x0089000400007988 */ /* 0x0101e40008000404 */
[----:B0-----:R-:W-:Y:S02]  /*244e0*/  @!P2 IMAD.MOV.U32 R4, RZ, RZ, R26 ;  /* 0x000000ffff04a224 */ /* 0x001fe400078e001a */
[----:B------:R-:W4:Y:S04]  /*244f0*/  LDL R26, [R1+0xbf4] ;  /* 0x000bf400011a7983 */ /* 0x000f280000100800 */
[----:B---3--:R0:W3:Y:S02]  /*24500*/  @!P2 LDG.E.U16 R9, desc[UR8][R4.64] ;  /* 0x000000080409a981 */ /* 0x0080e4000c1e1500 */
[----:B0-----:R-:W-:-:S02]  /*24510*/  @!P2 IMAD.MOV.U32 R4, RZ, RZ, R21 ;  /* 0x000000ffff04a224 */ /* 0x001fc400078e0015 */
[----:B------:R-:W-:-:S05]  /*24520*/  @!P2 IMAD.MOV.U32 R5, RZ, RZ, R25 ;  /* 0x000000ffff05a224 */ /* 0x000fca00078e0019 */
[----:B------:R-:W2:Y:S04]  /*24530*/  @!P2 LDG.E.U16 R18, desc[UR8][R4.64] ;  /* 0x000000080412a981 */ /* 0x000ea8000c1e1500 */
[----:B---3--:R0:W-:Y:S04]  /*24540*/  STL [R1+0x6c], R9 ;  /* 0x00006c0901007387 */ /* 0x0081e80000100800 */
[----:B------:R-:W3:Y:S04]  /*24550*/  LDL R25, [R1+0xbb4] ;  /* 0x000bb40001197983 */ /* 0x000ee80000100800 */
[----:B0-----:R-:W3:Y:S04]  /*24560*/  LDL R9, [R1+0xbf8] ;  /* 0x000bf80001097983 */ /* 0x001ee80000100800 */
[----:B--2---:R0:W-:Y:S04]  /*24570*/  STL [R1+0x68], R18 ;  /* 0x0000681201007387 */ /* 0x0041e80000100800 */
[----:B0-----:R-:W2:Y:S01]  /*24580*/  LDL R18, [R1+0xbb8] ;  /* 0x000bb80001127983 */ /* 0x001ea20000100800 */
[----:B------:R-:W-:Y:S01]  /*24590*/  PRMT R7, RZ, 0x7610, R7 ;  /* 0x00007610ff077816 */ /* 0x000fe20000000007 */
[----:B------:R-:W-:-:S02]  /*245a0*/  @!P2 IMAD.MOV.U32 R4, RZ, RZ, R11 ;  /* 0x000000ffff04a224 */ /* 0x000fc400078e000b */
[----:B------:R-:W-:Y:S01]  /*245b0*/  @!P2 IMAD.MOV.U32 R5, RZ, RZ, R14 ;  /* 0x000000ffff05a224 */ /* 0x000fe200078e000e */
[----:B------:R-:W-:Y:S01]  /*245c0*/  PRMT R8, RZ, 0x7610, R8 ;  /* 0x00007610ff087816 */ /* 0x000fe20000000008 */
[----:B------:R-:W2:Y:S04]  /*245d0*/  LDL.LU R21, [R1+0x34] ;  /* 0x0000340001157983 */ /* 0x000ea80000300800 */
[----:B------:R4:W2:Y:S01]  /*245e0*/  @!P2 LDG.E.U16 R7, desc[UR8][R4.64] ;  /* 0x000000080407a981 */ /* 0x0008a2000c1e1500 */
[----:B------:R-:W-:-:S03]  /*245f0*/  PRMT R6, RZ, 0x7610, R6 ;  /* 0x00007610ff067816 */ /* 0x000fc60000000006 */
[----:B------:R-:W2:Y:S04]  /*24600*/  LDL R14, [R1+0xb74] ;  /* 0x000b7400010e7983 */ /* 0x000ea80000100800 */
[----:B------:R-:W2:Y:S01]  /*24610*/  LDL R11, [R1+0xb78] ;  /* 0x000b7800010b7983 */ /* 0x000ea20000100800 */
[----:B----4-:R-:W-:Y:S02]  /*24620*/  @!P2 IMAD.MOV.U32 R5, RZ, RZ, R26 ;  /* 0x000000ffff05a224 */ /* 0x010fe400078e001a */
[----:B---3--:R-:W-:-:S05]  /*24630*/  @!P2 IMAD.MOV.U32 R4, RZ, RZ, R9 ;  /* 0x000000ffff04a224 */ /* 0x008fca00078e0009 */
[----:B------:R0:W3:Y:S02]  /*24640*/  @!P2 LDG.E.U16 R8, desc[UR8][R4.64] ;  /* 0x000000080408a981 */ /* 0x0000e4000c1e1500 */
[----:B0-----:R-:W-:Y:S02]  /*24650*/  @!P2 IMAD.MOV.U32 R5, RZ, RZ, R25 ;  /* 0x000000ffff05a224 */ /* 0x001fe400078e0019 */
[----:B--2---:R-:W-:-:S05]  /*24660*/  @!P2 IMAD.MOV.U32 R4, RZ, RZ, R18 ;  /* 0x000000ffff04a224 */ /* 0x004fca00078e0012 */
[----:B------:R0:W2:Y:S04]  /*24670*/  @!P2 LDG.E.U16 R6, desc[UR8][R4.64] ;  /* 0x000000080406a981 */ /* 0x0000a8000c1e1500 */
[----:B------:R1:W-:Y:S04]  /*24680*/  STL [R1+0x64], R7 ;  /* 0x0000640701007387 */ /* 0x0003e80000100800 */
[----:B------:R4:W-:Y:S01]  /*24690*/  STS.U16 [R0+UR4+0x8d00], R28 ;  /* 0x008d001c00007988 */ /* 0x0009e20008000404 */
[----:B0-----:R-:W-:-:S03]  /*246a0*/  @!P2 IMAD.MOV.U32 R5, RZ, RZ, R14 ;  /* 0x000000ffff05a224 */ /* 0x001fc600078e000e */
[----:B-1----:R-:W2:Y:S01]  /*246b0*/  LDL.LU R7, [R1+0x28] ;  /* 0x0000280001077983 */ /* 0x002ea20000300800 */
[----:B------:R-:W-:-:S03]  /*246c0*/  @!P2 IMAD.MOV.U32 R4, RZ, RZ, R11 ;  /* 0x000000ffff04a224 */ /* 0x000fc600078e000b */
[----:B------:R-:W2:Y:S01]  /*246d0*/  LDL R9, [R1+0xb34] ;  /* 0x000b340001097983 */ /* 0x000ea20000100800 */
[----:B----4-:R-:W-:-:S06]  /*246e0*/  PRMT R28, RZ, 0x7610, R28 ;  /* 0x00007610ff1c7816 */ /* 0x010fcc000000001c */
[----:B------:R0:W4:Y:S04]  /*246f0*/  @!P2 LDG.E.U16 R28, desc[UR8][R4.64] ;  /* 0x00000008041ca981 */ /* 0x000128000c1e1500 */
[----:B---3--:R1:W-:Y:S04]  /*24700*/  STL [R1+0x60], R8 ;  /* 0x0000600801007387 */ /* 0x0083e80000100800 */
[----:B-1----:R-:W0:Y:S04]  /*24710*/  LDL R8, [R1+0xb38] ;  /* 0x000b380001087983 */ /* 0x002e280000100800 */
[----:B------:R-:W3:Y:S04]  /*24720*/  LDL.LU R26, [R1+0x18] ;  /* 0x00001800011a7983 */ /* 0x000ee80000300800 */
[----:B------:R-:W4:Y:S04]  /*24730*/  LDL R18, [R1+0xaf4] ;  /* 0x000af40001127983 */ /* 0x000f280000100800 */
[----:B--2---:R1:W-:Y:S04]  /*24740*/  STL [R1+0x4], R6 ;  /* 0x0000040601007387 */ /* 0x0043e80000100800 */
[----:B-1----:R-:W2:Y:S04]  /*24750*/  LDL R6, [R1+0xaf8] ;  /* 0x000af80001067983 */ /* 0x002ea80000100800 */
[----:B------:R-:W3:Y:S04]  /*24760*/  LDL.LU R25, [R1+0x8] ;  /* 0x0000080001197983 */ /* 0x000ee80000300800 */
[----:B------:R-:W3:Y:S04]  /*24770*/  LDL R14, [R1+0xab4] ;  /* 0x000ab400010e7983 */ /* 0x000ee80000100800 */
[----:B------:R-:W3:Y:S04]  /*24780*/  LDL R11, [R1+0xab8] ;  /* 0x000ab800010b7983 */ /* 0x000ee80000100800 */
[----:B------:R-:W4:Y:S01]  /*24790*/  LDL.LU R5, [R1+0x3c] ;  /* 0x00003c0001057983 */ /* 0x000f220000300800 */
[----:B------:R-:W1:Y:S03]  /*247a0*/  S2R R2, SR_TID.X ;  /* 0x0000000000027919 */ /* 0x000e660000002100 */
[----:B------:R-:W-:Y:S04]  /*247b0*/  STS.U16 [R0+UR4+0x9100], R23 ;  /* 0x0091001700007988 */ /* 0x000fe80008000404 */
[----:B------:R-:W-:Y:S04]  /*247c0*/  STS.U16 [R0+UR4+0x9500], R19 ;  /* 0x0095001300007988 */ /* 0x000fe80008000404 */
[----:B------:R-:W-:Y:S04]  /*247d0*/  STS.U16 [R0+UR4+0x9900], R15 ;  /* 0x0099000f00007988 */ /* 0x000fe80008000404 */
[----:B------:R1:W-:Y:S01]  /*247e0*/  STS.U16 [R0+UR4+0x9d00], R12 ;  /* 0x009d000c00007988 */ /* 0x0003e20008000404 */
[----:B------:R-:W-:-:S02]  /*247f0*/  PRMT R24, RZ, 0x7610, R24 ;  /* 0x00007610ff187816 */ /* 0x000fc40000000018 */
[----:B-1----:R-:W-:-:S05]  /*24800*/  LOP3.LUT R2, R2, 0x3f, RZ, 0xc0, !PT ;  /* 0x0000003f02027812 */ /* 0x002fca00078ec0ff */
[----:B------:R-:W-:-:S05]  /*24810*/  IMAD.SHL.U32 R2, R2, 0x2, RZ ;  /* 0x0000000202027824 */ /* 0x000fca00078e00ff */
[----:B------:R-:W-:Y:S02]  /*24820*/  LOP3.LUT R0, R2, 0x30, RZ, 0x3c, !PT ;  /* 0x0000003002007812 */ /* 0x000fe400078e3cff */
[----:B------:R-:W-:Y:S02]  /*24830*/  PRMT R20, RZ, 0x7610, R20 ;  /* 0x00007610ff147816 */ /* 0x000fe40000000014 */
[----:B------:R-:W-:Y:S01]  /*24840*/  PRMT R16, RZ, 0x7610, R16 ;  /* 0x00007610ff107816 */ /* 0x000fe20000000010 */
[----:B0-----:R-:W-:Y:S01]  /*24850*/  @!P2 IMAD.MOV.U32 R4, RZ, RZ, R8 ;  /* 0x000000ffff04a224 */ /* 0x001fe200078e0008 */
[----:B----4-:R0:W-:Y:S02]  /*24860*/  STS.U16 [R0+UR4+0x8180], R5 ;  /* 0x0081800500007988 */ /* 0x0101e40008000404 */
[----:B0-----:R-:W-:-:S05]  /*24870*/  @!P2 IMAD.MOV.U32 R5, RZ, RZ, R9 ;  /* 0x000000ffff05a224 */ /* 0x001fca00078e0009 */
[----:B------:R2:W4:Y:S02]  /*24880*/  @!P2 LDG.E.U16 R24, desc[UR8][R4.64] ;  /* 0x000000080418a981 */ /* 0x000524000c1e1500 */
[----:B--2---:R-:W-:Y:S02]  /*24890*/  @!P2 IMAD.MOV.U32 R4, RZ, RZ, R6 ;  /* 0x000000ffff04a224 */ /* 0x004fe400078e0006 */
[----:B------:R-:W-:-:S05]  /*248a0*/  @!P2 IMAD.MOV.U32 R5, RZ, RZ, R18 ;  /* 0x000000ffff05a224 */ /* 0x000fca00078e0012 */
[----:B------:R3:W2:Y:S02]  /*248b0*/  @!P2 LDG.E.U16 R20, desc[UR8][R4.64] ;  /* 0x000000080414a981 */ /* 0x0006a4000c1e1500 */
[----:B---3--:R-:W-:Y:S02]  /*248c0*/  @!P2 IMAD.MOV.U32 R4, RZ, RZ, R11 ;  /* 0x000000ffff04a224 */ /* 0x008fe400078e000b */
[----:B------:R-:W-:-:S05]  /*248d0*/  @!P2 IMAD.MOV.U32 R5, RZ, RZ, R14 ;  /* 0x000000ffff05a224 */ /* 0x000fca00078e000e */
[----:B------:R-:W3:Y:S04]  /*248e0*/  @!P2 LDG.E.U16 R16, desc[UR8][R4.64] ;  /* 0x000000080410a981 */ /* 0x000ee8000c1e1500 */
[----:B------:R-:W-:Y:S04]  /*248f0*/  STL [R1+0x2714], R28 ;  /* 0x0027141c01007387 */ /* 0x000fe80000100800 */
[----:B------:R-:W3:Y:S04]  /*24900*/  LDL R9, [R1+0xa74] ;  /* 0x000a740001097983 */ /* 0x000ee80000100800 */
[----:B------:R-:W3:Y:S04]  /*24910*/  LDL R8, [R1+0xa78] ;  /* 0x000a780001087983 */ /* 0x000ee80000100800 */
[----:B------:R-:W-:Y:S04]  /*24920*/  STS.U16 [R0+UR4+0x8580], R21 ;  /* 0x0085801500007988 */ /* 0x000fe80008000404 */
[----:B------:R0:W-:Y:S04]  /*24930*/  STS.U16 [R0+UR4+0x8980], R7 ;  /* 0x0089800700007988 */ /* 0x0001e80008000404 */
[----:B----4-:R-:W-:Y:S04]  /*24940*/  STL [R1+0x2718], R24 ;  /* 0x0027181801007387 */ /* 0x010fe80000100800 */
[----:B--2---:R-:W-:Y:S04]  /*24950*/  STL [R1+0x271c], R20 ;  /* 0x00271c1401007387 */ /* 0x004fe80000100800 */
[----:B0-----:R-:W2:Y:S04]  /*24960*/  LDL R7, [R1+0xa34] ;  /* 0x000a340001077983 */ /* 0x001ea80000100800 */
[----:B------:R-:W2:Y:S04]  /*24970*/  LDL R6, [R1+0xa38] ;  /* 0x000a380001067983 */ /* 0x000ea80000100800 */
[----:B---3--:R-:W-:Y:S04]  /*24980*/  STL [R1+0x2720], R16 ;  /* 0x0027201001007387 */ /* 0x008fe80000100800 */
[----:B------:R-:W3:Y:S04]  /*24990*/  LDL R18, [R1+0x9fc] ;  /* 0x0009fc0001127983 */ /* 0x000ee80000100800 */
[----:B------:R-:W4:Y:S01]  /*249a0*/  LDL R11, [R1+0x1138] ;  /* 0x00113800010b7983 */ /* 0x000f220000100800 */
[----:B------:R-:W-:Y:S01]  /*249b0*/  PRMT R3, RZ, 0x7610, R3 ;  /* 0x00007610ff037816 */ /* 0x000fe20000000003 */
[----:B------:R-:W-:-:S02]  /*249c0*/  @!P2 IMAD.MOV.U32 R5, RZ, RZ, R9 ;  /* 0x000000ffff05a224 */ /* 0x000fc400078e0009 */
[----:B------:R-:W-:Y:S01]  /*249d0*/  @!P2 IMAD.MOV.U32 R4, RZ, RZ, R8 ;  /* 0x000000ffff04a224 */ /* 0x000fe200078e0008 */
[----:B------:R-:W4:Y:S04]  /*249e0*/  LDL R9, [R1+0x113c] ;  /* 0x00113c0001097983 */ /* 0x000f280000100800 */
[----:B------:R0:W4:Y:S04]  /*249f0*/  @!P2 LDG.E.U16 R3, desc[UR8][R4.64] ;  /* 0x000000080403a981 */ /* 0x000128000c1e1500 */
[----:B------:R-:W4:Y:S04]  /*24a00*/  LDL R8, [R1+0x1178] ;  /* 0x0011780001087983 */ /* 0x000f280000100800 */
[----:B------:R-:W-:Y:S01]  /*24a10*/  STS.U16 [R0+UR4+0x8d80], R26 ;  /* 0x008d801a00007988 */ /* 0x000fe20008000404 */
[----:B0-----:R-:W-:-:S02]  /*24a20*/  PRMT R4, RZ, 0x7610, R4 ;  /* 0x00007610ff047816 */ /* 0x001fc40000000004 */
[----:B------:R-:W-:Y:S01]  /*24a30*/  PRMT R5, RZ, 0x7610, R5 ;  /* 0x00007610ff057816 */ /* 0x000fe20000000005 */
[----:B------:R-:W4:Y:S04]  /*24a40*/  LDL.LU R14, [R1+0x44] ;  /* 0x00004400010e7983 */ /* 0x000f280000300800 */
[----:B--2---:R3:W2:Y:S02]  /*24a50*/  @!P2 LDG.E.U16 R4, desc[UR8][R6.64] ;  /* 0x000000080604a981 */ /* 0x0046a4000c1e1500 */
[----:B---3--:R-:W-:Y:S02]  /*24a60*/  @!P2 IMAD.MOV.U32 R7, RZ, RZ, R18 ;  /* 0x000000ffff07a224 */ /* 0x008fe400078e0012 */
[----:B----4-:R-:W-:-:S05]  /*24a70*/  @!P2 IMAD.MOV.U32 R6, RZ, RZ, R11 ;  /* 0x000000ffff06a224 */ /* 0x010fca00078e000b */
[----:B------:R0:W3:Y:S04]  /*24a80*/  @!P2 LDG.E.U16 R5, desc[UR8][R6.64] ;  /* 0x000000080605a981 */ /* 0x0000e8000c1e1500 */
[----:B------:R-:W-:Y:S04]  /*24a90*/  STL [R1+0x2724], R3 ;  /* 0x0027240301007387 */ /* 0x000fe80000100800 */
[----:B------:R1:W-:Y:S01]  /*24aa0*/  STS.U16 [R0+UR4+0x9180], R25 ;  /* 0x0091801900007988 */ /* 0x0003e20008000404 */
[----:B0-----:R-:W-:-:S06]  /*24ab0*/  PRMT R6, RZ, 0x7610, R6 ;  /* 0x00007610ff067816 */ /* 0x001fcc0000000006 */
[----:B------:R0:W4:Y:S04]  /*24ac0*/  @!P2 LDG.E.U16 R6, desc[UR8][R8.64] ;  /* 0x000000080806a981 */ /* 0x000128000c1e1500 */
[----:B-1----:R-:W4:Y:S04]  /*24ad0*/  LDL.LU R25, [R1+0x40] ;  /* 0x0000400001197983 */ /* 0x002f280000300800 */
[----:B------:R-:W4:Y:S04]  /*24ae0*/  LDL.LU R21, [R1+0x38] ;  /* 0x0000380001157983 */ /* 0x000f280000300800 */
[----:B--2---:R-:W-:Y:S04]  /*24af0*/  STL [R1+0x2728], R4 ;  /* 0x0027280401007387 */ /* 0x004fe80000100800 */
[----:B------:R-:W2:Y:S04]  /*24b00*/  LDL.LU R11, [R1+0x30] ;  /* 0x00003000010b7983 */ /* 0x000ea80000300800 */
[----:B---3--:R-:W-:Y:S04]  /*24b10*/  STL [R1+0x272c], R5 ;  /* 0x00272c0501007387 */ /* 0x008fe80000100800 */
[----:B------:R-:W3:Y:S04]  /*24b20*/  LDL.LU R18, [R1+0x24] ;  /* 0x0000240001127983 */ /* 0x000ee80000300800 */
[----:B------:R-:W0:Y:S04]  /*24b30*/  LDL R8, [R1+0x117c] ;  /* 0x00117c0001087983 */ /* 0x000e280000100800 */
[----:B------:R-:W0:Y:S01]  /*24b40*/  LDL R9, [R1+0x11c0] ;  /* 0x0011c00001097983 */ /* 0x000e220000100800 */
[----:B------:R-:W-:-:S02]  /*24b50*/  PRMT R7, RZ, 0x7610, R7 ;  /* 0x00007610ff077816 */ /* 0x000fc40000000007 */
[----:B0-----:R-:W-:-:S04]  /*24b60*/  @!P2 LOP3.LUT R9, R9, R8, RZ, 0x3c, !PT ;  /* 0x000000080909a212 */ /* 0x001fc800078e3cff */
[----:B------:R-:W-:-:S04]  /*24b70*/  @!P2 LOP3.LUT R8, R9, R8, RZ, 0x3c, !PT ;  /* 0x000000080908a212 */ /* 0x000fc800078e3cff */
[----:B------:R-:W-:-:S05]  /*24b80*/  @!P2 LOP3.LUT R9, R9, R8, RZ, 0x3c, !PT ;  /* 0x000000080909a212 */ /* 0x000fca00078e3cff */
[----:B------:R-:W2:Y:S04]  /*24b90*/  @!P2 LDG.E.U16 R7, desc[UR8][R8.64] ;  /* 0x000000080807a981 */ /* 0x000ea8000c1e1500 */
[----:B------:R-:W-:Y:S04]  /*24ba0*/  STS.U16 [R0+UR4+0x9580], R27 ;  /* 0x0095801b00007988 */ /* 0x000fe80008000404 */
[----:B----4-:R-:W-:Y:S04]  /*24bb0*/  STL [R1+0x2730], R6 ;  /* 0x0027300601007387 */ /* 0x010fe80000100800 */
[----:B------:R-:W-:Y:S04]  /*24bc0*/  STS.U16 [R0+UR4+0x9980], R22 ;  /* 0x0099801600007988 */ /* 0x000fe80008000404 */
[----:B------:R-:W4:Y:S04]  /*24bd0*/  LDL.LU R26, [R1] ;  /* 0x00000000011a7983 */ /* 0x000f280000300800 */
[----:B------:R0:W-:Y:S04]  /*24be0*/  STS.U16 [R0+UR4+0x9d80], R17 ;  /* 0x009d801100007988 */ /* 0x0001e80008000404 */
[----:B------:R-:W3:Y:S04]  /*24bf0*/  LDL R8, [R1+0x9d8] ;  /* 0x0009d80001087983 */ /* 0x000ee80000100800 */
[----:B------:R-:W3:Y:S01]  /*24c00*/  LDL R9, [R1+0x1120] ;  /* 0x0011200001097983 */ /* 0x000ee20000100800 */
[----:B0-----:R-:W-:-:S05]  /*24c10*/  LOP3.LUT R0, R2, 0x40, RZ, 0x3c, !PT ;  /* 0x0000004002007812 */ /* 0x001fca00078e3cff */
[----:B------:R0:W-:Y:S04]  /*24c20*/  STS.U16 [R0+UR4+0x8200], R14 ;  /* 0x0082000e00007988 */ /* 0x0001e80008000404 */
[----:B--2---:R-:W-:Y:S04]  /*24c30*/  STL [R1+0x2734], R7 ;  /* 0x0027340701007387 */ /* 0x004fe80000100800 */
[----:B0-----:R-:W2:Y:S01]  /*24c40*/  LDL.LU R14, [R1+0x2774] ;  /* 0x00277400010e7983 */ /* 0x001ea20000300800 */
[----:B---3--:R-:W-:-:S04]  /*24c50*/  @!P2 LOP3.LUT R9, R9, R8, RZ, 0x3c, !PT ;  /* 0x000000080909a212 */ /* 0x008fc800078e3cff */
[----:B------:R-:W-:-:S04]  /*24c60*/  @!P2 LOP3.LUT R8, R9, R8, RZ, 0x3c, !PT ;  /* 0x000000080908a212 */ /* 0x000fc800078e3cff */
[----:B------:R-:W-:Y:S02]  /*24c70*/  @!P2 LOP3.LUT R9, R9, R8, RZ, 0x3c, !PT ;  /* 0x000000080909a212 */ /* 0x000fe400078e3cff */
[----:B--2---:R-:W-:-:S06]  /*24c80*/  PRMT R14, RZ, 0x7610, R14 ;  /* 0x00007610ff0e7816 */ /* 0x004fcc000000000e */
[----:B------:R-:W2:Y:S04]  /*24c90*/  @!P2 LDG.E.U16 R14, desc[UR8][R8.64] ;  /* 0x00000008080ea981 */ /* 0x000ea8000c1e1500 */
[----:B--2---:R0:W-:Y:S04]  /*24ca0*/  STL [R1+0x5c], R14 ;  /* 0x00005c0e01007387 */ /* 0x0041e80000100800 */
[----:B0-----:R-:W2:Y:S04]  /*24cb0*/  LDL.LU R14, [R1+0x2770] ;  /* 0x00277000010e7983 */ /* 0x001ea80000300800 */
[----:B------:R-:W3:Y:S04]  /*24cc0*/  LDL R8, [R1+0x10ec] ;  /* 0x0010ec0001087983 */ /* 0x000ee80000100800 */
[----:B------:R-:W3:Y:S01]  /*24cd0*/  LDL R9, [R1+0x10f0] ;  /* 0x0010f00001097983 */ /* 0x000ee20000100800 */
[----:B------:R-:W-:-:S03]  /*24ce0*/  PRMT R24, RZ, 0x7610, R24 ;  /* 0x00007610ff187816 */ /* 0x000fc60000000018 */
[----:B------:R0:W-:Y:S04]  /*24cf0*/  STS.U16 [R0+UR4+0x8600], R25 ;  /* 0x0086001900007988 */ /* 0x0001e80008000404 */
[----:B0-----:R-:W4:Y:S01]  /*24d00*/  LDL.LU R25, [R1+0x276c] ;  /* 0x00276c0001197983 */ /* 0x001f220000300800 */
[----:B---3--:R-:W-:-:S04]  /*24d10*/  @!P2 LOP3.LUT R9, R9, R8, RZ, 0x3c, !PT ;  /* 0x000000080909a212 */ /* 0x008fc800078e3cff */
[----:B------:R-:W-:-:S04]  /*24d20*/  @!P2 LOP3.LUT R8, R9, R8, RZ, 0x3c, !PT ;  /* 0x000000080908a212 */ /* 0x000fc800078e3cff */
[----:B------:R-:W-:-:S05]  /*24d30*/  @!P2 LOP3.LUT R9, R9, R8, RZ, 0x3c, !PT ;  /* 0x000000080909a212 */ /* 0x000fca00078e3cff */
[----:B------:R-:W3:Y:S04]  /*24d40*/  @!P2 LDG.E.U16 R24, desc[UR8][R8.64] ;  /* 0x000000080818a981 */ /* 0x000ee8000c1e1500 */
[----:B------:R-:W2:Y:S04]  /*24d50*/  LDL R8, [R1+0x10ac] ;  /* 0x0010ac0001087983 */ /* 0x000ea80000100800 */
[----:B------:R-:W2:Y:S01]  /*24d60*/  LDL R9, [R1+0x10b0] ;  /* 0x0010b00001097983 */ /* 0x000ea20000100800 */
[----:B------:R-:W-:-:S03]  /*24d70*/  PRMT R10, RZ, 0x7610, R10 ;  /* 0x00007610ff0a7816 */ /* 0x000fc6000000000a */
[----:B---3--:R0:W-:Y:S01]  /*24d80*/  STL [R1+0x58], R24 ;  /* 0x0000581801007387 */ /* 0x0081e20000100800 */
[----:B----4-:R-:W-:-:S03]  /*24d90*/  PRMT R25, RZ, 0x7610, R25 ;  /* 0x00007610ff197816 */ /* 0x010fc60000000019 */
[----:B------:R1:W-:Y:S01]  /*24da0*/  STS.U16 [R0+UR4+0x8a00], R21 ;  /* 0x008a001500007988 */ /* 0x0003e20008000404 */
[----:B--2---:R-:W-:-:S03]  /*24db0*/  @!P2 LOP3.LUT R9, R9, R8, RZ, 0x3c, !PT ;  /* 0x000000080909a212 */ /* 0x004fc600078e3cff */
[----:B0-----:R-:W2:Y:S01]  /*24dc0*/  LDL R24, [R1+0xfec] ;  /* 0x000fec0001187983 */ /* 0x001ea20000100800 */
[----:B------:R-:W-:-:S03]  /*24dd0*/  @!P2 LOP3.LUT R8, R9, R8, RZ, 0x3c, !PT ;  /* 0x000000080908a212 */ /* 0x000fc600078e3cff */
[----:B-1----:R-:W3:Y:S01]  /*24de0*/  LDL R21, [R1+0xff0] ;  /* 0x000ff00001157983 */ /* 0x002ee20000100800 */
[----:B------:R-:W-:-:S05]  /*24df0*/  @!P2 LOP3.LUT R9, R9, R8, RZ, 0x3c, !PT ;  /* 0x000000080909a212 */ /* 0x000fca00078e3cff */
[----:B------:R0:W4:Y:S04]  /*24e00*/  @!P2 LDG.E.U16 R10, desc[UR8][R8.64] ;  /* 0x00000008080aa981 */ /* 0x000128000c1e1500 */
[----:B------:R-:W0:Y:S04]  /*24e10*/  LDL R8, [R1+0x106c] ;  /* 0x00106c0001087983 */ /* 0x000e280000100800 */
[----:B------:R-:W0:Y:S02]  /*24e20*/  LDL R9, [R1+0x1070] ;  /* 0x0010700001097983 */ /* 0x000e240000100800 */
[----:B0-----:R-:W-:-:S04]  /*24e30*/  @!P2 LOP3.LUT R9, R9, R8, RZ, 0x3c, !PT ;  /* 0x000000080909a212 */ /* 0x001fc800078e3cff */
[----:B------:R-:W-:-:S04]  /*24e40*/  @!P2 LOP3.LUT R8, R9, R8, RZ, 0x3c, !PT ;  /* 0x000000080908a212 */ /* 0x000fc800078e3cff */
[----:B------:R-:W-:-:S05]  /*24e50*/  @!P2 LOP3.LUT R9, R9, R8, RZ, 0x3c, !PT ;  /* 0x000000080909a212 */ /* 0x000fca00078e3cff */
[----:B------:R-:W2:Y:S04]  /*24e60*/  @!P2 LDG.E.U16 R25, desc[UR8][R8.64] ;  /* 0x000000080819a981 */ /* 0x000ea8000c1e1500 */
[----:B------:R0:W-:Y:S04]  /*24e70*/  STS.U16 [R0+UR4+0x8e00], R11 ;  /* 0x008e000b00007988 */ /* 0x0001e80008000404 */
[----:B0-----:R-:W3:Y:S04]  /*24e80*/  LDL R11, [R1+0xfac] ;  /* 0x000fac00010b7983 */ /* 0x001ee80000100800 */
[----:B----4-:R0:W-:Y:S04]  /*24e90*/  STL [R1+0x54], R10 ;  /* 0x0000540a01007387 */ /* 0x0101e80000100800 */
[----:B0-----:R-:W4:Y:S04]  /*24ea0*/  LDL R10, [R1+0xfb0] ;  /* 0x000fb000010a7983 */ /* 0x001f280000100800 */
[----:B--2---:R0:W-:Y:S04]  /*24eb0*/  STL [R1+0x50], R25 ;  /* 0x0000501901007387 */ /* 0x0041e80000100800 */
[----:B0-----:R-:W2:Y:S04]  /*24ec0*/  LDL.LU R25, [R1+0x2768] ;  /* 0x0027680001197983 */ /* 0x001ea80000300800 */
[----:B------:R-:W3:Y:S04]  /*24ed0*/  LDL R8, [R1+0x102c] ;  /* 0x00102c0001087983 */ /* 0x000ee80000100800 */
[----:B------:R-:W3:Y:S01]  /*24ee0*/  LDL R9, [R1+0x1030] ;  /* 0x0010300001097983 */ /* 0x000ee20000100800 */
[----:B------:R-:W-:-:S02]  /*24ef0*/  PRMT R2, RZ, 0x7610, R2 ;  /* 0x00007610ff027816 */ /* 0x000fc40000000002 */
[----:B---3--:R-:W-:-:S04]  /*24f00*/  @!P2 LOP3.LUT R9, R9, R8, RZ, 0x3c, !PT ;  /* 0x000000080909a212 */ /* 0x008fc800078e3cff */
[----:B------:R-:W-:-:S04]  /*24f10*/  @!P2 LOP3.LUT R8, R9, R8, RZ, 0x3c, !PT ;  /* 0x000000080908a212 */ /* 0x000fc800078e3cff */
[----:B------:R-:W-:-:S05]  /*24f20*/  @!P2 LOP3.LUT R9, R9, R8, RZ, 0x3c, !PT ;  /* 0x000000080909a212 */ /* 0x000fca00078e3cff */
[----:B------:R-:W3:Y:S04]  /*24f30*/  @!P2 LDG.E.U16 R2, desc[UR8][R8.64] ;  /* 0x000000080802a981 */ /* 0x000ee8000c1e1500 */
[----:B------:R0:W-:Y:S04]  /*24f40*/  STS.U16 [R0+UR4+0x9200], R18 ;  /* 0x0092001200007988 */ /* 0x0001e80008000404 */
[----:B0-----:R-:W2:Y:S04]  /*24f50*/  LDL.LU R18, [R1+0x1e8] ;  /* 0x0001e80001127983 */ /* 0x001ea80000300800 */
[----:B---3--:R-:W-:Y:S04]  /*24f60*/  STL [R1+0x4c], R2 ;  /* 0x00004c0201007387 */ /* 0x008fe80000100800 */
[----:B------:R-:W3:Y:S01]  /*24f70*/  LDL.LU R9, [R1+0x14] ;  /* 0x0000140001097983 */ /* 0x000ee20000300800 */
[----:B------:R-:W-:Y:S01]  /*24f80*/  PRMT R14, RZ, 0x7610, R14 ;  /* 0x00007610ff0e7816 */ /* 0x000fe2000000000e */
[----:B------:R-:W-:-:S02]  /*24f90*/  @!P2 IMAD.MOV.U32 R8, RZ, RZ, R21 ;  /* 0x000000ffff08a224 */ /* 0x000fc400078e0015 */
[----:B---3--:R0:W-:Y:S02]  /*24fa0*/  STS.U16 [R0+UR4+0x9600], R9 ;  /* 0x0096000900007988 */ /* 0x0081e40008000404 */
[----:B0-----:R-:W-:-:S05]  /*24fb0*/  @!P2 IMAD.MOV.U32 R9, RZ, RZ, R24 ;  /* 0x000000ffff09a224 */ /* 0x001fca00078e0018 */
[----:B------:R4:W3:Y:S01]  /*24fc0*/  @!P2 LDG.E.U16 R14, desc[UR8][R8.64] ;  /* 0x00000008080ea981 */ /* 0x0008e2000c1e1500 */
[----:B------:R-:W-:Y:S01]  /*24fd0*/  PRMT R3, RZ, 0x7610, R3 ;  /* 0x00007610ff037816 */ /* 0x000fe20000000003 */
[----:B----4-:R-:W-:Y:S02]  /*24fe0*/  @!P2 IMAD.MOV.U32 R8, RZ, RZ, R10 ;  /* 0x000000ffff08a224 */ /* 0x010fe400078e000a */
[----:B------:R-:W-:-:S05]  /*24ff0*/  @!P2 IMAD.MOV.U32 R9, RZ, RZ, R11 ;  /* 0x000000ffff09a224 */ /* 0x000fca00078e000b */
[----:B------:R0:W4:Y:S04]  /*25000*/  @!P2 LDG.E.U16 R3, desc[UR8][R8.64] ;  /* 0x000000080803a981 */ /* 0x000128000c1e1500 */
[----:B---3--:R1:W-:Y:S04]  /*25010*/  STL [R1+0x48], R14 ;  /* 0x0000480e01007387 */ /* 0x0083e80000100800 */
[----:B-1----:R-:W3:Y:S04]  /*25020*/  LDL R14, [R1+0xf30] ;  /* 0x000f3000010e7983 */ /* 0x002ee80000100800 */
[----:B------:R-:W3:Y:S04]  /*25030*/  LDL.LU R21, [R1+0x1d0] ;  /* 0x0001d00001157983 */ /* 0x000ee80000300800 */
[----:B------:R-:W0:Y:S04]  /*25040*/  LDL R8, [R1+0xf6c] ;  /* 0x000f6c0001087983 */ /* 0x000e280000100800 */
[----:B------:R-:W0:Y:S01]  /*25050*/  LDL R9, [R1+0xf70] ;  /* 0x000f700001097983 */ /* 0x000e220000100800 */
[----:B------:R-:W-:Y:S01]  /*25060*/  PRMT R29, RZ, 0x7610, R29 ;  /* 0x00007610ff1d7816 */ /* 0x000fe2000000001d */
[----:B------:R-:W1:Y:S02]  /*25070*/  S2R R2, SR_TID.X ;  /* 0x0000000000027919 */ /* 0x000e640000002100 */
[----:B------:R2:W-:Y:S04]  /*25080*/  STS.U16 [R0+UR4+0x9a00], R26 ;  /* 0x009a001a00007988 */ /* 0x0005e80008000404 */
[----:B------:R-:W3:Y:S04]  /*25090*/  LDL R24, [R1+0xeac] ;  /* 0x000eac0001187983 */ /* 0x000ee80000100800 */
[----:B------:R-:W3:Y:S04]  /*250a0*/  LDL R11, [R1+0xeb0] ;  /* 0x000eb000010b7983 */ /* 0x000ee80000100800 */
[----:B--2---:R-:W2:Y:S04]  /*250b0*/  LDL.LU R26, [R1+0x194] ;  /* 0x00019400011a7983 */ /* 0x004ea80000300800 */
[----:B------:R-:W2:Y:S01]  /*250c0*/  LDL.LU R10, [R1+0x1c] ;  /* 0x00001c00010a7983 */ /* 0x000ea20000300800 */
[----:B0-----:R-:W-:-:S04]  /*250d0*/  @!P2 LOP3.LUT R9, R9, R8, RZ, 0x3c, !PT ;  /* 0x000000080909a212 */ /* 0x001fc800078e3cff */
[----:B------:R-:W-:-:S04]  /*250e0*/  @!P2 LOP3.LUT R8, R9, R8, RZ, 0x3c, !PT ;  /* 0x000000080908a212 */ /* 0x000fc800078e3cff */
[----:B------:R-:W-:-:S05]  /*250f0*/  @!P2 LOP3.LUT R9, R9, R8, RZ, 0x3c, !PT ;  /* 0x000000080909a212 */ /* 0x000fca00078e3cff */
[----:B------:R-:W3:Y:S01]  /*25100*/  @!P2 LDG.E.U16 R29, desc[UR8][R8.64] ;  /* 0x00000008081da981 */ /* 0x000ee2000c1e1500 */
[----:B-1----:R-:W-:-:S05]  /*25110*/  LOP3.LUT R2, R2, 0x3f, RZ, 0xc0, !PT ;  /* 0x0000003f02027812 */ /* 0x002fca00078ec0ff */
[----:B------:R-:W-:Y:S01]  /*25120*/  IMAD.SHL.U32 R2, R2, 0x2, RZ ;  /* 0x0000000202027824 */ /* 0x000fe200078e00ff */
[----:B------:R-:W-:Y:S04]  /*25130*/  STL [R1+0x26bc], R0 ;  /* 0x0026bc0001007387 */ /* 0x000fe80000100800 */
[----:B----4-:R0:W-:Y:S02]  /*25140*/  STL [R1+0x44], R3 ;  /* 0x0000440301007387 */ /* 0x0101e40000100800 */
[----:B0-----:R-:W-:Y:S02]  /*25150*/  LOP3.LUT R3, R2, 0x50, RZ, 0x3c, !PT ;  /* 0x0000005002037812 */ /* 0x001fe400078e3cff */
[----:B------:R-:W4:Y:S04]  /*25160*/  LDL.LU R2, [R1+0x170] ;  /* 0x0001700001027983 */ /* 0x000f280000300800 */
[----:B---3--:R0:W-:Y:S04]  /*25170*/  STL [R1+0x40], R29 ;  /* 0x0000401d01007387 */ /* 0x0081e80000100800 */
[----:B0-----:R-:W3:Y:S04]  /*25180*/  LDL.LU R29, [R1+0x2764] ;  /* 0x00276400011d7983 */ /* 0x001ee80000300800 */
[----:B------:R-:W2:Y:S04]  /*25190*/  LDL.LU R8, [R1+0x1f4] ;  /* 0x0001f40001087983 */ /* 0x000ea80000300800 */
[----:B------:R-:W4:Y:S04]  /*251a0*/  LDL R9, [R1+0xf2c] ;  /* 0x000f2c0001097983 */ /* 0x000f280000100800 */
[----:B------:R-:W-:Y:S01]  /*251b0*/  STS.U16 [R0+UR4+0x9e00], R25 ;  /* 0x009e001900007988 */ /* 0x000fe20008000404 */
[----:B---3--:R-:W-:-:S03]  /*251c0*/  PRMT R29, RZ, 0x7610, R29 ;  /* 0x00007610ff1d7816 */ /* 0x008fc6000000001d */
[----:B--2---:R0:W-:Y:S02]  /*251d0*/  STS.U16 [R3+UR4+0x8280], R8 ;  /* 0x0082800803007988 */ /* 0x0041e40008000404 */
[----:B0-----:R-:W-:Y:S02]  /*251e0*/  @!P2 IMAD.MOV.U32 R8, RZ, RZ, R14 ;  /* 0x000000ffff08a224 */ /* 0x001fe400078e000e */
[----:B------:R-:W2:Y:S04]  /*251f0*/  LDL.LU R14, [R1+0xc] ;  /* 0x00000c00010e7983 */ /* 0x000ea80000300800 */
[----:B----4-:R-:W3:Y:S04]  /*25200*/  @!P2 LDG.E.U16 R29, desc[UR8][R8.64] ;  /* 0x00000008081da981 */ /* 0x010ee8000c1e1500 */
[----:B------:R-:W-:Y:S04]  /*25210*/  STS.U16 [R3+UR4+0x8680], R18 ;  /* 0x0086801203007988 */ /* 0x000fe80008000404 */
[----:B---3--:R0:W-:Y:S04]  /*25220*/  STL [R1+0x3c], R29 ;  /* 0x00003c1d01007387 */ /* 0x0081e80000100800 */
[----:B0-----:R-:W3:Y:S04]  /*25230*/  LDL.LU R29, [R1+0x2760] ;  /* 0x00276000011d7983 */ /* 0x001ee80000300800 */
[----:B------:R-:W4:Y:S04]  /*25240*/  LDL R8, [R1+0xeec] ;  /* 0x000eec0001087983 */ /* 0x000f280000100800 */
[----:B------:R-:W4:Y:S04]  /*25250*/  LDL R9, [R1+0xef0] ;  /* 0x000ef00001097983 */ /* 0x000f280000100800 */
[----:B------:R-:W2:Y:S01]  /*25260*/  LDL.LU R18, [R1+0x275c] ;  /* 0x00275c0001127983 */ /* 0x000ea20000300800 */
[----:B----4-:R-:W-:-:S04]  /*25270*/  @!P2 LOP3.LUT R9, R9, R8, RZ, 0x3c, !PT ;  /* 0x000000080909a212 */ /* 0x010fc800078e3cff */
[C---:B------:R-:W-:Y:S02]  /*25280*/  @!P2 LOP3.LUT R8, R9.reuse, R8, RZ, 0x3c, !PT ;  /* 0x000000080908a212 */ /* 0x040fe400078e3cff */
[----:B--2---:R-:W-:Y:S02]  /*25290*/  PRMT R18, RZ, 0x7610, R18 ;  /* 0x00007610ff127816 */ /* 0x004fe40000000012 */
[----:B------:R-:W-:-:S05]  /*252a0*/  @!P2 LOP3.LUT R9, R9, R8, RZ, 0x3c, !PT ;  /* 0x000000080909a212 */ /* 0x000fca00078e3cff */
[----:B------:R-:W2:Y:S04]  /*252b0*/  @!P2 LDG.E.U16 R18, desc[UR8][R8.64] ;  /* 0x000000080812a981 */ /* 0x000ea8000c1e1500 */
[----:B--2---:R0:W-:Y:S04]  /*252c0*/  STL [R1+0x38], R18 ;  /* 0x0000381201007387 */ /* 0x0041e80000100800 */
[----:B0-----:R-:W2:Y:S04]  /*252d0*/  LDL.LU R18, [R1+0x2758] ;  /* 0x0027580001127983 */ /* 0x001ea80000300800 */
[----:B------:R-:W4:Y:S01]  /*252e0*/  LDL.LU R9, [R1+0x1dc] ;  /* 0x0001dc0001097983 */ /* 0x000f220000300800 */
[----:B------:R-:W-:Y:S01]  /*252f0*/  PRMT R13, RZ, 0x7610, R13 ;  /* 0x00007610ff0d7816 */ /* 0x000fe2000000000d */
[----:B------:R-:W-:-:S02]  /*25300*/  @!P2 IMAD.MOV.U32 R8, RZ, RZ, R11 ;  /* 0x000000ffff08a224 */ /* 0x000fc400078e000b */
[----:B------:R-:W3:Y:S04]  /*25310*/  LDL.LU R11, [R1+0x204] ;  /* 0x00020400010b7983 */ /* 0x000ee80000300800 */
[----:B----4-:R0:W-:Y:S02]  /*25320*/  STS.U16 [R3+UR4+0x8a80], R9 ;  /* 0x008a800903007988 */ /* 0x0101e40008000404 */
[----:B0-----:R-:W-:Y:S02]  /*25330*/  @!P2 IMAD.MOV.U32 R9, RZ, RZ, R24 ;  /* 0x000000ffff09a224 */ /* 0x001fe400078e0018 */
[----:B------:R-:W4:Y:S04]  /*25340*/  LDL R24, [R1+0xdac] ;  /* 0x000dac0001187983 */ /* 0x000f280000100800 */
[----:B------:R-:W2:Y:S04]  /*25350*/  @!P2 LDG.E.U16 R13, desc[UR8][R8.64] ;  /* 0x00000008080da981 */ /* 0x000ea8000c1e1500 */
[----:B------:R-:W-:Y:S04]  /*25360*/  STS.U16 [R3+UR4+0x8e80], R21 ;  /* 0x008e801503007988 */ /* 0x000fe80008000404 */
[----:B------:R-:W3:Y:S04]  /*25370*/  LDL R8, [R1+0xe6c] ;  /* 0x000e6c0001087983 */ /* 0x000ee80000100800 */
[----:B------:R-:W3:Y:S04]  /*25380*/  LDL R9, [R1+0xe70] ;  /* 0x000e700001097983 */ /* 0x000ee80000100800 */
[----:B--2---:R0:W-:Y:S04]  /*25390*/  STL [R1+0x34], R13 ;  /* 0x0000340d01007387 */ /* 0x0041e80000100800 */
[----:B0-----:R-:W2:Y:S04]  /*253a0*/  LDL R13, [R1+0xdb0] ;  /* 0x000db000010d7983 */ /* 0x001ea80000100800 */
[----:B------:R-:W4:Y:S01]  /*253b0*/  LDL.LU R21, [R1+0x2754] ;  /* 0x0027540001157983 */ /* 0x000f220000300800 */
[----:B---3--:R-:W-:-:S04]  /*253c0*/  @!P2 LOP3.LUT R9, R9, R8, RZ, 0x3c, !PT ;  /* 0x000000080909a212 */ /* 0x008fc800078e3cff */
[----:B------:R-:W-:-:S04]  /*253d0*/  @!P2 LOP3.LUT R8, R9, R8, RZ, 0x3c, !PT ;  /* 0x000000080908a212 */ /* 0x000fc800078e3cff */
[----:B------:R-:W-:Y:S02]  /*253e0*/  @!P2 LOP3.LUT R9, R9, R8, RZ, 0x3c, !PT ;  /* 0x000000080909a212 */ /* 0x000fe400078e3cff */
[----:B----4-:R-:W-:-:S06]  /*253f0*/  PRMT R21, RZ, 0x7610, R21 ;  /* 0x00007610ff157816 */ /* 0x010fcc0000000015 */
[----:B------:R-:W3:Y:S04]  /*25400*/  @!P2 LDG.E.U16 R21, desc[UR8][R8.64] ;  /* 0x000000080815a981 */ /* 0x000ee8000c1e1500 */
        /* <DEDUP_REMOVED lines=19> */
[----:B------:R0:W4:Y:S01]  /*25540*/  @!P2 LDG.E.U16 R28, desc[UR8][R8.64] ;  /* 0x00000008081ca981 */ /* 0x000122000c1e1500 */
[----:B------:R-:W-:-:S03]  /*25550*/  PRMT R12, RZ, 0x7610, R12 ;  /* 0x00007610ff0c7816 */ /* 0x000fc6000000000c */
[----:B------:R-:W-:Y:S01]  /*25560*/  STS.U16 [R3+UR4+0x9680], R2 ;  /* 0x0096800203007988 */ /* 0x000fe20008000404 */
[----:B0-----:R-:W-:Y:S02]  /*25570*/  @!P2 IMAD.MOV.U32 R8, RZ, RZ, R13 ;  /* 0x000000ffff08a224 */ /* 0x001fe400078e000d */
[----:B------:R-:W-:Y:S01]  /*25580*/  @!P2 IMAD.MOV.U32 R9, RZ, RZ, R24 ;  /* 0x000000ffff09a224 */ /* 0x000fe200078e0018 */
[----:B------:R-:W-:Y:S04]  /*25590*/  STS.U16 [R3+UR4+0x9a80], R10 ;  /* 0x009a800a03007988 */ /* 0x000fe80008000404 */
[----:B------:R-:W3:Y:S04]  /*255a0*/  @!P2 LDG.E.U16 R12, desc[UR8][R8.64] ;  /* 0x00000008080ca981 */ /* 0x000ee8000c1e1500 */
[----:B----4-:R0:W-:Y:S04]  /*255b0*/  STL [R1+0x28], R28 ;  /* 0x0000281c01007387 */ /* 0x0101e80000100800 */
[----:B0-----:R-:W4:Y:S04]  /*255c0*/  LDL R28, [R1+0xd30] ;  /* 0x000d3000011c7983 */ /* 0x001f280000100800 */
[----:B------:R-:W2:Y:S04]  /*255d0*/  LDL.LU R10, [R1+0x1e4] ;  /* 0x0001e400010a7983 */ /* 0x000ea80000300800 */
[----:B------:R-:W4:Y:S04]  /*255e0*/  LDL R8, [R1+0xd6c] ;  /* 0x000d6c0001087983 */ /* 0x000f280000100800 */
[----:B------:R-:W4:Y:S01]  /*255f0*/  LDL R9, [R1+0xd70] ;  /* 0x000d700001097983 */ /* 0x000f220000100800 */
[----:B------:R-:W-:-:S03]  /*25600*/  PRMT R16, RZ, 0x7610, R16 ;  /* 0x00007610ff107816 */ /* 0x000fc60000000010 */
[----:B------:R0:W-:Y:S04]  /*25610*/  STS.U16 [R3+UR4+0x9e80], R14 ;  /* 0x009e800e03007988 */ /* 0x0001e80008000404 */
[----:B------:R-:W2:Y:S04]  /*25620*/  LDL R24, [R1+0xcec] ;  /* 0x000cec0001187983 */ /* 0x000ea80000100800 */
[----:B------:R-:W2:Y:S04]  /*25630*/  LDL R13, [R1+0xcf0] ;  /* 0x000cf000010d7983 */ /* 0x000ea80000100800 */
[----:B0-----:R-:W2:Y:S04]  /*25640*/  LDL.LU R14, [R1+0x1d8] ;  /* 0x0001d800010e7983 */ /* 0x001ea80000300800 */
[----:B---3--:R0:W-:Y:S04]  /*25650*/  STL [R1+0x24], R12 ;  /* 0x0000240c01007387 */ /* 0x0081e80000100800 */
[----:B0-----:R-:W3:Y:S01]  /*25660*/  LDL.LU R12, [R1+0x1c8] ;  /* 0x0001c800010c7983 */ /* 0x001ee20000300800 */
[----:B----4-:R-:W-:-:S04]  /*25670*/  @!P2 LOP3.LUT R9, R9, R8, RZ, 0x3c, !PT ;  /* 0x000000080909a212 */ /* 0x010fc800078e3cff */
[----:B------:R-:W-:-:S04]  /*25680*/  @!P2 LOP3.LUT R8, R9, R8, RZ, 0x3c, !PT ;  /* 0x000000080908a212 */ /* 0x000fc800078e3cff */
[----:B------:R-:W-:-:S05]  /*25690*/  @!P2 LOP3.LUT R9, R9, R8, RZ, 0x3c, !PT ;  /* 0x000000080909a212 */ /* 0x000fca00078e3cff */
[----:B------:R0:W4:Y:S04]  /*256a0*/  @!P2 LDG.E.U16 R16, desc[UR8][R8.64] ;  /* 0x000000080810a981 */ /* 0x000128000c1e1500 */
[----:B------:R-:W2:Y:S01]  /*256b0*/  LDL R9, [R1+0xd2c] ;  /* 0x000d2c0001097983 */ /* 0x000ea20000100800 */
[----:B------:R-:W1:Y:S01]  /*256c0*/  S2R R2, SR_TID.X ;  /* 0x0000000000027919 */ /* 0x000e620000002100 */
[----:B------:R-:W-:Y:S01]  /*256d0*/  PRMT R15, RZ, 0x7610, R15 ;  /* 0x00007610ff0f7816 */ /* 0x000fe2000000000f */
[----:B0-----:R-:W-:Y:S01]  /*256e0*/  @!P2 IMAD.MOV.U32 R8, RZ, RZ, R28 ;  /* 0x000000ffff08a224 */ /* 0x001fe200078e001c */
[----:B-1----:R-:W-:-:S05]  /*256f0*/  LOP3.LUT R2, R2, 0x3f, RZ, 0xc0, !PT ;  /* 0x0000003f02027812 */ /* 0x002fca00078ec0ff */
[----:B------:R-:W-:-:S05]  /*25700*/  IMAD.SHL.U32 R2, R2, 0x2, RZ ;  /* 0x0000000202027824 */ /* 0x000fca00078e00ff */
[----:B------:R-:W-:-:S05]  /*25710*/  LOP3.LUT R3, R2, 0x60, RZ, 0x3c, !PT ;  /* 0x0000006002037812 */ /* 0x000fca00078e3cff */
[----:B------:R-:W-:Y:S04]  /*25720*/  STS.U16 [R3+UR4+0x8300], R11 ;  /* 0x0083000b03007988 */ /* 0x000fe80008000404 */
[----:B----4-:R0:W-:Y:S04]  /*25730*/  STL [R1+0x20], R16 ;  /* 0x0000201001007387 */ /* 0x0101e80000100800 */
[----:B0-----:R-:W4:Y:S04]  /*25740*/  LDL R16, [R1+0xcb0] ;  /* 0x000cb00001107983 */ /* 0x001f280000100800 */
[----:B------:R-:W3:Y:S04]  /*25750*/  LDL.LU R11, [R1+0x188] ;  /* 0x00018800010b7983 */ /* 0x000ee80000300800 */
[----:B--2---:R0:W2:Y:S04]  /*25760*/  @!P2 LDG.E.U16 R15, desc[UR8][R8.64] ;  /* 0x00000008080fa981 */ /* 0x0040a8000c1e1500 */
[----:B------:R-:W4:Y:S01]  /*25770*/  LDL.LU R9, [R1+0x1fc] ;  /* 0x0001fc0001097983 */ /* 0x000f220000300800 */
[----:B------:R-:W-:Y:S01]  /*25780*/  PRMT R20, RZ, 0x7610, R20 ;  /* 0x00007610ff147816 */ /* 0x000fe20000000014 */
[----:B0-----:R-:W-:-:S02]  /*25790*/  @!P2 IMAD.MOV.U32 R8, RZ, RZ, R13 ;  /* 0x000000ffff08a224 */ /* 0x001fc400078e000d */
[----:B------:R-:W3:Y:S04]  /*257a0*/  LDL R28, [R1+0xc6c] ;  /* 0x000c6c00011c7983 */ /* 0x000ee80000100800 */
[----:B--2---:R0:W-:Y:S04]  /*257b0*/  STL [R1+0x1c], R15 ;  /* 0x00001c0f01007387 */ /* 0x0041e80000100800 */
[----:B----4-:R1:W-:Y:S04]  /*257c0*/  STS.U16 [R3+UR4+0x8700], R9 ;  /* 0x0087000903007988 */ /* 0x0103e80008000404 */
[----:B0-----:R-:W2:Y:S04]  /*257d0*/  LDL R15, [R1+0xc70] ;  /* 0x000c7000010f7983 */ /* 0x001ea80000100800 */
[----:B------:R-:W4:Y:S01]  /*257e0*/  LDL.LU R13, [R1+0x164] ;  /* 0x00016400010d7983 */ /* 0x000f220000300800 */
[----:B-1----:R-:W-:-:S05]  /*257f0*/  @!P2 IMAD.MOV.U32 R9, RZ, RZ, R24 ;  /* 0x000000ffff09a224 */ /* 0x002fca00078e0018 */
[----:B------:R-:W3:Y:S04]  /*25800*/  @!P2 LDG.E.U16 R20, desc[UR8][R8.64] ;  /* 0x000000080814a981 */ /* 0x000ee8000c1e1500 */
[----:B------:R-:W2:Y:S04]  /*25810*/  LDL.LU R8, [R1+0x1f0] ;  /* 0x0001f00001087983 */ /* 0x000ea80000300800 */
[----:B------:R-:W4:Y:S01]  /*25820*/  LDL R9, [R1+0xcac] ;  /* 0x000cac0001097983 */ /* 0x000f220000100800 */
[----:B------:R-:W-:-:S03]  /*25830*/  PRMT R6, RZ, 0x7610, R6 ;  /* 0x00007610ff067816 */ /* 0x000fc60000000006 */
[----:B------:R-:W4:Y:S04]  /*25840*/  LDL R24, [R1+0xc2c] ;  /* 0x000c2c0001187983 */ /* 0x000f280000100800 */
[----:B---3--:R0:W-:Y:S04]  /*25850*/  STL [R1+0x18], R20 ;  /* 0x0000181401007387 */ /* 0x0081e80000100800 */
[----:B--2---:R1:W-:Y:S04]  /*25860*/  STS.U16 [R3+UR4+0x8b00], R8 ;  /* 0x008b000803007988 */ /* 0x0043e80008000404 */
[----:B0-----:R-:W2:Y:S01]  /*25870*/  LDL R20, [R1+0xc30] ;  /* 0x000c300001147983 */ /* 0x001ea20000100800 */
[----:B-1----:R-:W-:Y:S01]  /*25880*/  @!P2 IMAD.MOV.U32 R8, RZ, RZ, R16 ;  /* 0x000000ffff08a224 */ /* 0x002fe200078e0010 */
[----:B------:R-:W-:-:S02]  /*25890*/  PRMT R5, RZ, 0x7610, R5 ;  /* 0x00007610ff057816 */ /* 0x000fc40000000005 */
[----:B------:R-:W3:Y:S04]  /*258a0*/  LDL R16, [R1+0xbec] ;  /* 0x000bec0001107983 */ /* 0x000ee80000100800 */
[----:B----4-:R0:W4:Y:S01]  /*258b0*/  @!P2 LDG.E.U16 R6, desc[UR8][R8.64] ;  /* 0x000000080806a981 */ /* 0x010122000c1e1500 */
[----:B------:R-:W-:Y:S01]  /*258c0*/  PRMT R7, RZ, 0x7610, R7 ;  /* 0x00007610ff077816 */ /* 0x000fe20000000007 */
[----:B0-----:R-:W-:Y:S02]  /*258d0*/  @!P2 IMAD.MOV.U32 R8, RZ, RZ, R15 ;  /* 0x000000ffff08a224 */ /* 0x001fe400078e000f */
[----:B------:R-:W-:-:S05]  /*258e0*/  @!P2 IMAD.MOV.U32 R9, RZ, RZ, R28 ;  /* 0x000000ffff09a224 */ /* 0x000fca00078e001c */
[----:B------:R0:W3:Y:S02]  /*258f0*/  @!P2 LDG.E.U16 R5, desc[UR8][R8.64] ;  /* 0x000000080805a981 */ /* 0x0000e4000c1e1500 */
[----:B0-----:R-:W-:Y:S02]  /*25900*/  @!P2 IMAD.MOV.U32 R9, RZ, RZ, R24 ;  /* 0x000000ffff09a224 */ /* 0x001fe400078e0018 */
[----:B--2---:R-:W-:-:S05]  /*25910*/  @!P2 IMAD.MOV.U32 R8, RZ, RZ, R20 ;  /* 0x000000ffff08a224 */ /* 0x004fca00078e0014 */
[----:B------:R0:W2:Y:S04]  /*25920*/  @!P2 LDG.E.U16 R7, desc[UR8][R8.64] ;  /* 0x000000080807a981 */ /* 0x0000a8000c1e1500 */
[----:B----4-:R1:W-:Y:S04]  /*25930*/  STL [R1+0x14], R6 ;  /* 0x0000140601007387 */ /* 0x0103e80000100800 */
[----:B-1----:R-:W4:Y:S04]  /*25940*/  LDL R6, [R1+0xbf0] ;  /* 0x000bf00001067983 */ /* 0x002f280000100800 */
[----:B------:R1:W-:Y:S01]  /*25950*/  STS.U16 [R3+UR4+0x8f00], R10 ;  /* 0x008f000a03007988 */ /* 0x0003e20008000404 */
[----:B------:R-:W-:-:S03]  /*25960*/  PRMT R4, RZ, 0x7610, R4 ;  /* 0x00007610ff047816 */ /* 0x000fc60000000004 */
[----:B------:R-:W-:Y:S04]  /*25970*/  STS.U16 [R3+UR4+0x9300], R14 ;  /* 0x0093000e03007988 */ /* 0x000fe80008000404 */
[----:B-1----:R-:W4:Y:S04]  /*25980*/  LDL.LU R10, [R1+0x20c] ;  /* 0x00020c00010a7983 */ /* 0x002f280000300800 */
[----:B------:R-:W4:Y:S04]  /*25990*/  LDL R15, [R1+0xbac] ;  /* 0x000bac00010f7983 */ /* 0x000f280000100800 */
[----:B---3--:R1:W-:Y:S01]  /*259a0*/  STL [R1+0x10], R5 ;  /* 0x0000100501007387 */ /* 0x0083e20000100800 */
[----:B0-----:R-:W-:-:S03]  /*259b0*/  @!P2 IMAD.MOV.U32 R9, RZ, RZ, R16 ;  /* 0x000000ffff09a224 */ /* 0x001fc600078e0010 */
[----:B------:R0:W-:Y:S04]  /*259c0*/  STS.U16 [R3+UR4+0x9700], R12 ;  /* 0x0097000c03007988 */ /* 0x0001e80008000404 */
[----:B-1----:R-:W3:Y:S04]  /*259d0*/  LDL R5, [R1+0xbb0] ;  /* 0x000bb00001057983 */ /* 0x002ee80000100800 */
[----:B------:R-:W3:Y:S04]  /*259e0*/  LDL.LU R14, [R1+0x208] ;  /* 0x00020800010e7983 */ /* 0x000ee80000300800 */
[----:B0-----:R-:W3:Y:S04]  /*259f0*/  LDL R12, [R1+0xb6c] ;  /* 0x000b6c00010c7983 */ /* 0x001ee80000100800 */
[----:B--2---:R0:W-:Y:S04]  /*25a00*/  STL [R1+0xc], R7 ;  /* 0x00000c0701007387 */ /* 0x0041e80000100800 */
[----:B0-----:R-:W2:Y:S01]  /*25a10*/  LDL R7, [R1+0xb70] ;  /* 0x000b700001077983 */ /* 0x001ea20000100800 */
[----:B----4-:R-:W-:-:S05]  /*25a20*/  @!P2 IMAD.MOV.U32 R8, RZ, RZ, R6 ;  /* 0x000000ffff08a224 */ /* 0x010fca00078e0006 */
[----:B------:R0:W4:Y:S01]  /*25a30*/  @!P2 LDG.E.U16 R4, desc[UR8][R8.64] ;  /* 0x000000080804a981 */ /* 0x000122000c1e1500 */
[----:B------:R-:W-:Y:S02]  /*25a40*/  PRMT R0, RZ, 0x7610, R0 ;  /* 0x00007610ff007816 */ /* 0x000fe40000000000 */
[----:B------:R-:W-:Y:S01]  /*25a50*/  PRMT R26, RZ, 0x7610, R26 ;  /* 0x00007610ff1a7816 */ /* 0x000fe2000000001a */
[----:B0-----:R-:W-:Y:S02]  /*25a60*/  @!P2 IMAD.MOV.U32 R9, RZ, RZ, R15 ;  /* 0x000000ffff09a224 */ /* 0x001fe400078e000f */
[----:B---3--:R-:W-:-:S05]  /*25a70*/  @!P2 IMAD.MOV.U32 R8, RZ, RZ, R5 ;  /* 0x000000ffff08a224 */ /* 0x008fca00078e0005 */
[----:B------:R0:W3:Y:S02]  /*25a80*/  @!P2 LDG.E.U16 R0, desc[UR8][R8.64] ;  /* 0x000000080800a981 */ /* 0x0000e4000c1e1500 */
[----:B0-----:R-:W-:Y:S02]  /*25a90*/  @!P2 IMAD.MOV.U32 R9, RZ, RZ, R12 ;  /* 0x000000ffff09a224 */ /* 0x001fe400078e000c */
[----:B--2---:R-:W-:-:S05]  /*25aa0*/  @!P2 IMAD.MOV.U32 R8, RZ, RZ, R7 ;  /* 0x000000ffff08a224 */ /* 0x004fca00078e0007 */
[----:B------:R-:W2:Y:S04]  /*25ab0*/  @!P2 LDG.E.U16 R26, desc[UR8][R8.64] ;  /* 0x00000008081aa981 */ /* 0x000ea8000c1e1500 */
[----:B----4-:R0:W-:Y:S04]  /*25ac0*/  STL [R1+0x8], R4 ;  /* 0x0000080401007387 */ /* 0x0101e80000100800 */
[----:B------:R-:W4:Y:S04]  /*25ad0*/  LDL R6, [R1+0xb2c] ;  /* 0x000b2c0001067983 */ /* 0x000f280000100800 */
[----:B0-----:R-:W4:Y:S04]  /*25ae0*/  LDL R4, [R1+0xb30] ;  /* 0x000b300001047983 */ /* 0x001f280000100800 */
[----:B------:R0:W-:Y:S01]  /*25af0*/  STS.U16 [R3+UR4+0x9b00], R11 ;  /* 0x009b000b03007988 */ /* 0x0001e20008000404 */
[----:B------:R-:W-:-:S03]  /*25b00*/  LOP3.LUT R5, R2, 0x70, RZ, 0x3c, !PT ;  /* 0x0000007002057812 */ /* 0x000fc600078e3cff */
[----:B------:R1:W-:Y:S04]  /*25b10*/  STS.U16 [R3+UR4+0x9f00], R13 ;  /* 0x009f000d03007988 */ /* 0x0003e80008000404 */
[----:B0-----:R-:W4:Y:S04]  /*25b20*/  LDL.LU R11, [R1+0x200] ;  /* 0x00020000010b7983 */ /* 0x001f280000300800 */
[----:B------:R-:W4:Y:S04]  /*25b30*/  LDL.LU R15, [R1+0x1f8] ;  /* 0x0001f800010f7983 */ /* 0x000f280000300800 */
[----:B---3--:R0:W-:Y:S04]  /*25b40*/  STL [R1+0x26c0], R0 ;  /* 0x0026c00001007387 */ /* 0x0081e80000100800 */
[----:B-1----:R-:W3:Y:S04]  /*25b50*/  LDL R3, [R1+0xaec] ;  /* 0x000aec0001037983 */ /* 0x002ee80000100800 */
[----:B0-----:R-:W3:Y:S04]  /*25b60*/  LDL R0, [R1+0xaf0] ;  /* 0x000af00001007983 */ /* 0x001ee80000100800 */
[----:B------:R-:W3:Y:S04]  /*25b70*/  LDL.LU R13, [R1+0x1ec] ;  /* 0x0001ec00010d7983 */ /* 0x000ee80000300800 */
[----:B------:R0:W-:Y:S01]  /*25b80*/  STS.U16 [R5+UR4+0x8380], R10 ;  /* 0x0083800a05007988 */ /* 0x0001e20008000404 */
[----:B------:R-:W-:-:S03]  /*25b90*/  PRMT R22, RZ, 0x7610, R22 ;  /* 0x00007610ff167816 */ /* 0x000fc60000000016 */
[----:B--2---:R-:W-:Y:S04]  /*25ba0*/  STL [R1+0x26c4], R26 ;  /* 0x0026c41a01007387 */ /* 0x004fe80000100800 */
[----:B0-----:R-:W2:Y:S01]  /*25bb0*/  LDL R10, [R1+0xaac] ;  /* 0x000aac00010a7983 */ /* 0x001ea20000100800 */
[----:B----4-:R-:W-:-:S03]  /*25bc0*/  @!P2 IMAD.MOV.U32 R8, RZ, RZ, R4 ;  /* 0x000000ffff08a224 */ /* 0x010fc600078e0004 */
[----:B------:R-:W4:Y:S01]  /*25bd0*/  LDL R4, [R1+0xab0] ;  /* 0x000ab00001047983 */ /* 0x000f220000100800 */
[----:B------:R-:W-:Y:S01]  /*25be0*/  @!P2 IMAD.MOV.U32 R9, RZ, RZ, R6 ;  /* 0x000000ffff09a224 */ /* 0x000fe200078e0006 */
[----:B------:R-:W-:Y:S02]  /*25bf0*/  PRMT R18, RZ, 0x7610, R18 ;  /* 0x00007610ff127816 */ /* 0x000fe40000000012 */
[----:B------:R-:W-:Y:S04]  /*25c00*/  STS.U16 [R5+UR4+0x8780], R14 ;  /* 0x0087800e05007988 */ /* 0x000fe80008000404 */
[----:B------:R3:W4:Y:S04]  /*25c10*/  @!P2 LDG.E.U16 R22, desc[UR8][R8.64] ;  /* 0x000000080816a981 */ /* 0x000728000c1e1500 */
[----:B------:R2:W-:Y:S04]  /*25c20*/  STS.U16 [R5+UR4+0x8b80], R11 ;  /* 0x008b800b05007988 */ /* 0x0005e80008000404 */
[----:B------:R-:W4:Y:S01]  /*25c30*/  LDL.LU R20, [R1+0x1e0] ;  /* 0x0001e00001147983 */ /* 0x000f220000300800 */
[----:B---3--:R-:W-:-:S02]  /*25c40*/  @!P2 IMAD.MOV.U32 R9, RZ, RZ, R3 ;  /* 0x000000ffff09a224 */ /* 0x008fc400078e0003 */
[----:B------:R-:W-:-:S05]  /*25c50*/  @!P2 IMAD.MOV.U32 R8, RZ, RZ, R0 ;  /* 0x000000ffff08a224 */ /* 0x000fca00078e0000 */
[----:B------:R0:W3:Y:S02]  /*25c60*/  @!P2 LDG.E.U16 R18, desc[UR8][R8.64] ;  /* 0x000000080812a981 */ /* 0x0000e4000c1e1500 */
[----:B0-----:R-:W-:Y:S01]  /*25c70*/  PRMT R8, RZ, 0x7610, R8 ;  /* 0x00007610ff087816 */ /* 0x001fe20000000008 */
[----:B--2---:R-:W-:Y:S02]  /*25c80*/  @!P2 IMAD.MOV.U32 R11, RZ, RZ, R10 ;  /* 0x000000ffff0ba224 */ /* 0x004fe400078e000a */
[----:B----4-:R-:W-:-:S05]  /*25c90*/  @!P2 IMAD.MOV.U32 R10, RZ, RZ, R4 ;  /* 0x000000ffff0aa224 */ /* 0x010fca00078e0004 */
[----:B------:R-:W2:Y:S04]  /*25ca0*/  @!P2 LDG.E.U16 R8, desc[UR8][R10.64] ;  /* 0x000000080a08a981 */ /* 0x000ea8000c1e1500 */
[----:B------:R-:W-:Y:S04]  /*25cb0*/  STL [R1+0x26c8], R22 ;  /* 0x0026c81601007387 */ /* 0x000fe80000100800 */
[----:B------:R-:W4:Y:S04]  /*25cc0*/  LDL R6, [R1+0xa70] ;  /* 0x000a700001067983 */ /* 0x000f280000100800 */
[----:B------:R-:W4:Y:S04]  /*25cd0*/  LDL R7, [R1+0xa6c] ;  /* 0x000a6c0001077983 */ /* 0x000f280000100800 */
[----:B------:R-:W4:Y:S04]  /*25ce0*/  LDL R3, [R1+0xa2c] ;  /* 0x000a2c0001037983 */ /* 0x000f280000100800 */
[----:B------:R-:W4:Y:S04]  /*25cf0*/  LDL R0, [R1+0xa30] ;  /* 0x000a300001007983 */ /* 0x000f280000100800 */
[----:B------:R-:W4:Y:S04]  /*25d00*/  LDL.LU R14, [R1+0x1d4] ;  /* 0x0001d400010e7983 */ /* 0x000f280000300800 */
[----:B------:R0:W-:Y:S04]  /*25d10*/  STS.U16 [R5+UR4+0x8f80], R15 ;  /* 0x008f800f05007988 */ /* 0x0001e80008000404 */
[----:B---3--:R-:W-:Y:S04]  /*25d20*/  STL [R1+0x26cc], R18 ;  /* 0x0026cc1201007387 */ /* 0x008fe80000100800 */
[----:B------:R-:W3:Y:S04]  /*25d30*/  LDL.LU R24, [R1+0x1a8] ;  /* 0x0001a80001187983 */ /* 0x000ee80000300800 */
[----:B--2---:R1:W-:Y:S04]  /*25d40*/  STL [R1+0x26d0], R8 ;  /* 0x0026d00801007387 */ /* 0x0043e80000100800 */
[----:B0-----:R-:W2:Y:S04]  /*25d50*/  LDL R15, [R1+0x9f8] ;  /* 0x0009f800010f7983 */ /* 0x001ea80000100800 */
[----:B------:R-:W3:Y:S01]  /*25d60*/  LDL R4, [R1+0x1140] ;  /* 0x0011400001047983 */ /* 0x000ee20000100800 */
[----:B----4-:R-:W-:-:S03]  /*25d70*/  @!P2 IMAD.MOV.U32 R10, RZ, RZ, R6 ;  /* 0x000000ffff0aa224 */ /* 0x010fc600078e0006 */
[----:B-1----:R-:W4:Y:S04]  /*25d80*/  LDL R8, [R1+0x1144] ;  /* 0x0011440001087983 */ /* 0x002f280000100800 */
[----:B------:R-:W4:Y:S01]  /*25d90*/  LDL R6, [R1+0x1180] ;  /* 0x0011800001067983 */ /* 0x000f220000100800 */
[----:B------:R-:W-:Y:S01]  /*25da0*/  PRMT R9, RZ, 0x7610, R9 ;  /* 0x00007610ff097816 */ /* 0x000fe20000000009 */
[----:B------:R-:W-:Y:S02]  /*25db0*/  @!P2 IMAD.MOV.U32 R11, RZ, RZ, R7 ;  /* 0x000000ffff0ba224 */ /* 0x000fe400078e0007 */
[----:B------:R0:W-:Y:S01]  /*25dc0*/  STS.U16 [R5+UR4+0x9380], R13 ;  /* 0x0093800d05007988 */ /* 0x0001e20008000404 */
[----:B------:R-:W-:-:S03]  /*25dd0*/  @!P2 IMAD.MOV.U32 R12, RZ, RZ, R0 ;  /* 0x000000ffff0ca224 */ /* 0x000fc600078e0000 */
[----:B------:R1:W4:Y:S01]  /*25de0*/  @!P2 LDG.E.U16 R9, desc[UR8][R10.64] ;  /* 0x000000080a09a981 */ /* 0x000322000c1e1500 */
[----:B0-----:R-:W-:Y:S01]  /*25df0*/  @!P2 IMAD.MOV.U32 R13, RZ, RZ, R3 ;  /* 0x000000ffff0da224 */ /* 0x001fe200078e0003 */
[----:B-1----:R-:W-:Y:S02]  /*25e00*/  PRMT R10, RZ, 0x7610, R10 ;  /* 0x00007610ff0a7816 */ /* 0x002fe4000000000a */
[----:B------:R-:W-:-:S04]  /*25e10*/  PRMT R11, RZ, 0x7610, R11 ;  /* 0x00007610ff0b7816 */ /* 0x000fc8000000000b */
[----:B------:R2:W4:Y:S04]  /*25e20*/  @!P2 LDG.E.U16 R10, desc[UR8][R12.64] ;  /* 0x000000080c0aa981 */ /* 0x000528000c1e1500 */
[----:B------:R-:W-:Y:S04]  /*25e30*/  STS.U16 [R5+UR4+0x9780], R20 ;  /* 0x0097801405007988 */ /* 0x000fe80008000404 */
[----:B------:R0:W-:Y:S01]  /*25e40*/  STS.U16 [R5+UR4+0x9b80], R14 ;  /* 0x009b800e05007988 */ /* 0x0001e20008000404 */
[----:B--2---:R-:W-:Y:S02]  /*25e50*/  @!P2 IMAD.MOV.U32 R13, RZ, RZ, R15 ;  /* 0x000000ffff0da224 */ /* 0x004fe400078e000f */
[----:B---3--:R-:W-:-:S05]  /*25e60*/  @!P2 IMAD.MOV.U32 R12, RZ, RZ, R4 ;  /* 0x000000ffff0ca224 */ /* 0x008fca00078e0004 */
[----:B------:R1:W2:Y:S01]  /*25e70*/  @!P2 LDG.E.U16 R11, desc[UR8][R12.64] ;  /* 0x000000080c0ba981 */ /* 0x0002a2000c1e1500 */
[----:B----4-:R-:W-:Y:S02]  /*25e80*/  @!P2 IMAD.MOV.U32 R15, RZ, RZ, R8 ;  /* 0x000000ffff0fa224 */ /* 0x010fe400078e0008 */
[----:B0-----:R-:W-:Y:S01]  /*25e90*/  @!P2 IMAD.MOV.U32 R14, RZ, RZ, R6 ;  /* 0x000000ffff0ea224 */ /* 0x001fe200078e0006 */
[----:B-1----:R-:W-:-:S06]  /*25ea0*/  PRMT R12, RZ, 0x7610, R12 ;  /* 0x00007610ff0c7816 */ /* 0x002fcc000000000c */
[----:B------:R-:W3:Y:S04]  /*25eb0*/  @!P2 LDG.E.U16 R12, desc[UR8][R14.64] ;  /* 0x000000080e0ca981 */ /* 0x000ee8000c1e1500 */
[----:B------:R0:W-:Y:S04]  /*25ec0*/  STL [R1+0x26d4], R9 ;  /* 0x0026d40901007387 */ /* 0x0001e80000100800 */
[----:B------:R-:W4:Y:S04]  /*25ed0*/  LDL.LU R28, [R1+0x19c] ;  /* 0x00019c00011c7983 */ /* 0x000f280000300800 */
[----:B------:R-:W4:Y:S04]  /*25ee0*/  LDL R3, [R1+0x1184] ;  /* 0x0011840001037983 */ /* 0x000f280000100800 */
[----:B------:R-:W4:Y:S04]  /*25ef0*/  LDL R0, [R1+0x11bc] ;  /* 0x0011bc0001007983 */ /* 0x000f280000100800 */
[----:B------:R-:W-:Y:S04]  /*25f00*/  STL [R1+0x26d8], R10 ;  /* 0x0026d80a01007387 */ /* 0x000fe80000100800 */
[----:B------:R-:W4:Y:S04]  /*25f10*/  LDL.LU R7, [R1+0x1a4] ;  /* 0x0001a40001077983 */ /* 0x000f280000300800 */
[----:B------:R-:W4:Y:S04]  /*25f20*/  LDL.LU R4, [R1+0x1ac] ;  /* 0x0001ac0001047983 */ /* 0x000f280000300800 */
[----:B------:R1:W-:Y:S04]  /*25f30*/  STS.U16 [R5+UR4+0x9f80], R24 ;  /* 0x009f801805007988 */ /* 0x0003e80008000404 */
[----:B--2---:R-:W-:Y:S04]  /*25f40*/  STL [R1+0x26dc], R11 ;  /* 0x0026dc0b01007387 */ /* 0x004fe80000100800 */
[----:B0-----:R-:W2:Y:S04]  /*25f50*/  LDL R9, [R1+0x9d4] ;  /* 0x0009d40001097983 */ /* 0x001ea80000100800 */
[----:B------:R-:W2:Y:S04]  /*25f60*/  LDL R8, [R1+0x111c] ;  /* 0x00111c0001087983 */ /* 0x000ea80000100800 */
[----:B---3--:R-:W-:Y:S04]  /*25f70*/  STL [R1+0x26e0], R12 ;  /* 0x0026e00c01007387 */ /* 0x008fe80000100800 */
[----:B------:R-:W3:Y:S04]  /*25f80*/  LDL.LU R16, [R1+0x1b4] ;  /* 0x0001b40001107983 */ /* 0x000ee80000300800 */
[----:B------:R-:W3:Y:S04]  /*25f90*/  LDL R6, [R1+0x10e4] ;  /* 0x0010e40001067983 */ /* 0x000ee80000100800 */
[----:B-1----:R-:W3:Y:S01]  /*25fa0*/  LDL R5, [R1+0x10e8] ;  /* 0x0010e80001057983 */ /* 0x002ee20000100800 */
[----:B------:R-:W-:Y:S01]  /*25fb0*/  PRMT R13, RZ, 0x7610, R13 ;  /* 0x00007610ff0d7816 */ /* 0x000fe2000000000d */
[----:B----4-:R-:W-:-:S02]  /*25fc0*/  @!P2 IMAD.MOV.U32 R15, RZ, RZ, R3 ;  /* 0x000000ffff0fa224 */ /* 0x010fc400078e0003 */
[----:B------:R-:W-:Y:S01]  /*25fd0*/  @!P2 IMAD.MOV.U32 R14, RZ, RZ, R0 ;  /* 0x000000ffff0ea224 */ /* 0x000fe200078e0000 */
[----:B------:R-:W-:Y:S01]  /*25fe0*/  PRMT R17, RZ, 0x7610, R17 ;  /* 0x00007610ff117816 */ /* 0x000fe20000000011 */
[----:B------:R-:W4:Y:S04]  /*25ff0*/  LDL R3, [R1+0x10a4] ;  /* 0x0010a40001037983 */ /* 0x000f280000100800 */
[----:B------:R2:W4:Y:S01]  /*26000*/  @!P2 LDG.E.U16 R13, desc[UR8][R14.64] ;  /* 0x000000080e0da981 */ /* 0x000522000c1e1500 */
[----:B------:R-:W-:-:S03]  /*26010*/  PRMT R19, RZ, 0x7610, R19 ;  /* 0x00007610ff137816 */ /* 0x000fc60000000013 */
[----:B------:R-:W4:Y:S04]  /*26020*/  LDL R0, [R1+0x10a8] ;  /* 0x0010a80001007983 */ /* 0x000f280000100800 */
[----:B------:R-:W4:Y:S04]  /*26030*/  LDL.LU R20, [R1+0x1b8] ;  /* 0x0001b80001147983 */ /* 0x000f280000300800 */
[----:B------:R-:W4:Y:S01]  /*26040*/  LDL.LU R24, [R1+0x1c0] ;  /* 0x0001c00001187983 */ /* 0x000f220000300800 */
[----:B--2---:R-:W-:Y:S02]  /*26050*/  @!P2 IMAD.MOV.U32 R15, RZ, RZ, R9 ;  /* 0x000000ffff0fa224 */ /* 0x004fe400078e0009 */
[----:B------:R-:W-:-:S05]  /*26060*/  @!P2 IMAD.MOV.U32 R14, RZ, RZ, R8 ;  /* 0x000000ffff0ea224 */ /* 0x000fca00078e0008 */
[----:B------:R3:W2:Y:S02]  /*26070*/  @!P2 LDG.E.U16 R17, desc[UR8][R14.64] ;  /* 0x000000080e11a981 */ /* 0x0006a4000c1e1500 */
[----:B---3--:R-:W-:Y:S02]  /*26080*/  @!P2 IMAD.MOV.U32 R15, RZ, RZ, R6 ;  /* 0x000000ffff0fa224 */ /* 0x008fe400078e0006 */
[----:B------:R-:W-:-:S05]  /*26090*/  @!P2 IMAD.MOV.U32 R14, RZ, RZ, R5 ;  /* 0x000000ffff0ea224 */ /* 0x000fca00078e0005 */
[----:B------:R-:W3:Y:S04]  /*260a0*/  @!P2 LDG.E.U16 R19, desc[UR8][R14.64] ;  /* 0x000000080e13a981 */ /* 0x000ee8000c1e1500 */
[----:B------:R0:W-:Y:S04]  /*260b0*/  STS.U16 [R2+UR4], R28 ;  /* 0x0000001c02007988 */ /* 0x0001e80008000404 */
[----:B----4-:R-:W-:Y:S04]  /*260c0*/  STL [R1+0x26e4], R13 ;  /* 0x0026e40d01007387 */ /* 0x010fe80000100800 */
[----:B0-----:R-:W4:Y:S04]  /*260d0*/  LDL.LU R28, [R1+0x1c4] ;  /* 0x0001c400011c7983 */ /* 0x001f280000300800 */
[----:B------:R-:W4:Y:S04]  /*260e0*/  LDL R9, [R1+0x1064] ;  /* 0x0010640001097983 */ /* 0x000f280000100800 */
[----:B------:R-:W4:Y:S04]  /*260f0*/  LDL R8, [R1+0x1068] ;  /* 0x0010680001087983 */ /* 0x000f280000100800 */
[----:B------:R0:W-:Y:S04]  /*26100*/  STS.U16 [R2+UR4+0x400], R7 ;  /* 0x0004000702007988 */ /* 0x0001e80008000404 */
[----:B------:R1:W-:Y:S04]  /*26110*/  STS.U16 [R2+UR4+0x800], R4 ;  /* 0x0008000402007988 */ /* 0x0003e80008000404 */
[----:B--2---:R2:W-:Y:S04]  /*26120*/  STL [R1+0x26e8], R17 ;  /* 0x0026e81101007387 */ /* 0x0045e80000100800 */
[----:B0-----:R-:W2:Y:S04]  /*26130*/  LDL R7, [R1+0x1024] ;  /* 0x0010240001077983 */ /* 0x001ea80000100800 */
[----:B------:R-:W2:Y:S04]  /*26140*/  LDL R6, [R1+0x1028] ;  /* 0x0010280001067983 */ /* 0x000ea80000100800 */
[----:B---3--:R-:W-:Y:S04]  /*26150*/  STL [R1+0x26ec], R19 ;  /* 0x0026ec1301007387 */ /* 0x008fe80000100800 */
[----:B------:R-:W3:Y:S04]  /*26160*/  LDL R5, [R1+0xfe4] ;  /* 0x000fe40001057983 */ /* 0x000ee80000100800 */
[----:B-1----:R-:W3:Y:S01]  /*26170*/  LDL R4, [R1+0xfe8] ;  /* 0x000fe80001047983 */ /* 0x002ee20000100800 */
[----:B------:R-:W-:Y:S01]  /*26180*/  @!P2 IMAD.MOV.U32 R14, RZ, RZ, R0 ;  /* 0x000000ffff0ea224 */ /* 0x000fe200078e0000 */
[----:B------:R-:W-:Y:S01]  /*26190*/  PRMT R21, RZ, 0x7610, R21 ;  /* 0x00007610ff157816 */ /* 0x000fe20000000015 */
[----:B------:R-:W-:Y:S01]  /*261a0*/  @!P2 IMAD.MOV.U32 R15, RZ, RZ, R3 ;  /* 0x000000ffff0fa224 */ /* 0x000fe200078e0003 */
[----:B------:R-:W3:Y:S04]  /*261b0*/  LDL R0, [R1+0xfa8] ;  /* 0x000fa80001007983 */ /* 0x000ee80000100800 */
[----:B------:R-:W3:Y:S01]  /*261c0*/  LDL R3, [R1+0xfa4] ;  /* 0x000fa40001037983 */ /* 0x000ee20000100800 */
[----:B------:R-:W-:-:S03]  /*261d0*/  PRMT R23, RZ, 0x7610, R23 ;  /* 0x00007610ff177816 */ /* 0x000fc60000000017 */
[----:B------:R4:W3:Y:S01]  /*261e0*/  @!P2 LDG.E.U16 R21, desc[UR8][R14.64] ;  /* 0x000000080e15a981 */ /* 0x0008e2000c1e1500 */
[----:B------:R-:W-:Y:S01]  /*261f0*/  PRMT R25, RZ, 0x7610, R25 ;  /* 0x00007610ff197816 */ /* 0x000fe20000000019 */
[----:B----4-:R-:W-:Y:S02]  /*26200*/  @!P2 IMAD.MOV.U32 R14, RZ, RZ, R8 ;  /* 0x000000ffff0ea224 */ /* 0x010fe400078e0008 */
[----:B------:R-:W-:-:S05]  /*26210*/  @!P2 IMAD.MOV.U32 R15, RZ, RZ, R9 ;  /* 0x000000ffff0fa224 */ /* 0x000fca00078e0009 */
[----:B------:R2:W4:Y:S01]  /*26220*/  @!P2 LDG.E.U16 R23, desc[UR8][R14.64] ;  /* 0x000000080e17a981 */ /* 0x000522000c1e1500 */
[----:B------:R-:W-:Y:S01]  /*26230*/  PRMT R27, RZ, 0x7610, R27 ;  /* 0x00007610ff1b7816 */ /* 0x000fe2000000001b */
[----:B--2---:R-:W-:Y:S02]  /*26240*/  @!P2 IMAD.MOV.U32 R15, RZ, RZ, R7 ;  /* 0x000000ffff0fa224 */ /* 0x004fe400078e0007 */
[----:B------:R-:W-:-:S05]  /*26250*/  @!P2 IMAD.MOV.U32 R14, RZ, RZ, R6 ;  /* 0x000000ffff0ea224 */ /* 0x000fca00078e0006 */
[----:B------:R3:W2:Y:S02]  /*26260*/  @!P2 LDG.E.U16 R25, desc[UR8][R14.64] ;  /* 0x000000080e19a981 */ /* 0x0006a4000c1e1500 */
[----:B---3--:R-:W-:Y:S02]  /*26270*/  @!P2 IMAD.MOV.U32 R15, RZ, RZ, R5 ;  /* 0x000000ffff0fa224 */ /* 0x008fe400078e0005 */
[----:B------:R-:W-:-:S05]  /*26280*/  @!P2 IMAD.MOV.U32 R14, RZ, RZ, R4 ;  /* 0x000000ffff0ea224 */ /* 0x000fca00078e0004 */
[----:B------:R0:W3:Y:S01]  /*26290*/  @!P2 LDG.E.U16 R27, desc[UR8][R14.64] ;  /* 0x000000080e1ba981 */ /* 0x0000e2000c1e1500 */
[----:B------:R-:W-:Y:S01]  /*262a0*/  PRMT R29, RZ, 0x7610, R29 ;  /* 0x00007610ff1d7816 */ /* 0x000fe2000000001d */
[----:B0-----:R-:W-:Y:S02]  /*262b0*/  @!P2 IMAD.MOV.U32 R14, RZ, RZ, R0 ;  /* 0x000000ffff0ea224 */ /* 0x001fe400078e0000 */
[----:B------:R-:W-:-:S05]  /*262c0*/  @!P2 IMAD.MOV.U32 R15, RZ, RZ, R3 ;  /* 0x000000ffff0fa224 */ /* 0x000fca00078e0003 */
[----:B------:R-:W3:Y:S04]  /*262d0*/  @!P2 LDG.E.U16 R29, desc[UR8][R14.64] ;  /* 0x000000080e1da981 */ /* 0x000ee8000c1e1500 */
[----:B------:R-:W-:Y:S04]  /*262e0*/  STL [R1+0x26f0], R21 ;  /* 0x0026f01501007387 */ /* 0x000fe80000100800 */
[----:B----4-:R-:W-:Y:S04]  /*262f0*/  STL [R1+0x26f4], R23 ;  /* 0x0026f41701007387 */ /* 0x010fe80000100800 */
[----:B--2---:R-:W-:Y:S04]  /*26300*/  STL [R1+0x26f8], R25 ;  /* 0x0026f81901007387 */ /* 0x004fe80000100800 */
[----:B---3--:R-:W-:Y:S04]  /*26310*/  STL [R1+0x26fc], R27 ;  /* 0x0026fc1b01007387 */ /* 0x008fe80000100800 */
[----:B------:R-:W2:Y:S04]  /*26320*/  LDL.LU R17, [R1+0x1cc] ;  /* 0x0001cc0001117983 */ /* 0x000ea80000300800 */
        /* <DEDUP_REMOVED lines=13> */
[----:B------:R-:W2:Y:S04]  /*26400*/  LDL.LU R4, [R1+0x160] ;  /* 0x0001600001047983 */ /* 0x000ea80000300800 */
[----:B------:R0:W-:Y:S04]  /*26410*/  STS.U16 [R2+UR4+0xc00], R16 ;  /* 0x000c001002007988 */ /* 0x0001e80008000404 */
[----:B------:R-:W4:Y:S04]  /*26420*/  LDL.LU R3, [R1+0x15c] ;  /* 0x00015c0001037983 */ /* 0x000f280000300800 */
[----:B------:R1:W-:Y:S04]  /*26430*/  STS.U16 [R2+UR4+0x1000], R20 ;  /* 0x0010001402007988 */ /* 0x0003e80008000404 */
[----:B0-----:R-:W4:Y:S04]  /*26440*/  LDL.LU R16, [R1+0x158] ;  /* 0x0001580001107983 */ /* 0x001f280000300800 */
[----:B------:R0:W-:Y:S04]  /*26450*/  STS.U16 [R2+UR4+0x1800], R28 ;  /* 0x0018001c02007988 */ /* 0x0001e80008000404 */
[----:B-1----:R-:W4:Y:S04]  /*26460*/  LDL.LU R20, [R1+0x154] ;  /* 0x0001540001147983 */ /* 0x002f280000300800 */
[----:B------:R1:W-:Y:S04]  /*26470*/  STS.U16 [R2+UR4+0x1400], R24 ;  /* 0x0014001802007988 */ /* 0x0003e80008000404 */
[----:B0-----:R-:W4:Y:S04]  /*26480*/  LDL.LU R28, [R1+0x150] ;  /* 0x00015000011c7983 */ /* 0x001f280000300800 */
[----:B-1----:R-:W4:Y:S04]  /*26490*/  LDL.LU R24, [R1+0x14c] ;  /* 0x00014c0001187983 */ /* 0x002f280000300800 */
        /* <DEDUP_REMOVED lines=35> */
[----:B--2---:R0:W-:Y:S04]  /*266d0*/  STS.U16 [R2+UR4+0x5400], R4 ;  /* 0x0054000402007988 */ /* 0x0041e80008000404 */
[----:B0-----:R-:W2:Y:S04]  /*266e0*/  LDL.LU R4, [R1+0x144] ;  /* 0x0001440001047983 */ /* 0x001ea80000300800 */
[----:B------:R-:W-:Y:S04]  /*266f0*/  STS.U16 [R2+UR4+0x1c00], R17 ;  /* 0x001c001102007988 */ /* 0x000fe80008000404 */
[----:B---3--:R-:W-:Y:S04]  /*26700*/  STS.U16 [R2+UR4+0x2000], R13 ;  /* 0x0020000d02007988 */ /* 0x008fe80008000404 */
[----:B----4-:R-:W-:Y:S04]  /*26710*/  STS.U16 [R2+UR4+0x2400], R12 ;  /* 0x0024000c02007988 */ /* 0x010fe80008000404 */
[----:B------:R-:W-:Y:S04]  /*26720*/  STS.U16 [R2+UR4+0x6400], R28 ;  /* 0x0064001c02007988 */ /* 0x000fe80008000404 */
        /* <DEDUP_REMOVED lines=43> */
[----:B0-----:R-:W4:Y:S04]  /*269e0*/  LDL.LU R24, [R1+0xd8] ;  /* 0x0000d80001187983 */ /* 0x001f280000300800 */
[----:B--2---:R0:W-:Y:S04]  /*269f0*/  STS.U16 [R2+UR4+0x6c00], R4 ;  /* 0x006c000402007988 */ /* 0x0041e80008000404 */
[----:B0-----:R-:W2:Y:S04]  /*26a00*/  LDL.LU R4, [R1+0x2744] ;  /* 0x0027440001047983 */ /* 0x001ea80000300800 */
[----:B---3--:R-:W-:Y:S04]  /*26a10*/  STS.U16 [R2+UR4+0x7400], R15 ;  /* 0x0074000f02007988 */ /* 0x008fe80008000404 */
[----:B----4-:R-:W-:Y:S04]  /*26a20*/  STS.U16 [R2+UR4+0x7800], R14 ;  /* 0x0078000e02007988 */ /* 0x010fe80008000404 */
[----:B------:R-:W-:Y:S04]  /*26a30*/  STS.U16 [R2+UR4+0x7c00], R29 ;  /* 0x007c001d02007988 */ /* 0x000fe80008000404 */
[----:B--2---:R0:W-:Y:S02]  /*26a40*/  STS.U16 [R2+UR4+0x7000], R4 ;  /* 0x0070000402007988 */ /* 0x0041e40008000404 */
[----:B0-----:R-:W-:-:S05]  /*26a50*/  LOP3.LUT R4, R2, 0x10, RZ, 0x3c, !PT ;  /* 0x0000001002047812 */ /* 0x001fca00078e3cff */
[----:B------:R-:W-:Y:S04]  /*26a60*/  STS.U16 [R4+UR4+0x80], R27 ;  /* 0x0000801b04007988 */ /* 0x000fe80008000404 */
[----:B------:R0:W-:Y:S04]  /*26a70*/  STS.U16 [R4+UR4+0x480], R28 ;  /* 0x0004801c04007988 */ /* 0x0001e80008000404 */
[----:B------:R-:W-:Y:S04]  /*26a80*/  STS.U16 [R4+UR4+0x880], R25 ;  /* 0x0008801904007988 */ /* 0x000fe80008000404 */
        /* <DEDUP_REMOVED lines=14> */
[----:B0-----:R-:W2:Y:S04]  /*26b70*/  LDL.LU R28, [R1+0xd4] ;  /* 0x0000d400011c7983 */ /* 0x001ea80000300800 */
[----:B------:R0:W-:Y:S04]  /*26b80*/  STS.U16 [R4+UR4+0x4480], R7 ;  /* 0x0044800704007988 */ /* 0x0001e80008000404 */
[----:B0-----:R-:W3:Y:S04]  /*26b90*/  LDL.LU R7, [R1+0xc4] ;  /* 0x0000c40001077983 */ /* 0x001ee80000300800 */
[----:B---3--:R0:W-:Y:S04]  /*26ba0*/  STL [R1+0x2738], R7 ;  /* 0x0027380701007387 */ /* 0x0081e80000100800 */
[----:B0-----:R-:W3:Y:S04]  /*26bb0*/  LDL.LU R7, [R1+0xc8] ;  /* 0x0000c80001077983 */ /* 0x001ee80000300800 */
[----:B---3--:R0:W-:Y:S04]  /*26bc0*/  STL [R1+0x273c], R7 ;  /* 0x00273c0701007387 */ /* 0x0081e80000100800 */
[----:B0-----:R-:W3:Y:S04]  /*26bd0*/  LDL.LU R7, [R1+0xcc] ;  /* 0x0000cc0001077983 */ /* 0x001ee80000300800 */
[----:B------:R-:W-:Y:S04]  /*26be0*/  STS.U16 [R4+UR4+0x4880], R6 ;  /* 0x0048800604007988 */ /* 0x000fe80008000404 */
[----:B------:R-:W-:Y:S04]  /*26bf0*/  STS.U16 [R4+UR4+0x4c80], R5 ;  /* 0x004c800504007988 */ /* 0x000fe80008000404 */
[----:B------:R-:W-:Y:S04]  /*26c00*/  STS.U16 [R4+UR4+0x5080], R3 ;  /* 0x0050800304007988 */ /* 0x000fe80008000404 */
[----:B------:R-:W-:Y:S04]  /*26c10*/  STS.U16 [R4+UR4+0x5480], R16 ;  /* 0x0054801004007988 */ /* 0x000fe80008000404 */
[----:B------:R-:W-:Y:S04]  /*26c20*/  STS.U16 [R4+UR4+0x5880], R20 ;  /* 0x0058801404007988 */ /* 0x000fe80008000404 */
[----:B---3--:R0:W-:Y:S04]  /*26c30*/  STL [R1+0x2740], R7 ;  /* 0x0027400701007387 */ /* 0x0081e80000100800 */
[----:B0-----:R-:W3:Y:S04]  /*26c40*/  LDL.LU R7, [R1+0xd0] ;  /* 0x0000d00001077983 */ /* 0x001ee80000300800 */
[----:B------:R-:W4:Y:S04]  /*26c50*/  LDL.LU R0, [R1+0x4] ;  /* 0x0000040001007983 */ /* 0x000f280000300800 */
[----:B------:R-:W4:Y:S04]  /*26c60*/  LDL.LU R6, [R1+0xc0] ;  /* 0x0000c00001067983 */ /* 0x000f280000300800 */
[----:B------:R-:W4:Y:S04]  /*26c70*/  LDL.LU R5, [R1+0xbc] ;  /* 0x0000bc0001057983 */ /* 0x000f280000300800 */
[----:B------:R-:W4:Y:S04]  /*26c80*/  LDL.LU R3, [R1+0xb8] ;  /* 0x0000b80001037983 */ /* 0x000f280000300800 */
[----:B------:R-:W4:Y:S04]  /*26c90*/  LDL.LU R16, [R1+0xb4] ;  /* 0x0000b40001107983 */ /* 0x000f280000300800 */
[----:B------:R0:W-:Y:S04]  /*26ca0*/  STS.U16 [R4+UR4+0x5c80], R24 ;  /* 0x005c801804007988 */ /* 0x0001e80008000404 */
[----:B------:R-:W4:Y:S04]  /*26cb0*/  LDL.LU R20, [R1+0xb0] ;  /* 0x0000b00001147983 */ /* 0x000f280000300800 */
[----:B--2---:R1:W-:Y:S04]  /*26cc0*/  STS.U16 [R4+UR4+0x6080], R28 ;  /* 0x0060801c04007988 */ /* 0x0043e80008000404 */
[----:B0-----:R-:W2:Y:S04]  /*26cd0*/  LDL.LU R24, [R1+0xac] ;  /* 0x0000ac0001187983 */ /* 0x001ea80000300800 */
[----:B-1----:R-:W2:Y:S04]  /*26ce0*/  LDL.LU R28, [R1+0xa8] ;  /* 0x0000a800011c7983 */ /* 0x002ea80000300800 */
[----:B------:R-:W2:Y:S04]  /*26cf0*/  LDL.LU R2, [R1+0xa4] ;  /* 0x0000a40001027983 */ /* 0x000ea80000300800 */
        /* <DEDUP_REMOVED lines=17> */
[----:B---3--:R0:W-:Y:S04]  /*26e10*/  STS.U16 [R4+UR4+0x6480], R7 ;  /* 0x0064800704007988 */ /* 0x0081e80008000404 */
[----:B0-----:R-:W3:Y:S04]  /*26e20*/  LDL.LU R7, [R1+0x2740] ;  /* 0x0027400001077983 */ /* 0x001ee80000300800 */
[----:B---3--:R0:W-:Y:S04]  /*26e30*/  STS.U16 [R4+UR4+0x6880], R7 ;  /* 0x0068800704007988 */ /* 0x0081e80008000404 */
[----:B0-----:R-:W3:Y:S01]  /*26e40*/  LDL.LU R7, [R1+0x273c] ;  /* 0x00273c0001077983 */ /* 0x001ee20000300800 */
[----:B------:R-:W0:Y:S03]  /*26e50*/  S2R R26, SR_TID.X ;  /* 0x00000000001a7919 */ /* 0x000e260000002100 */
[----:B---3--:R1:W-:Y:S04]  /*26e60*/  STS.U16 [R4+UR4+0x6c80], R7 ;  /* 0x006c800704007988 */ /* 0x0083e80008000404 */
[----:B-1----:R-:W3:Y:S01]  /*26e70*/  LDL.LU R7, [R1+0x2738] ;  /* 0x0027380001077983 */ /* 0x002ee20000300800 */
[----:B0-----:R-:W-:-:S05]  /*26e80*/  LOP3.LUT R26, R26, 0x3f, RZ, 0xc0, !PT ;  /* 0x0000003f1a1a7812 */ /* 0x001fca00078ec0ff */
[----:B------:R-:W-:-:S05]  /*26e90*/  IMAD.SHL.U32 R26, R26, 0x2, RZ ;  /* 0x000000021a1a7824 */ /* 0x000fca00078e00ff */
[----:B------:R-:W-:Y:S01]  /*26ea0*/  LOP3.LUT R26, R26, 0x20, RZ, 0x3c, !PT ;  /* 0x000000201a1a7812 */ /* 0x000fe200078e3cff */
[----:B---3--:R0:W-:Y:S04]  /*26eb0*/  STS.U16 [R4+UR4+0x7080], R7 ;  /* 0x0070800704007988 */ /* 0x0081e80008000404 */
[----:B----4-:R1:W-:Y:S04]  /*26ec0*/  STS.U16 [R4+UR4+0x7480], R6 ;  /* 0x0074800604007988 */ /* 0x0103e80008000404 */
[----:B------:R3:W-:Y:S04]  /*26ed0*/  STS.U16 [R4+UR4+0x7880], R5 ;  /* 0x0078800504007988 */ /* 0x0007e80008000404 */
[----:B------:R4:W-:Y:S04]  /*26ee0*/  STS.U16 [R4+UR4+0x7c80], R3 ;  /* 0x007c800304007988 */ /* 0x0009e80008000404 */
[----:B------:R2:W-:Y:S04]  /*26ef0*/  STS.U16 [R26+UR4+0x100], R16 ;  /* 0x000100101a007988 */ /* 0x0005e80008000404 */
[----:B------:R2:W-:Y:S04]  /*26f00*/  STS.U16 [R26+UR4+0x500], R20 ;  /* 0x000500141a007988 */ /* 0x0005e80008000404 */
[----:B0-----:R-:W2:Y:S04]  /*26f10*/  LDL.LU R7, [R1+0x2734] ;  /* 0x0027340001077983 */ /* 0x001ea80000300800 */
[----:B-1----:R-:W2:Y:S04]  /*26f20*/  LDL.LU R6, [R1+0x2730] ;  /* 0x0027300001067983 */ /* 0x002ea80000300800 */
[----:B---3--:R-:W3:Y:S04]  /*26f30*/  LDL.LU R5, [R1+0x272c] ;  /* 0x00272c0001057983 */ /* 0x008ee80000300800 */
[----:B----4-:R-:W4:Y:S04]  /*26f40*/  LDL.LU R4, [R1+0x2728] ;  /* 0x0027280001047983 */ /* 0x010f280000300800 */
[----:B------:R-:W3:Y:S04]  /*26f50*/  LDL.LU R3, [R1+0x2724] ;  /* 0x0027240001037983 */ /* 0x000ee80000300800 */
[----:B--2---:R-:W2:Y:S04]  /*26f60*/  LDL.LU R16, [R1+0x2720] ;  /* 0x0027200001107983 */ /* 0x004ea80000300800 */
[----:B------:R0:W-:Y:S04]  /*26f70*/  STS.U16 [R26+UR4+0x900], R24 ;  /* 0x000900181a007988 */ /* 0x0001e80008000404 */
[----:B------:R-:W4:Y:S04]  /*26f80*/  LDL.LU R20, [R1+0x271c] ;  /* 0x00271c0001147983 */ /* 0x000f280000300800 */
[----:B------:R1:W-:Y:S04]  /*26f90*/  STS.U16 [R26+UR4+0xd00], R28 ;  /* 0x000d001c1a007988 */ /* 0x0003e80008000404 */
[----:B------:R-:W-:Y:S04]  /*26fa0*/  STS.U16 [R26+UR4+0x1100], R2 ;  /* 0x001100021a007988 */ /* 0x000fe80008000404 */
[----:B------:R1:W-:Y:S04]  /*26fb0*/  STS.U16 [R26+UR4+0x1500], R15 ;  /* 0x0015000f1a007988 */ /* 0x0003e80008000404 */
[----:B0-----:R-:W3:Y:S04]  /*26fc0*/  LDL.LU R24, [R1+0x2718] ;  /* 0x0027180001187983 */ /* 0x001ee80000300800 */
[----:B-1----:R-:W2:Y:S04]  /*26fd0*/  LDL.LU R28, [R1+0x2714] ;  /* 0x00271400011c7983 */ /* 0x002ea80000300800 */
[----:B------:R-:W4:Y:S04]  /*26fe0*/  LDL.LU R15, [R1+0x58] ;  /* 0x00005800010f7983 */ /* 0x000f280000300800 */
        /* <DEDUP_REMOVED lines=16> */
[----:B------:R0:W-:Y:S02]  /*270f0*/  STS.U16 [R26+UR4+0x5900], R0 ;  /* 0x005900001a007988 */ /* 0x0001e40008000404 */
[----:B0-----:R-:W0:Y:S02]  /*27100*/  S2R R0, SR_TID.X ;  /* 0x0000000000007919 */ /* 0x001e240000002100 */
[----:B----4-:R1:W-:Y:S04]  /*27110*/  STL [R1+0x270c], R15 ;  /* 0x00270c0f01007387 */ /* 0x0103e80000100800 */
[----:B-1----:R-:W4:Y:S01]  /*27120*/  LDL.LU R15, [R1+0x5c] ;  /* 0x00005c00010f7983 */ /* 0x002f220000300800 */
[----:B0-----:R-:W-:-:S03]  /*27130*/  LOP3.LUT R2, R0, 0x3f, RZ, 0xc0, !PT ;  /* 0x0000003f00027812 */ /* 0x001fc600078ec0ff */
[----:B----4-:R0:W-:Y:S04]  /*27140*/  STL [R1+0x2710], R15 ;  /* 0x0027100f01007387 */ /* 0x0101e80000100800 */
[----:B------:R-:W4:Y:S04]  /*27150*/  LDL.LU R14, [R1+0x54] ;  /* 0x00005400010e7983 */ /* 0x000f280000300800 */
[----:B------:R-:W4:Y:S04]  /*27160*/  LDL.LU R29, [R1+0x50] ;  /* 0x00005000011d7983 */ /* 0x000f280000300800 */
[----:B------:R-:W4:Y:S04]  /*27170*/  LDL.LU R27, [R1+0x4c] ;  /* 0x00004c00011b7983 */ /* 0x000f280000300800 */
[----:B------:R-:W4:Y:S04]  /*27180*/  LDL.LU R25, [R1+0x48] ;  /* 0x0000480001197983 */ /* 0x000f280000300800 */
[----:B------:R-:W4:Y:S04]  /*27190*/  LDL.LU R23, [R1+0x44] ;  /* 0x0000440001177983 */ /* 0x000f280000300800 */
[----:B------:R-:W4:Y:S04]  /*271a0*/  LDL.LU R21, [R1+0x40] ;  /* 0x0000400001157983 */ /* 0x000f280000300800 */
[----:B------:R-:W4:Y:S01]  /*271b0*/  LDL.LU R19, [R1+0x3c] ;  /* 0x00003c0001137983 */ /* 0x000f220000300800 */
[----:B0-----:R-:W-:-:S03]  /*271c0*/  IMAD.SHL.U32 R15, R2, 0x2, RZ ;  /* 0x00000002020f7824 */ /* 0x001fc600078e00ff */
[----:B------:R-:W4:Y:S04]  /*271d0*/  LDL.LU R17, [R1+0x38] ;  /* 0x0000380001117983 */ /* 0x000f280000300800 */
[----:B------:R-:W4:Y:S04]  /*271e0*/  LDL.LU R13, [R1+0x34] ;  /* 0x00003400010d7983 */ /* 0x000f280000300800 */
[----:B------:R-:W4:Y:S04]  /*271f0*/  LDL.LU R12, [R1+0x30] ;  /* 0x00003000010c7983 */ /* 0x000f280000300800 */
[----:B------:R-:W4:Y:S01]  /*27200*/  LDL.LU R11, [R1+0x2c] ;  /* 0x00002c00010b7983 */ /* 0x000f220000300800 */
[----:B------:R-:W-:-:S03]  /*27210*/  LOP3.LUT R15, R15, 0x20, RZ, 0x3c, !PT ;  /* 0x000000200f0f7812 */ /* 0x000fc600078e3cff */
[----:B------:R-:W4:Y:S04]  /*27220*/  LDL.LU R10, [R1+0x28] ;  /* 0x00002800010a7983 */ /* 0x000f280000300800 */
[----:B------:R-:W4:Y:S04]  /*27230*/  LDL.LU R9, [R1+0x24] ;  /* 0x0000240001097983 */ /* 0x000f280000300800 */
[----:B------:R-:W4:Y:S04]  /*27240*/  LDL.LU R8, [R1+0x20] ;  /* 0x0000200001087983 */ /* 0x000f280000300800 */
[----:B------:R-:W4:Y:S04]  /*27250*/  LDL.LU R18, [R1+0x1c] ;  /* 0x00001c0001127983 */ /* 0x000f280000300800 */
[----:B--2---:R-:W-:Y:S04]  /*27260*/  STS.U16 [R15+UR4+0x5d00], R28 ;  /* 0x005d001c0f007988 */ /* 0x004fe80008000404 */
[----:B---3--:R-:W-:Y:S04]  /*27270*/  STS.U16 [R15+UR4+0x6100], R24 ;  /* 0x006100180f007988 */ /* 0x008fe80008000404 */
[----:B------:R-:W-:Y:S04]  /*27280*/  STS.U16 [R15+UR4+0x6500], R20 ;  /* 0x006500140f007988 */ /* 0x000fe80008000404 */
[----:B------:R-:W2:Y:S04]  /*27290*/  LDL.LU R22, [R1+0x18] ;  /* 0x0000180001167983 */ /* 0x000ea80000300800 */
[----:B------:R-:W-:Y:S04]  /*272a0*/  STS.U16 [R15+UR4+0x6900], R16 ;  /* 0x006900100f007988 */ /* 0x000fe80008000404 */
[----:B------:R-:W3:Y:S04]  /*272b0*/  LDL.LU R26, [R1+0x14] ;  /* 0x00001400011a7983 */ /* 0x000ee80000300800 */
[----:B------:R-:W-:Y:S04]  /*272c0*/  STS.U16 [R15+UR4+0x6d00], R3 ;  /* 0x006d00030f007988 */ /* 0x000fe80008000404 */
[----:B------:R-:W3:Y:S04]  /*272d0*/  LDL.LU R0, [R1+0x10] ;  /* 0x0000100001007983 */ /* 0x000ee80000300800 */
[----:B------:R0:W-:Y:S04]  /*272e0*/  STS.U16 [R15+UR4+0x7100], R4 ;  /* 0x007100040f007988 */ /* 0x0001e80008000404 */
[----:B------:R-:W-:Y:S04]  /*272f0*/  STL [R1+0x2550], R28 ;  /* 0x0025501c01007387 */ /* 0x000fe80000100800 */
[----:B------:R1:W-:Y:S04]  /*27300*/  STS.U16 [R15+UR4+0x7500], R5 ;  /* 0x007500050f007988 */ /* 0x0003e80008000404 */
[----:B------:R-:W-:Y:S04]  /*27310*/  STS.U16 [R15+UR4+0x7900], R6 ;  /* 0x007900060f007988 */ /* 0x000fe80008000404 */
[----:B------:R1:W-:Y:S04]  /*27320*/  STS.U16 [R15+UR4+0x7d00], R7 ;  /* 0x007d00070f007988 */ /* 0x0003e80008000404 */
[----:B0-----:R-:W3:Y:S04]  /*27330*/  LDL.LU R4, [R1+0x8] ;  /* 0x0000080001047983 */ /* 0x001ee80000300800 */
[----:B-1----:R-:W3:Y:S04]  /*27340*/  LDL.LU R5, [R1+0xc] ;  /* 0x00000c0001057983 */ /* 0x002ee80000300800 */
[----:B------:R-:W4:Y:S01]  /*27350*/  LDL.LU R15, [R1+0x2710] ;  /* 0x00271000010f7983 */ /* 0x000f220000300800 */
[----:B------:R-:W-:-:S05]  /*27360*/  IMAD.SHL.U32 R2, R2, 0x2, RZ ;  /* 0x0000000202027824 */ /* 0x000fca00078e00ff */
[----:B------:R-:W-:-:S05]  /*27370*/  LOP3.LUT R2, R2, 0x30, RZ, 0x3c, !PT ;  /* 0x0000003002027812 */ /* 0x000fca00078e3cff */
[----:B----4-:R0:W-:Y:S04]  /*27380*/  STS.U16 [R2+UR4+0x180], R15 ;  /* 0x0001800f02007988 */ /* 0x0101e80008000404 */
[----:B0-----:R-:W4:Y:S04]  /*27390*/  LDL.LU R15, [R1+0x270c] ;  /* 0x00270c00010f7983 */ /* 0x001f280000300800 */
[----:B----4-:R0:W-:Y:S04]  /*273a0*/  STS.U16 [R2+UR4+0x580], R15 ;  /* 0x0005800f02007988 */ /* 0x0101e80008000404 */
[----:B------:R1:W-:Y:S04]  /*273b0*/  STS.U16 [R2+UR4+0x980], R14 ;  /* 0x0009800e02007988 */ /* 0x0003e80008000404 */
[----:B------:R4:W-:Y:S04]  /*273c0*/  STS.U16 [R2+UR4+0xd80], R29 ;  /* 0x000d801d02007988 */ /* 0x0009e80008000404 */
[----:B------:R2:W-:Y:S04]  /*273d0*/  STS.U16 [R2+UR4+0x1180], R27 ;  /* 0x0011801b02007988 */ /* 0x0005e80008000404 */
[----:B------:R3:W-:Y:S04]  /*273e0*/  STS.U16 [R2+UR4+0x1580], R25 ;  /* 0x0015801902007988 */ /* 0x0007e80008000404 */
[----:B------:R3:W-:Y:S04]  /*273f0*/  STS.U16 [R2+UR4+0x1980], R23 ;  /* 0x0019801702007988 */ /* 0x0007e80008000404 */
[----:B0-----:R-:W3:Y:S04]  /*27400*/  LDL.LU R15, [R1+0x2708] ;  /* 0x00270800010f7983 */ /* 0x001ee80000300800 */
[----:B-1----:R-:W3:Y:S04]  /*27410*/  LDL.LU R14, [R1+0x2704] ;  /* 0x00270400010e7983 */ /* 0x002ee80000300800 */
[----:B----4-:R-:W4:Y:S04]  /*27420*/  LDL.LU R29, [R1+0x2700] ;  /* 0x00270000011d7983 */ /* 0x010f280000300800 */
[----:B--2---:R-:W2:Y:S04]  /*27430*/  LDL.LU R27, [R1+0x26fc] ;  /* 0x0026fc00011b7983 */ /* 0x004ea80000300800 */
[----:B---3--:R-:W3:Y:S04]  /*27440*/  LDL.LU R25, [R1+0x26f8] ;  /* 0x0026f80001197983 */ /* 0x008ee80000300800 */
[----:B------:R-:W4:Y:S04]  /*27450*/  LDL.LU R23, [R1+0x26f4] ;  /* 0x0026f40001177983 */ /* 0x000f280000300800 */
[----:B------:R0:W-:Y:S04]  /*27460*/  STS.U16 [R2+UR4+0x1d80], R21 ;  /* 0x001d801502007988 */ /* 0x0001e80008000404 */
[----:B------:R1:W-:Y:S04]  /*27470*/  STS.U16 [R2+UR4+0x2180], R19 ;  /* 0x0021801302007988 */ /* 0x0003e80008000404 */
[----:B------:R1:W-:Y:S04]  /*27480*/  STS.U16 [R2+UR4+0x2580], R17 ;  /* 0x0025801102007988 */ /* 0x0003e80008000404 */
[----:B------:R1:W-:Y:S04]  /*27490*/  STS.U16 [R2+UR4+0x2980], R13 ;  /* 0x0029800d02007988 */ /* 0x0003e80008000404 */
[----:B------:R1:W-:Y:S04]  /*274a0*/  STS.U16 [R2+UR4+0x2d80], R12 ;  /* 0x002d800c02007988 */ /* 0x0003e80008000404 */
[----:B------:R1:W-:Y:S04]  /*274b0*/  STS.U16 [R2+UR4+0x3180], R11 ;  /* 0x0031800b02007988 */ /* 0x0003e80008000404 */
[----:B0-----:R-:W2:Y:S04]  /*274c0*/  LDL.LU R21, [R1+0x26f0] ;  /* 0x0026f00001157983 */ /* 0x001ea80000300800 */
[----:B-1----:R-:W3:Y:S04]  /*274d0*/  LDL.LU R19, [R1+0x26ec] ;  /* 0x0026ec0001137983 */ /* 0x002ee80000300800 */
[----:B------:R-:W4:Y:S04]  /*274e0*/  LDL.LU R17, [R1+0x26e8] ;  /* 0x0026e80001117983 */ /* 0x000f280000300800 */
[----:B------:R-:W2:Y:S04]  /*274f0*/  LDL.LU R13, [R1+0x26e4] ;  /* 0x0026e400010d7983 */ /* 0x000ea80000300800 */
[----:B------:R-:W3:Y:S04]  /*27500*/  LDL.LU R12, [R1+0x26e0] ;  /* 0x0026e000010c7983 */ /* 0x000ee80000300800 */
        /* <DEDUP_REMOVED lines=14> */
[----:B0-----:R-:W2:Y:S04]  /*275f0*/  LDL.LU R0, [R1+0x26c0] ;  /* 0x0026c00001007983 */ /* 0x001ea80000300800 */
[----:B------:R-:W-:Y:S04]  /*27600*/  STS.U16 [R2+UR4+0x5180], R5 ;  /* 0x0051800502007988 */ /* 0x000fe80008000404 */
[----:B------:R-:W-:Y:S04]  /*27610*/  STS.U16 [R2+UR4+0x5580], R4 ;  /* 0x0055800402007988 */ /* 0x000fe80008000404 */
[----:B--2---:R0:W-:Y:S04]  /*27620*/  STS.U16 [R2+UR4+0x5980], R0 ;  /* 0x0059800002007988 */ /* 0x0041e80008000404 */
[----:B0-----:R-:W2:Y:S04]  /*27630*/  LDL.LU R0, [R1+0x26bc] ;  /* 0x0026bc0001007983 */ /* 0x001ea80000300800 */
[----:B------:R-:W2:Y:S04]  /*27640*/  LDL R5, [R1+0x9d0] ;  /* 0x0009d00001057983 */ /* 0x000ea80000100800 */
[----:B------:R-:W2:Y:S01]  /*27650*/  LDL R4, [R1+0x1118] ;  /* 0x0011180001047983 */ /* 0x000ea20000100800 */
[----:B------:R-:W-:-:S03]  /*27660*/  PRMT R15, RZ, 0x7610, R15 ;  /* 0x00007610ff0f7816 */ /* 0x000fc6000000000f */
[----:B----4-:R-:W-:Y:S04]  /*27670*/  STS.U16 [R2+UR4+0x5d80], R26 ;  /* 0x005d801a02007988 */ /* 0x010fe80008000404 */
[----:B---3--:R-:W-:Y:S04]  /*27680*/  STS.U16 [R2+UR4+0x6180], R22 ;  /* 0x0061801602007988 */ /* 0x008fe80008000404 */
[----:B------:R-:W-:Y:S04]  /*27690*/  STS.U16 [R2+UR4+0x6580], R18 ;  /* 0x0065801202007988 */ /* 0x000fe80008000404 */
[----:B------:R-:W-:Y:S04]  /*276a0*/  STS.U16 [R2+UR4+0x6980], R8 ;  /* 0x0069800802007988 */ /* 0x000fe80008000404 */
[----:B------:R-:W-:Y:S04]  /*276b0*/  STS.U16 [R2+UR4+0x6d80], R9 ;  /* 0x006d800902007988 */ /* 0x000fe80008000404 */
[----:B------:R-:W-:Y:S04]  /*276c0*/  STS.U16 [R2+UR4+0x7180], R10 ;  /* 0x0071800a02007988 */ /* 0x000fe80008000404 */
[----:B------:R-:W-:Y:S04]  /*276d0*/  STS.U16 [R2+UR4+0x7580], R11 ;  /* 0x0075800b02007988 */ /* 0x000fe80008000404 */
[----:B------:R-:W-:Y:S04]  /*276e0*/  STS.U16 [R2+UR4+0x7980], R12 ;  /* 0x0079800c02007988 */ /* 0x000fe80008000404 */
[----:B--2---:R-:W2:Y:S04]  /*276f0*/  @!P2 LDG.E.U16 R15, desc[UR8][R4.64] ;  /* 0x00000008040fa981 */ /* 0x004ea8000c1e1500 */
[----:B------:R0:W-:Y:S04]  /*27700*/  STS.U16 [R2+UR4+0x7d80], R13 ;  /* 0x007d800d02007988 */ /* 0x0001e80008000404 */
[----:B------:R-:W-:Y:S04]  /*27710*/  STS.U16 [R0+UR4+0x200], R17 ;  /* 0x0002001100007988 */ /* 0x000fe80008000404 */
[----:B------:R-:W-:Y:S04]  /*27720*/  STS.U16 [R0+UR4+0x600], R19 ;  /* 0x0006001300007988 */ /* 0x000fe80008000404 */
[----:B------:R-:W-:Y:S04]  /*27730*/  STS.U16 [R0+UR4+0xa00], R21 ;  /* 0x000a001500007988 */ /* 0x000fe80008000404 */
[----:B------:R-:W-:Y:S04]  /*27740*/  STS.U16 [R0+UR4+0xe00], R23 ;  /* 0x000e001700007988 */ /* 0x000fe80008000404 */
[----:B------:R-:W-:Y:S04]  /*27750*/  STS.U16 [R0+UR4+0x1200], R25 ;  /* 0x0012001900007988 */ /* 0x000fe80008000404 */
[----:B------:R-:W-:Y:S04]  /*27760*/  STS.U16 [R0+UR4+0x1600], R27 ;  /* 0x0016001b00007988 */ /* 0x000fe80008000404 */
[----:B------:R1:W-:Y:S04]  /*27770*/  STS.U16 [R0+UR4+0x1a00], R29 ;  /* 0x001a001d00007988 */ /* 0x0003e80008000404 */
[----:B0-----:R-:W3:Y:S04]  /*27780*/  LDL.LU R2, [R1+0x11a4] ;  /* 0x0011a40001027983 */ /* 0x001ee80000300800 */
[----:B-1----:R-:W4:Y:S04]  /*27790*/  LDL.LU R0, [R1+0x26b8] ;  /* 0x0026b80001007983 */ /* 0x002f280000300800 */
[----:B--2---:R0:W-:Y:S04]  /*277a0*/  STL [R1+0x17c], R15 ;  /* 0x00017c0f01007387 */ /* 0x0041e80000100800 */
[----:B0-----:R-:W2:Y:S04]  /*277b0*/  LDL.LU R15, [R1+0x26b4] ;  /* 0x0026b400010f7983 */ /* 0x001ea80000300800 */
[----:B------:R-:W3:Y:S04]  /*277c0*/  LDL R4, [R1+0x9cc] ;  /* 0x0009cc0001047983 */ /* 0x000ee80000100800 */
[----:B------:R-:W3:Y:S01]  /*277d0*/  LDL R5, [R1+0x1114] ;  /* 0x0011140001057983 */ /* 0x000ee20000100800 */
[----:B----4-:R-:W-:-:S02]  /*277e0*/  PRMT R0, RZ, 0x7610, R0 ;  /* 0x00007610ff007816 */ /* 0x010fc40000000000 */
[----:B---3--:R-:W-:-:S04]  /*277f0*/  @!P2 LOP3.LUT R5, R5, R4, RZ, 0x3c, !PT ;  /* 0x000000040505a212 */ /* 0x008fc800078e3cff */
[----:B------:R-:W-:-:S04]  /*27800*/  @!P2 LOP3.LUT R4, R5, R4, RZ, 0x3c, !PT ;  /* 0x000000040504a212 */ /* 0x000fc800078e3cff */
[----:B------:R-:W-:-:S05]  /*27810*/  @!P2 LOP3.LUT R5, R5, R4, RZ, 0x3c, !PT ;  /* 0x000000040505a212 */ /* 0x000fca00078e3cff */
[----:B------:R-:W3:Y:S04]  /*27820*/  @!P2 LDG.E.U16 R0, desc[UR8][R4.64] ;  /* 0x000000080400a981 */ /* 0x000ee8000c1e1500 */
[----:B---3--:R0:W-:Y:S04]  /*27830*/  STL [R1+0x178], R0 ;  /* 0x0001780001007387 */ /* 0x0081e80000100800 */
[----:B0-----:R-:W3:Y:S04]  /*27840*/  LDL.LU R0, [R1+0x26b0] ;  /* 0x0026b00001007983 */ /* 0x001ee80000300800 */
        /* <DEDUP_REMOVED lines=9> */
[----:B------:R-:W2:Y:S04]  /*278e0*/  LDL R4, [R1+0x10dc] ;  /* 0x0010dc0001047983 */ /* 0x000ea80000100800 */
[----:B------:R-:W2:Y:S01]  /*278f0*/  LDL R5, [R1+0x10e0] ;  /* 0x0010e00001057983 */ /* 0x000ea20000100800 */
[----:B---3--:R-:W-:-:S02]  /*27900*/  PRMT R0, RZ, 0x7610, R0 ;  /* 0x00007610ff007816 */ /* 0x008fc40000000000 */
[----:B--2---:R-:W-:-:S04]  /*27910*/  @!P2 LOP3.LUT R5, R5, R4, RZ, 0x3c, !PT ;  /* 0x000000040505a212 */ /* 0x004fc800078e3cff */
[----:B------:R-:W-:-:S04]  /*27920*/  @!P2 LOP3.LUT R4, R5, R4, RZ, 0x3c, !PT ;  /* 0x000000040504a212 */ /* 0x000fc800078e3cff */
[----:B------:R-:W-:-:S05]  /*27930*/  @!P2 LOP3.LUT R5, R5, R4, RZ, 0x3c, !PT ;  /* 0x000000040505a212 */ /* 0x000fca00078e3cff */
[----:B------:R-:W2:Y:S04]  /*27940*/  @!P2 LDG.E.U16 R0, desc[UR8][R4.64] ;  /* 0x000000080400a981 */ /* 0x000ea8000c1e1500 */
        /* <DEDUP_REMOVED lines=13> */
[----:B--2---:R-:W-:-:S02]  /*27a20*/  PRMT R0, RZ, 0x7610, R0 ;  /* 0x00007610ff007816 */ /* 0x004fc40000000000 */
[----:B----4-:R-:W-:-:S04]  /*27a30*/  @!P2 LOP3.LUT R5, R5, R4, RZ, 0x3c, !PT ;  /* 0x000000040505a212 */ /* 0x010fc800078e3cff */
[----:B------:R-:W-:-:S04]  /*27a40*/  @!P2 LOP3.LUT R4, R5, R4, RZ, 0x3c, !PT ;  /* 0x000000040504a212 */ /* 0x000fc800078e3cff */
[----:B------:R-:W-:-:S05]  /*27a50*/  @!P2 LOP3.LUT R5, R5, R4, RZ, 0x3c, !PT ;  /* 0x000000040505a212 */ /* 0x000fca00078e3cff */
[----:B------:R-:W2:Y:S04]  /*27a60*/  @!P2 LDG.E.U16 R0, desc[UR8][R4.64] ;  /* 0x000000080400a981 */ /* 0x000ea8000c1e1500 */
[----:B--2---:R0:W-:Y:S04]  /*27a70*/  STL [R1+0x168], R0 ;  /* 0x0001680001007387 */ /* 0x0041e80000100800 */
[----:B0-----:R-:W2:Y:S04]  /*27a80*/  LDL.LU R0, [R1+0x26a0] ;  /* 0x0026a00001007983 */ /* 0x001ea80000300800 */
[----:B------:R-:W4:Y:S04]  /*27a90*/  LDL R4, [R1+0x109c] ;  /* 0x00109c0001047983 */ /* 0x000f280000100800 */
[----:B------:R-:W4:Y:S01]  /*27aa0*/  LDL R5, [R1+0x10a0] ;  /* 0x0010a00001057983 */ /* 0x000f220000100800 */
[----:B---3--:R-:W-:-:S02]  /*27ab0*/  PRMT R14, RZ, 0x7610, R14 ;  /* 0x00007610ff0e7816 */ /* 0x008fc4000000000e */
[----:B----4-:R-:W-:-:S04]  /*27ac0*/  @!P2 LOP3.LUT R5, R5, R4, RZ, 0x3c, !PT ;  /* 0x000000040505a212 */ /* 0x010fc800078e3cff */
        /* <DEDUP_REMOVED lines=519> */
[----:B------:R-:W3:Y:S02]  /*29b40*/  LDL R5, [R1+0xcd0] ;  /* 0x000cd00001057983 */ /* 0x000ee40000100800 */
[----:B---3--:R-:W-:-:S02]  /*29b50*/  @!P2 LOP3.LUT R5, R5, R4, RZ, 0x3c, !PT ;  /* 0x000000040505a212 */ /* 0x008fc400078e3cff */
[----:B--2---:R-:W-:Y:S02]  /*29b60*/  PRMT R0, RZ, 0x7610, R0 ;  /* 0x00007610ff007816 */ /* 0x004fe40000000000 */
        /* <DEDUP_REMOVED lines=182> */
[----:B------:R0:W3:Y:S04]  /*2a6d0*/  @!P2 LDG.E.U16 R13, desc[UR8][R4.64] ;  /* 0x00000008040da981 */ /* 0x0000e8000c1e1500 */
[----:B------:R-:W0:Y:S04]  /*2a6e0*/  LDL R4, [R1+0xb64] ;  /* 0x000b640001047983 */ /* 0x000e280000100800 */
[----:B------:R-:W0:Y:S01]  /*2a6f0*/  LDL R5, [R1+0xb68] ;  /* 0x000b680001057983 */ /* 0x000e220000100800 */
[----:B--2---:R-:W-:Y:S02]  /*2a700*/  PRMT R0, RZ, 0x7610, R0 ;  /* 0x00007610ff007816 */ /* 0x004fe40000000000 */
[----:B0-----:R-:W-:-:S04]  /*2a710*/  @!P2 LOP3.LUT R5, R5, R4, RZ, 0x3c, !PT ;  /* 0x000000040505a212 */ /* 0x001fc800078e3cff */
[----:B------:R-:W-:-:S04]  /*2a720*/  @!P2 LOP3.LUT R4, R5, R4, RZ, 0x3c, !PT ;  /* 0x000000040504a212 */ /* 0x000fc800078e3cff */
[----:B------:R-:W-:-:S05]  /*2a730*/  @!P2 LOP3.LUT R5, R5, R4, RZ, 0x3c, !PT ;  /* 0x000000040505a212 */ /* 0x000fca00078e3cff */
[----:B------:R-:W2:Y:S04]  /*2a740*/  @!P2 LDG.E.U16 R0, desc[UR8][R4.64] ;  /* 0x000000080400a981 */ /* 0x000ea8000c1e1500 */
[----:B---3--:R0:W-:Y:S04]  /*2a750*/  STL [R1+0x2c], R13 ;  /* 0x00002c0d01007387 */ /* 0x0081e80000100800 */
[----:B0-----:R-:W3:Y:S04]  /*2a760*/  LDL R13, [R1+0xb20] ;  /* 0x000b2000010d7983 */ /* 0x001ee80000100800 */
[----:B--2---:R0:W-:Y:S04]  /*2a770*/  STL [R1+0x28], R0 ;  /* 0x0000280001007387 */ /* 0x0041e80000100800 */
[----:B0-----:R-:W2:Y:S04]  /*2a780*/  LDL.LU R0, [R1+0x2564] ;  /* 0x0025640001007983 */ /* 0x001ea80000300800 */
[----:B------:R-:W4:Y:S04]  /*2a790*/  LDL R4, [R1+0xb5c] ;  /* 0x000b5c0001047983 */ /* 0x000f280000100800 */
[----:B------:R-:W4:Y:S02]  /*2a7a0*/  LDL R5, [R1+0xb60] ;  /* 0x000b600001057983 */ /* 0x000f240000100800 */
[----:B----4-:R-:W-:-:S02]  /*2a7b0*/  @!P2 LOP3.LUT R5, R5, R4, RZ, 0x3c, !PT ;  /* 0x000000040505a212 */ /* 0x010fc400078e3cff */
[----:B--2---:R-:W-:Y:S02]  /*2a7c0*/  PRMT R0, RZ, 0x7610, R0 ;  /* 0x00007610ff007816 */ /* 0x004fe40000000000 */
[----:B------:R-:W-:-:S04]  /*2a7d0*/  @!P2 LOP3.LUT R4, R5, R4, RZ, 0x3c, !PT ;  /* 0x000000040504a212 */ /* 0x000fc800078e3cff */
[----:B------:R-:W-:-:S05]  /*2a7e0*/  @!P2 LOP3.LUT R5, R5, R4, RZ, 0x3c, !PT ;  /* 0x000000040505a212 */ /* 0x000fca00078e3cff */
[----:B------:R-:W2:Y:S04]  /*2a7f0*/  @!P2 LDG.E.U16 R0, desc[UR8][R4.64] ;  /* 0x000000080400a981 */ /* 0x000ea8000c1e1500 */
        /* <DEDUP_REMOVED lines=26> */
[----:B------:R3:W4:Y:S04]  /*2a9a0*/  @!P2 LDG.E.U16 R14, desc[UR8][R4.64] ;  /* 0x00000008040ea981 */ /* 0x000728000c1e1500 */
[----:B------:R-:W2:Y:S01]  /*2a9b0*/  LDL R5, [R1+0xb1c] ;  /* 0x000b1c0001057983 */ /* 0x000ea20000100800 */
[----:B------:R-:W-:Y:S01]  /*2a9c0*/  PRMT R12, RZ, 0x7610, R12 ;  /* 0x00007610ff0c7816 */ /* 0x000fe2000000000c */
[----:B---3--:R-:W-:Y:S02]  /*2a9d0*/  @!P2 IMAD.MOV.U32 R4, RZ, RZ, R13 ;  /* 0x000000ffff04a224 */ /* 0x008fe400078e000d */
[----:B----4-:R0:W-:Y:S01]  /*2a9e0*/  STL [R1+0x18], R14 ;  /* 0x0000180e01007387 */ /* 0x0101e20000100800 */
[----:B--2---:R-:W-:-:S03]  /*2a9f0*/  PRMT R0, RZ, 0x7610, R0 ;  /* 0x00007610ff007816 */ /* 0x004fc60000000000 */
[----:B------:R-:W2:Y:S04]  /*2aa00*/  LDL R13, [R1+0xad4] ;  /* 0x000ad400010d7983 */ /* 0x000ea80000100800 */
[----:B------:R1:W3:Y:S04]  /*2aa10*/  @!P2 LDG.E.U16 R12, desc[UR8][R4.64] ;  /* 0x00000008040ca981 */ /* 0x0002e8000c1e1500 */
[----:B0-----:R-:W4:Y:S04]  /*2aa20*/  LDL R14, [R1+0xae0] ;  /* 0x000ae000010e7983 */ /* 0x001f280000100800 */
[----:B------:R-:W1:Y:S04]  /*2aa30*/  LDL R4, [R1+0xb14] ;  /* 0x000b140001047983 */ /* 0x000e680000100800 */
[----:B------:R-:W1:Y:S02]  /*2aa40*/  LDL R5, [R1+0xb18] ;  /* 0x000b180001057983 */ /* 0x000e640000100800 */
[----:B-1----:R-:W-:-:S04]  /*2aa50*/  @!P2 LOP3.LUT R5, R5, R4, RZ, 0x3c, !PT ;  /* 0x000000040505a212 */ /* 0x002fc800078e3cff */
        /* <DEDUP_REMOVED lines=13> */
[----:B------:R0:W2:Y:S04]  /*2ab30*/  @!P2 LDG.E.U16 R0, desc[UR8][R4.64] ;  /* 0x000000080400a981 */ /* 0x0000a8000c1e1500 */
[----:B------:R-:W0:Y:S04]  /*2ab40*/  LDL R4, [R1+0xae4] ;  /* 0x000ae40001047983 */ /* 0x000e280000100800 */
[----:B------:R-:W0:Y:S01]  /*2ab50*/  LDL R5, [R1+0xae8] ;  /* 0x000ae80001057983 */ /* 0x000e220000100800 */
[----:B------:R-:W-:Y:S02]  /*2ab60*/  PRMT R15, RZ, 0x7610, R15 ;  /* 0x00007610ff0f7816 */ /* 0x000fe4000000000f */
[----:B0-----:R-:W-:-:S04]  /*2ab70*/  @!P2 LOP3.LUT R5, R5, R4, RZ, 0x3c, !PT ;  /* 0x000000040505a212 */ /* 0x001fc800078e3cff */
[----:B------:R-:W-:-:S04]  /*2ab80*/  @!P2 LOP3.LUT R4, R5, R4, RZ, 0x3c, !PT ;  /* 0x000000040504a212 */ /* 0x000fc800078e3cff */
[----:B------:R-:W-:Y:S01]  /*2ab90*/  @!P2 LOP3.LUT R5, R5, R4, RZ, 0x3c, !PT ;  /* 0x000000040505a212 */ /* 0x000fe200078e3cff */
[----:B--2---:R0:W-:Y:S04]  /*2aba0*/  STL [R1+0x2500], R0 ;  /* 0x0025000001007387 */ /* 0x0041e80000100800 */
[----:B------:R1:W2:Y:S04]  /*2abb0*/  @!P2 LDG.E.U16 R15, desc[UR8][R4.64] ;  /* 0x00000008040fa981 */ /* 0x0002a8000c1e1500 */
[----:B------:R-:W4:Y:S01]  /*2abc0*/  LDL R5, [R1+0xadc] ;  /* 0x000adc0001057983 */ /* 0x000f220000100800 */
[----:B------:R-:W-:Y:S01]  /*2abd0*/  PRMT R28, RZ, 0x7610, R28 ;  /* 0x00007610ff1c7816 */ /* 0x000fe2000000001c */
[----:B-1----:R-:W-:Y:S01]  /*2abe0*/  @!P2 IMAD.MOV.U32 R4, RZ, RZ, R14 ;  /* 0x000000ffff04a224 */ /* 0x002fe200078e000e */
[----:B0-----:R-:W-:-:S04]  /*2abf0*/  PRMT R0, RZ, 0x7610, R0 ;  /* 0x00007610ff007816 */ /* 0x001fc80000000000 */
[----:B----4-:R3:W4:Y:S04]  /*2ac00*/  @!P2 LDG.E.U16 R28, desc[UR8][R4.64] ;  /* 0x00000008041ca981 */ /* 0x010728000c1e1500 */
[----:B--2---:R0:W-:Y:S04]  /*2ac10*/  STL [R1+0x8], R15 ;  /* 0x0000080f01007387 */ /* 0x0041e80000100800 */
[----:B------:R-:W2:Y:S01]  /*2ac20*/  LDL R14, [R1+0xaa0] ;  /* 0x000aa000010e7983 */ /* 0x000ea20000100800 */
[----:B---3--:R-:W-:Y:S02]  /*2ac30*/  @!P2 IMAD.MOV.U32 R4, RZ, RZ, R12 ;  /* 0x000000ffff04a224 */ /* 0x008fe400078e000c */
[----:B------:R-:W-:Y:S01]  /*2ac40*/  @!P2 IMAD.MOV.U32 R5, RZ, RZ, R13 ;  /* 0x000000ffff05a224 */ /* 0x000fe200078e000d */
[----:B0-----:R-:W3:Y:S04]  /*2ac50*/  LDL R15, [R1+0xaa8] ;  /* 0x000aa800010f7983 */ /* 0x001ee80000100800 */
[----:B------:R-:W2:Y:S04]  /*2ac60*/  @!P2 LDG.E.U16 R0, desc[UR8][R4.64] ;  /* 0x000000080400a981 */ /* 0x000ea8000c1e1500 */
[----:B----4-:R0:W-:Y:S04]  /*2ac70*/  STL [R1+0x4], R28 ;  /* 0x0000041c01007387 */ /* 0x0101e80000100800 */
[----:B0-----:R-:W4:Y:S04]  /*2ac80*/  LDL.LU R28, [R1+0x2550] ;  /* 0x00255000011c7983 */ /* 0x001f280000300800 */
[----:B------:R-:W3:Y:S04]  /*2ac90*/  LDL R4, [R1+0xacc] ;  /* 0x000acc0001047983 */ /* 0x000ee80000100800 */
[----:B------:R-:W3:Y:S04]  /*2aca0*/  LDL R5, [R1+0xad0] ;  /* 0x000ad00001057983 */ /* 0x000ee80000100800 */
[----:B------:R-:W4:Y:S04]  /*2acb0*/  LDL R13, [R1+0xa94] ;  /* 0x000a9400010d7983 */ /* 0x000f280000100800 */
[----:B------:R-:W4:Y:S04]  /*2acc0*/  LDL R12, [R1+0xa98] ;  /* 0x000a9800010c7983 */ /* 0x000f280000100800 */
[----:B--2---:R0:W-:Y:S04]  /*2acd0*/  STL [R1+0x2514], R0 ;  /* 0x0025140001007387 */ /* 0x0041e80000100800 */
[----:B0-----:R-:W2:Y:S01]  /*2ace0*/  LDL R0, [R1+0xa9c] ;  /* 0x000a9c0001007983 */ /* 0x001ea20000100800 */
[----:B---3--:R-:W-:-:S02]  /*2acf0*/  @!P2 LOP3.LUT R5, R5, R4, RZ, 0x3c, !PT ;  /* 0x000000040505a212 */ /* 0x008fc400078e3cff */
[----:B----4-:R-:W-:Y:S02]  /*2ad00*/  PRMT R28, RZ, 0x7610, R28 ;  /* 0x00007610ff1c7816 */ /* 0x010fe4000000001c */
[----:B------:R-:W-:-:S04]  /*2ad10*/  @!P2 LOP3.LUT R4, R5, R4, RZ, 0x3c, !PT ;  /* 0x000000040504a212 */ /* 0x000fc800078e3cff */
[----:B------:R-:W-:-:S05]  /*2ad20*/  @!P2 LOP3.LUT R5, R5, R4, RZ, 0x3c, !PT ;  /* 0x000000040505a212 */ /* 0x000fca00078e3cff */
[----:B------:R0:W3:Y:S04]  /*2ad30*/  @!P2 LDG.E.U16 R28, desc[UR8][R4.64] ;  /* 0x00000008041ca981 */ /* 0x0000e8000c1e1500 */
[----:B------:R-:W4:Y:S01]  /*2ad40*/  LDL R5, [R1+0xaa4] ;  /* 0x000aa40001057983 */ /* 0x000f220000100800 */
[----:B------:R-:W-:Y:S01]  /*2ad50*/  PRMT R26, RZ, 0x7610, R26 ;  /* 0x00007610ff1a7816 */ /* 0x000fe2000000001a */
[----:B0-----:R-:W-:Y:S01]  /*2ad60*/  @!P2 IMAD.MOV.U32 R4, RZ, RZ, R15 ;  /* 0x000000ffff04a224 */ /* 0x001fe200078e000f */
[----:B------:R-:W-:-:S04]  /*2ad70*/  PRMT R24, RZ, 0x7610, R24 ;  /* 0x00007610ff187816 */ /* 0x000fc80000000018 */
[----:B----4-:R0:W4:Y:S02]  /*2ad80*/  @!P2 LDG.E.U16 R26, desc[UR8][R4.64] ;  /* 0x00000008041aa981 */ /* 0x010124000c1e1500 */
[----:B0-----:R-:W-:Y:S02]  /*2ad90*/  @!P2 IMAD.MOV.U32 R4, RZ, RZ, R14 ;  /* 0x000000ffff04a224 */ /* 0x001fe400078e000e */
[----:B--2---:R-:W-:-:S05]  /*2ada0*/  @!P2 IMAD.MOV.U32 R5, RZ, RZ, R0 ;  /* 0x000000ffff05a224 */ /* 0x004fca00078e0000 */
[----:B------:R0:W2:Y:S01]  /*2adb0*/  @!P2 LDG.E.U16 R24, desc[UR8][R4.64] ;  /* 0x000000080418a981 */ /* 0x0000a2000c1e1500 */
[----:B------:R-:W-:-:S03]  /*2adc0*/  PRMT R22, RZ, 0x7610, R22 ;  /* 0x00007610ff167816 */ /* 0x000fc60000000016 */
[----:B---3--:R1:W-:Y:S04]  /*2add0*/  STL [R1+0x2504], R28 ;  /* 0x0025041c01007387 */ /* 0x0083e80000100800 */
[----:B------:R-:W3:Y:S04]  /*2ade0*/  LDL R15, [R1+0xa68] ;  /* 0x000a6800010f7983 */ /* 0x000ee80000100800 */
[----:B------:R-:W4:Y:S04]  /*2adf0*/  LDL R14, [R1+0xa24] ;  /* 0x000a2400010e7983 */ /* 0x000f280000100800 */
[----:B------:R-:W4:Y:S01]  /*2ae00*/  LDL R0, [R1+0xa28] ;  /* 0x000a280001007983 */ /* 0x000f220000100800 */
[----:B0-----:R-:W-:-:S02]  /*2ae10*/  @!P2 IMAD.MOV.U32 R4, RZ, RZ, R12 ;  /* 0x000000ffff04a224 */ /* 0x001fc400078e000c */
[----:B------:R-:W-:-:S05]  /*2ae20*/  @!P2 IMAD.MOV.U32 R5, RZ, RZ, R13 ;  /* 0x000000ffff05a224 */ /* 0x000fca00078e000d */
[----:B------:R3:W4:Y:S04]  /*2ae30*/  @!P2 LDG.E.U16 R22, desc[UR8][R4.64] ;  /* 0x000000080416a981 */ /* 0x000728000c1e1500 */
[----:B--2---:R0:W-:Y:S04]  /*2ae40*/  STL [R1+0x2538], R24 ;  /* 0x0025381801007387 */ /* 0x0041e80000100800 */
[----:B------:R-:W2:Y:S01]  /*2ae50*/  LDL R5, [R1+0xa64] ;  /* 0x000a640001057983 */ /* 0x000ea20000100800 */
[----:B------:R-:W-:Y:S01]  /*2ae60*/  PRMT R20, RZ, 0x7610, R20 ;  /* 0x00007610ff147816 */ /* 0x000fe20000000014 */
[----:B---3--:R-:W-:Y:S01]  /*2ae70*/  @!P2 IMAD.MOV.U32 R4, RZ, RZ, R15 ;  /* 0x000000ffff04a224 */ /* 0x008fe200078e000f */
[----:B------:R-:W-:Y:S01]  /*2ae80*/  PRMT R10, RZ, 0x7610, R10 ;  /* 0x00007610ff0a7816 */ /* 0x000fe2000000000a */
[----:B-1----:R-:W3:Y:S04]  /*2ae90*/  LDL R28, [R1+0x114c] ;  /* 0x00114c00011c7983 */ /* 0x002ee80000100800 */
[----:B------:R-:W3:Y:S04]  /*2aea0*/  LDL R13, [R1+0x118c] ;  /* 0x00118c00010d7983 */ /* 0x000ee80000100800 */
[----:B------:R-:W3:Y:S04]  /*2aeb0*/  LDL R12, [R1+0x11b8] ;  /* 0x0011b800010c7983 */ /* 0x000ee80000100800 */
[----:B0-----:R-:W3:Y:S04]  /*2aec0*/  LDL R24, [R1+0x1188] ;  /* 0x0011880001187983 */ /* 0x001ee80000100800 */
[----:B----4-:R0:W-:Y:S04]  /*2aed0*/  STL [R1+0x2518], R22 ;  /* 0x0025181601007387 */ /* 0x0101e80000100800 */
[----:B------:R-:W4:Y:S04]  /*2aee0*/  LDL R15, [R1+0xa60] ;  /* 0x000a6000010f7983 */ /* 0x000f280000100800 */
[----:B0-----:R-:W4:Y:S04]  /*2aef0*/  LDL R22, [R1+0xa5c] ;  /* 0x000a5c0001167983 */ /* 0x001f280000100800 */
[----:B--2---:R0:W2:Y:S02]  /*2af00*/  @!P2 LDG.E.U16 R20, desc[UR8][R4.64] ;  /* 0x000000080414a981 */ /* 0x0040a4000c1e1500 */
[----:B0-----:R-:W-:-:S02]  /*2af10*/  @!P2 IMAD.MOV.U32 R4, RZ, RZ, R0 ;  /* 0x000000ffff04a224 */ /* 0x001fc400078e0000 */
[----:B------:R-:W-:Y:S01]  /*2af20*/  @!P2 IMAD.MOV.U32 R5, RZ, RZ, R14 ;  /* 0x000000ffff05a224 */ /* 0x000fe200078e000e */
[----:B------:R-:W2:Y:S04]  /*2af30*/  LDL R0, [R1+0xa20] ;  /* 0x000a200001007983 */ /* 0x000ea80000100800 */
[----:B------:R-:W2:Y:S04]  /*2af40*/  LDL R14, [R1+0xa1c] ;  /* 0x000a1c00010e7983 */ /* 0x000ea80000100800 */
[----:B------:R0:W2:Y:S04]  /*2af50*/  @!P2 LDG.E.U16 R10, desc[UR8][R4.64] ;  /* 0x00000008040aa981 */ /* 0x0000a8000c1e1500 */
[----:B------:R-:W0:Y:S04]  /*2af60*/  LDL R4, [R1+0x9f4] ;  /* 0x0009f40001047983 */ /* 0x000e280000100800 */
[----:B------:R-:W0:Y:S01]  /*2af70*/  LDL R5, [R1+0x1148] ;  /* 0x0011480001057983 */ /* 0x000e220000100800 */
[----:B------:R-:W-:-:S02]  /*2af80*/  PRMT R9, RZ, 0x7610, R9 ;  /* 0x00007610ff097816 */ /* 0x000fc40000000009 */
[----:B------:R-:W-:Y:S02]  /*2af90*/  PRMT R8, RZ, 0x7610, R8 ;  /* 0x00007610ff087816 */ /* 0x000fe40000000008 */
[----:B------:R-:W-:Y:S02]  /*2afa0*/  PRMT R7, RZ, 0x7610, R7 ;  /* 0x00007610ff077816 */ /* 0x000fe40000000007 */
[----:B------:R-:W-:Y:S02]  /*2afb0*/  PRMT R18, RZ, 0x7610, R18 ;  /* 0x00007610ff127816 */ /* 0x000fe40000000012 */
[----:B------:R-:W-:Y:S02]  /*2afc0*/  PRMT R6, RZ, 0x7610, R6 ;  /* 0x00007610ff067816 */ /* 0x000fe40000000006 */
[----:B0-----:R-:W-:-:S04]  /*2afd0*/  @!P2 LOP3.LUT R5, R5, R4, RZ, 0x3c, !PT ;  /* 0x000000040505a212 */ /* 0x001fc800078e3cff */
[----:B------:R-:W-:-:S04]  /*2afe0*/  @!P2 LOP3.LUT R4, R5, R4, RZ, 0x3c, !PT ;  /* 0x000000040504a212 */ /* 0x000fc800078e3cff */
[----:B------:R-:W-:-:S05]  /*2aff0*/  @!P2 LOP3.LUT R5, R5, R4, RZ, 0x3c, !PT ;  /* 0x000000040505a212 */ /* 0x000fca00078e3cff */
[----:B------:R3:W2:Y:S02]  /*2b000*/  @!P2 LDG.E.U16 R9, desc[UR8][R4.64] ;  /* 0x000000080409a981 */ /* 0x0006a4000c1e1500 */
[----:B---3--:R-:W-:Y:S02]  /*2b010*/  @!P2 IMAD.MOV.U32 R4, RZ, RZ, R24 ;  /* 0x000000ffff04a224 */ /* 0x008fe400078e0018 */
[----:B------:R-:W-:Y:S02]  /*2b020*/  @!P2 IMAD.MOV.U32 R5, RZ, RZ, R28 ;  /* 0x000000ffff05a224 */ /* 0x000fe400078e001c */
[----:B------:R-:W3:Y:S04]  /*2b030*/  LDL R28, [R1+0x1190] ;  /* 0x00119000011c7983 */ /* 0x000ee80000100800 */
[----:B------:R0:W3:Y:S02]  /*2b040*/  @!P2 LDG.E.U16 R8, desc[UR8][R4.64] ;  /* 0x000000080408a981 */ /* 0x0000e4000c1e1500 */
[----:B0-----:R-:W-:-:S02]  /*2b050*/  @!P2 IMAD.MOV.U32 R4, RZ, RZ, R12 ;  /* 0x000000ffff04a224 */ /* 0x001fc400078e000c */
[----:B------:R-:W-:Y:S01]  /*2b060*/  @!P2 IMAD.MOV.U32 R5, RZ, RZ, R13 ;  /* 0x000000ffff05a224 */ /* 0x000fe200078e000d */
[----:B------:R-:W3:Y:S04]  /*2b070*/  LDL R12, [R1+0x1150] ;  /* 0x00115000010c7983 */ /* 0x000ee80000100800 */
[----:B------:R-:W3:Y:S04]  /*2b080*/  LDL R13, [R1+0x9f0] ;  /* 0x0009f000010d7983 */ /* 0x000ee80000100800 */
[----:B------:R4:W3:Y:S02]  /*2b090*/  @!P2 LDG.E.U16 R7, desc[UR8][R4.64] ;  /* 0x000000080407a981 */ /* 0x0008e4000c1e1500 */
[----:B----4-:R-:W-:-:S02]  /*2b0a0*/  @!P2 IMAD.MOV.U32 R4, RZ, RZ, R15 ;  /* 0x000000ffff04a224 */ /* 0x010fc400078e000f */
[----:B------:R-:W-:-:S05]  /*2b0b0*/  @!P2 IMAD.MOV.U32 R5, RZ, RZ, R22 ;  /* 0x000000ffff05a224 */ /* 0x000fca00078e0016 */
[----:B------:R2:W4:Y:S02]  /*2b0c0*/  @!P2 LDG.E.U16 R18, desc[UR8][R4.64] ;  /* 0x000000080412a981 */ /* 0x000524000c1e1500 */
[----:B--2---:R-:W-:Y:S02]  /*2b0d0*/  @!P2 IMAD.MOV.U32 R4, RZ, RZ, R0 ;  /* 0x000000ffff04a224 */ /* 0x004fe400078e0000 */
[----:B------:R-:W-:-:S05]  /*2b0e0*/  @!P2 IMAD.MOV.U32 R5, RZ, RZ, R14 ;  /* 0x000000ffff05a224 */ /* 0x000fca00078e000e */
[----:B------:R0:W2:Y:S02]  /*2b0f0*/  @!P2 LDG.E.U16 R6, desc[UR8][R4.64] ;  /* 0x000000080406a981 */ /* 0x0000a4000c1e1500 */
[----:B0-----:R-:W-:-:S06]  /*2b100*/  PRMT R5, RZ, 0x7610, R5 ;  /* 0x00007610ff057816 */ /* 0x001fcc0000000005 */
[----:B---3--:R-:W3:Y:S04]  /*2b110*/  @!P2 LDG.E.U16 R5, desc[UR8][R12.64] ;  /* 0x000000080c05a981 */ /* 0x008ee8000c1e1500 */
[----:B----4-:R0:W-:Y:S04]  /*2b120*/  STL [R1+0x253c], R18 ;  /* 0x00253c1201007387 */ /* 0x0101e80000100800 */
[----:B------:R-:W4:Y:S04]  /*2b130*/  LDL R24, [R1+0x1194] ;  /* 0x0011940001187983 */ /* 0x000f280000100800 */
[----:B------:R-:W4:Y:S04]  /*2b140*/  LDL R22, [R1+0x11b4] ;  /* 0x0011b40001167983 */ /* 0x000f280000100800 */
[----:B------:R-:W4:Y:S04]  /*2b150*/  LDL R0, [R1+0xa58] ;  /* 0x000a580001007983 */ /* 0x000f280000100800 */
[----:B0-----:R-:W4:Y:S04]  /*2b160*/  LDL R18, [R1+0xa54] ;  /* 0x000a540001127983 */ /* 0x001f280000100800 */
[----:B--2---:R0:W-:Y:S04]  /*2b170*/  STL [R1+0x2540], R6 ;  /* 0x0025400601007387 */ /* 0x0041e80000100800 */
[----:B------:R-:W2:Y:S04]  /*2b180*/  LDL R15, [R1+0xa14] ;  /* 0x000a1400010f7983 */ /* 0x000ea80000100800 */
[----:B------:R-:W2:Y:S04]  /*2b190*/  LDL R14, [R1+0xa18] ;  /* 0x000a1800010e7983 */ /* 0x000ea80000100800 */
[----:B0-----:R-:W4:Y:S04]  /*2b1a0*/  LDL R6, [R1+0x1154] ;  /* 0x0011540001067983 */ /* 0x001f280000100800 */
[----:B---3--:R0:W-:Y:S04]  /*2b1b0*/  STL [R1+0x2544], R5 ;  /* 0x0025440501007387 */ /* 0x0081e80000100800 */
[----:B0-----:R-:W3:Y:S01]  /*2b1c0*/  LDL R5, [R1+0x1158] ;  /* 0x0011580001057983 */ /* 0x001ee20000100800 */
[----:B----4-:R-:W-:-:S03]  /*2b1d0*/  @!P2 IMAD.MOV.U32 R13, RZ, RZ, R6 ;  /* 0x000000ffff0da224 */ /* 0x010fc600078e0006 */
[----:B------:R-:W4:Y:S01]  /*2b1e0*/  LDL R6, [R1+0x9ec] ;  /* 0x0009ec0001067983 */ /* 0x000f220000100800 */
[----:B------:R-:W-:Y:S01]  /*2b1f0*/  PRMT R4, RZ, 0x7610, R4 ;  /* 0x00007610ff047816 */ /* 0x000fe20000000004 */
[----:B------:R-:W-:Y:S01]  /*2b200*/  @!P2 IMAD.MOV.U32 R12, RZ, RZ, R28 ;  /* 0x000000ffff0ca224 */ /* 0x000fe200078e001c */
[----:B------:R-:W-:-:S04]  /*2b210*/  PRMT R3, RZ, 0x7610, R3 ;  /* 0x00007610ff037816 */ /* 0x000fc80000000003 */
[----:B------:R0:W4:Y:S01]  /*2b220*/  @!P2 LDG.E.U16 R4, desc[UR8][R12.64] ;  /* 0x000000080c04a981 */ /* 0x000122000c1e1500 */
[----:B------:R-:W-:Y:S01]  /*2b230*/  PRMT R16, RZ, 0x7610, R16 ;  /* 0x00007610ff107816 */ /* 0x000fe20000000010 */
[----:B0-----:R-:W-:Y:S02]  /*2b240*/  @!P2 IMAD.MOV.U32 R12, RZ, RZ, R22 ;  /* 0x000000ffff0ca224 */ /* 0x001fe400078e0016 */
[----:B------:R-:W-:-:S05]  /*2b250*/  @!P2 IMAD.MOV.U32 R13, RZ, RZ, R24 ;  /* 0x000000ffff0da224 */ /* 0x000fca00078e0018 */
[----:B------:R0:W4:Y:S01]  /*2b260*/  @!P2 LDG.E.U16 R3, desc[UR8][R12.64] ;  /* 0x000000080c03a981 */ /* 0x000122000c1e1500 */
[----:B------:R-:W-:Y:S01]  /*2b270*/  PRMT R11, RZ, 0x7610, R11 ;  /* 0x00007610ff0b7816 */ /* 0x000fe2000000000b */
[----:B0-----:R-:W-:Y:S02]  /*2b280*/  @!P2 IMAD.MOV.U32 R12, RZ, RZ, R0 ;  /* 0x000000ffff0ca224 */ /* 0x001fe400078e0000 */
[----:B------:R-:W-:-:S05]  /*2b290*/  @!P2 IMAD.MOV.U32 R13, RZ, RZ, R18 ;  /* 0x000000ffff0da224 */ /* 0x000fca00078e0012 */
[----:B------:R2:W4:Y:S02]  /*2b2a0*/  @!P2 LDG.E.U16 R16, desc[UR8][R12.64] ;  /* 0x000000080c10a981 */ /* 0x000524000c1e1500 */
[----:B--2---:R-:W-:Y:S02]  /*2b2b0*/  @!P2 IMAD.MOV.U32 R12, RZ, RZ, R14 ;  /* 0x000000ffff0ca224 */ /* 0x004fe400078e000e */
[----:B------:R-:W-:-:S05]  /*2b2c0*/  @!P2 IMAD.MOV.U32 R13, RZ, RZ, R15 ;  /* 0x000000ffff0da224 */ /* 0x000fca00078e000f */
[----:B------:R0:W2:Y:S02]  /*2b2d0*/  @!P2 LDG.E.U16 R11, desc[UR8][R12.64] ;  /* 0x000000080c0ba981 */ /* 0x0000a4000c1e1500 */
[----:B0-----:R-:W-:Y:S01]  /*2b2e0*/  PRMT R12, RZ, 0x7610, R12 ;  /* 0x00007610ff0c7816 */ /* 0x001fe2000000000c */
[----:B---3--:R-:W-:Y:S02]  /*2b2f0*/  @!P2 IMAD.MOV.U32 R14, RZ, RZ, R5 ;  /* 0x000000ffff0ea224 */ /* 0x008fe400078e0005 */
[----:B----4-:R-:W-:-:S05]  /*2b300*/  @!P2 IMAD.MOV.U32 R15, RZ, RZ, R6 ;  /* 0x000000ffff0fa224 */ /* 0x010fca00078e0006 */
[----:B------:R-:W3:Y:S04]  /*2b310*/  @!P2 LDG.E.U16 R12, desc[UR8][R14.64] ;  /* 0x000000080e0ca981 */ /* 0x000ee8000c1e1500 */
[----:B------:R-:W-:Y:S04]  /*2b320*/  STL [R1+0x2548], R4 ;  /* 0x0025480401007387 */ /* 0x000fe80000100800 */
[----:B------:R0:W-:Y:S04]  /*2b330*/  STL [R1+0x254c], R3 ;  /* 0x00254c0301007387 */ /* 0x0001e80000100800 */
[----:B------:R-:W4:Y:S04]  /*2b340*/  LDL R0, [R1+0x1198] ;  /* 0x0011980001007983 */ /* 0x000f280000100800 */
[----:B0-----:R-:W4:Y:S04]  /*2b350*/  LDL R3, [R1+0x115c] ;  /* 0x00115c0001037983 */ /* 0x001f280000100800 */
[----:B------:R0:W-:Y:S04]  /*2b360*/  STL [R1+0x251c], R16 ;  /* 0x00251c1001007387 */ /* 0x0001e80000100800 */
[----:B------:R-:W4:Y:S04]  /*2b370*/  LDL R24, [R1+0x119c] ;  /* 0x00119c0001187983 */ /* 0x000f280000100800 */
[----:B------:R-:W4:Y:S04]  /*2b380*/  LDL R22, [R1+0x11b0] ;  /* 0x0011b00001167983 */ /* 0x000f280000100800 */
[----:B--2---:R1:W-:Y:S04]  /*2b390*/  STL [R1+0x2520], R11 ;  /* 0x0025200b01007387 */ /* 0x0043e80000100800 */
[----:B------:R-:W2:Y:S04]  /*2b3a0*/  LDL R18, [R1+0xa8c] ;  /* 0x000a8c0001127983 */ /* 0x000ea80000100800 */
[----:B0-----:R-:W2:Y:S04]  /*2b3b0*/  LDL R16, [R1+0xa90] ;  /* 0x000a900001107983 */ /* 0x001ea80000100800 */
[----:B------:R-:W2:Y:S04]  /*2b3c0*/  LDL R6, [R1+0xa50] ;  /* 0x000a500001067983 */ /* 0x000ea80000100800 */
[----:B-1----:R-:W2:Y:S04]  /*2b3d0*/  LDL R11, [R1+0xa4c] ;  /* 0x000a4c00010b7983 */ /* 0x002ea80000100800 */
[----:B---3--:R-:W-:Y:S04]  /*2b3e0*/  STL [R1+0x2524], R12 ;  /* 0x0025240c01007387 */ /* 0x008fe80000100800 */
[----:B------:R-:W3:Y:S04]  /*2b3f0*/  LDL R5, [R1+0xa0c] ;  /* 0x000a0c0001057983 */ /* 0x000ee80000100800 */
[----:B------:R-:W3:Y:S01]  /*2b400*/  LDL R4, [R1+0xa10] ;  /* 0x000a100001047983 */ /* 0x000ee20000100800 */
[----:B------:R-:W-:-:S02]  /*2b410*/  PRMT R13, RZ, 0x7610, R13 ;  /* 0x00007610ff0d7816 */ /* 0x000fc4000000000d */
[----:B------:R-:W-:Y:S02]  /*2b420*/  PRMT R17, RZ, 0x7610, R17 ;  /* 0x00007610ff117816 */ /* 0x000fe40000000011 */
[----:B------:R-:W-:Y:S01]  /*2b430*/  PRMT R19, RZ, 0x7610, R19 ;  /* 0x00007610ff137816 */ /* 0x000fe20000000013 */
[----:B----4-:R-:W-:Y:S01]  /*2b440*/  @!P2 IMAD.MOV.U32 R14, RZ, RZ, R0 ;  /* 0x000000ffff0ea224 */ /* 0x010fe200078e0000 */
[----:B------:R-:W-:Y:S02]  /*2b450*/  PRMT R21, RZ, 0x7610, R21 ;  /* 0x00007610ff157816 */ /* 0x000fe40000000015 */
[----:B------:R-:W-:Y:S01]  /*2b460*/  PRMT R23, RZ, 0x7610, R23 ;  /* 0x00007610ff177816 */ /* 0x000fe20000000017 */
[----:B------:R-:W4:Y:S01]  /*2b470*/  LDL R0, [R1+0x1160] ;  /* 0x0011600001007983 */ /* 0x000f220000100800 */
[----:B------:R-:W-:-:S03]  /*2b480*/  @!P2 IMAD.MOV.U32 R15, RZ, RZ, R3 ;  /* 0x000000ffff0fa224 */ /* 0x000fc600078e0003 */
[----:B------:R-:W4:Y:S04]  /*2b490*/  LDL R3, [R1+0x9e8] ;  /* 0x0009e80001037983 */ /* 0x000f280000100800 */
[----:B------:R0:W4:Y:S02]  /*2b4a0*/  @!P2 LDG.E.U16 R13, desc[UR8][R14.64] ;  /* 0x000000080e0da981 */ /* 0x000124000c1e1500 */
[----:B0-----:R-:W-:Y:S02]  /*2b4b0*/  @!P2 IMAD.MOV.U32 R14, RZ, RZ, R22 ;  /* 0x000000ffff0ea224 */ /* 0x001fe400078e0016 */
[----:B------:R-:W-:-:S05]  /*2b4c0*/  @!P2 IMAD.MOV.U32 R15, RZ, RZ, R24 ;  /* 0x000000ffff0fa224 */ /* 0x000fca00078e0018 */
[----:B------:R2:W4:Y:S02]  /*2b4d0*/  @!P2 LDG.E.U16 R17, desc[UR8][R14.64] ;  /* 0x000000080e11a981 */ /* 0x000524000c1e1500 */
[----:B--2---:R-:W-:Y:S02]  /*2b4e0*/  @!P2 IMAD.MOV.U32 R14, RZ, RZ, R16 ;  /* 0x000000ffff0ea224 */ /* 0x004fe400078e0010 */
[----:B------:R-:W-:-:S05]  /*2b4f0*/  @!P2 IMAD.MOV.U32 R15, RZ, RZ, R18 ;  /* 0x000000ffff0fa224 */ /* 0x000fca00078e0012 */
[----:B------:R0:W2:Y:S02]  /*2b500*/  @!P2 LDG.E.U16 R19, desc[UR8][R14.64] ;  /* 0x000000080e13a981 */ /* 0x0000a4000c1e1500 */
[----:B0-----:R-:W-:Y:S02]  /*2b510*/  @!P2 IMAD.MOV.U32 R14, RZ, RZ, R6 ;  /* 0x000000ffff0ea224 */ /* 0x001fe400078e0006 */
[----:B------:R-:W-:-:S05]  /*2b520*/  @!P2 IMAD.MOV.U32 R15, RZ, RZ, R11 ;  /* 0x000000ffff0fa224 */ /* 0x000fca00078e000b */
[----:B------:R3:W2:Y:S02]  /*2b530*/  @!P2 LDG.E.U16 R21, desc[UR8][R14.64] ;  /* 0x000000080e15a981 */ /* 0x0006a4000c1e1500 */
[----:B---3--:R-:W-:Y:S02]  /*2b540*/  @!P2 IMAD.MOV.U32 R15, RZ, RZ, R5 ;  /* 0x000000ffff0fa224 */ /* 0x008fe400078e0005 */
[----:B------:R-:W-:-:S05]  /*2b550*/  @!P2 IMAD.MOV.U32 R14, RZ, RZ, R4 ;  /* 0x000000ffff0ea224 */ /* 0x000fca00078e0004 */
[----:B------:R0:W3:Y:S01]  /*2b560*/  @!P2 LDG.E.U16 R23, desc[UR8][R14.64] ;  /* 0x000000080e17a981 */ /* 0x0000e2000c1e1500 */
[----:B------:R-:W-:-:S03]  /*2b570*/  PRMT R25, RZ, 0x7610, R25 ;  /* 0x00007610ff197816 */ /* 0x000fc60000000019 */
[----:B----4-:R-:W-:Y:S01]  /*2b580*/  STL [R1+0x2528], R13 ;  /* 0x0025280d01007387 */ /* 0x010fe20000100800 */
[----:B0-----:R-:W-:Y:S02]  /*2b590*/  @!P2 IMAD.MOV.U32 R15, RZ, RZ, R3 ;  /* 0x000000ffff0fa224 */ /* 0x001fe400078e0003 */
[----:B------:R-:W-:-:S05]  /*2b5a0*/  @!P2 IMAD.MOV.U32 R14, RZ, RZ, R0 ;  /* 0x000000ffff0ea224 */ /* 0x000fca00078e0000 */
[----:B------:R-:W4:Y:S04]  /*2b5b0*/  @!P2 LDG.E.U16 R25, desc[UR8][R14.64] ;  /* 0x000000080e19a981 */ /* 0x000f28000c1e1500 */
[----:B------:R-:W-:Y:S04]  /*2b5c0*/  STL [R1+0x252c], R17 ;  /* 0x00252c1101007387 */ /* 0x000fe80000100800 */
[----:B--2---:R-:W-:Y:S04]  /*2b5d0*/  STL [R1+0x2508], R19 ;  /* 0x0025081301007387 */ /* 0x004fe80000100800 */
[----:B------:R-:W-:Y:S04]  /*2b5e0*/  STL [R1+0x250c], R21 ;  /* 0x00250c1501007387 */ /* 0x000fe80000100800 */
[----:B---3--:R0:W-:Y:S04]  /*2b5f0*/  STL [R1+0x2510], R23 ;  /* 0x0025101701007387 */ /* 0x0081e80000100800 */
[----:B------:R-:W2:Y:S04]  /*2b600*/  LDL R3, [R1+0x11a0] ;  /* 0x0011a00001037983 */ /* 0x000ea80000100800 */
        /* <DEDUP_REMOVED lines=15> */
[----:B------:R-:W3:Y:S01]  /*2b700*/  LDL R15, [R1+0x1164] ;  /* 0x00116400010f7983 */ /* 0x000ee20000100800 */
[----:B------:R-:W-:-:S03]  /*2b710*/  PRMT R27, RZ, 0x7610, R27 ;  /* 0x00007610ff1b7816 */ /* 0x000fc6000000001b */
[----:B----4-:R0:W-:Y:S04]  /*2b720*/  STL [R1+0x2530], R25 ;  /* 0x0025301901007387 */ /* 0x0101e80000100800 */
[----:B0-----:R-:W4:Y:S01]  /*2b730*/  LDL.LU R25, [R1+0xf8] ;  /* 0x0000f80001197983 */ /* 0x001f220000300800 */
[----:B--2---:R-:W-:-:S05]  /*2b740*/  @!P2 IMAD.MOV.U32 R14, RZ, RZ, R3 ;  /* 0x000000ffff0ea224 */ /* 0x004fca00078e0003 */
[----:B---3--:R-:W2:Y:S04]  /*2b750*/  @!P2 LDG.E.U16 R27, desc[UR8][R14.64] ;  /* 0x000000080e1ba981 */ /* 0x008ea8000c1e1500 */
[----:B------:R-:W3:Y:S01]  /*2b760*/  LDL R15, [R1+0x11ac] ;  /* 0x0011ac00010f7983 */ /* 0x000ee20000100800 */
[----:B------:R-:W-:Y:S01]  /*2b770*/  PRMT R29, RZ, 0x7610, R29 ;  /* 0x00007610ff1d7816 */ /* 0x000fe2000000001d */
[----:B------:R-:W0:Y:S02]  /*2b780*/  S2R R28, SR_TID.X ;  /* 0x00000000001c7919 */ /* 0x000e240000002100 */
[----:B--2---:R1:W-:Y:S01]  /*2b790*/  STL [R1+0x2534], R27 ;  /* 0x0025341b01007387 */ /* 0x0043e20000100800 */
[----:B---3--:R-:W-:Y:S02]  /*2b7a0*/  @!P2 IMAD.MOV.U32 R14, RZ, RZ, R15 ;  /* 0x000000ffff0ea224 */ /* 0x008fe400078e000f */
[----:B------:R-:W-:Y:S01]  /*2b7b0*/  @!P2 IMAD.MOV.U32 R15, RZ, RZ, R2 ;  /* 0x000000ffff0fa224 */ /* 0x000fe200078e0002 */
[----:B-1----:R-:W2:Y:S04]  /*2b7c0*/  LDL.LU R27, [R1+0x108] ;  /* 0x00010800011b7983 */ /* 0x002ea80000300800 */
[----:B------:R1:W-:Y:S04]  /*2b7d0*/  STL [R1+0x11fc], R2 ;  /* 0x0011fc0201007387 */ /* 0x0003e80000100800 */
[----:B------:R3:W3:Y:S04]  /*2b7e0*/  @!P2 LDG.E.U16 R29, desc[UR8][R14.64] ;  /* 0x000000080e1da981 */ /* 0x0006e8000c1e1500 */
[----:B-1----:R-:W4:Y:S04]  /*2b7f0*/  LDL.LU R2, [R1+0x118] ;  /* 0x0001180001027983 */ /* 0x002f280000300800 */
[----:B------:R-:W2:Y:S01]  /*2b800*/  LDL.LU R15, [R1+0x128] ;  /* 0x00012800010f7983 */ /* 0x000ea20000300800 */
[----:B0-----:R-:W-:-:S05]  /*2b810*/  LOP3.LUT R28, R28, 0x3f, RZ, 0xc0, !PT ;  /* 0x0000003f1c1c7812 */ /* 0x001fca00078ec0ff */
[----:B------:R-:W-:-:S05]  /*2b820*/  IMAD.SHL.U32 R3, R28, 0x2, RZ ;  /* 0x000000021c037824 */ /* 0x000fca00078e00ff */
[----:B------:R-:W-:-:S05]  /*2b830*/  LOP3.LUT R3, R3, 0x40, RZ, 0x3c, !PT ;  /* 0x0000004003037812 */ /* 0x000fca00078e3cff */
[----:B--2---:R-:W-:Y:S04]  /*2b840*/  STS.U16 [R3+UR4+0x1e00], R15 ;  /* 0x001e000f03007988 */ /* 0x004fe80008000404 */
[----:B----4-:R-:W-:Y:S04]  /*2b850*/  STS.U16 [R3+UR4+0x2200], R2 ;  /* 0x0022000203007988 */ /* 0x010fe80008000404 */
        /* <DEDUP_REMOVED lines=10> */
[----:B------:R0:W-:Y:S04]  /*2b900*/  STS.U16 [R3+UR4+0x4e00], R4 ;  /* 0x004e000403007988 */ /* 0x0001e80008000404 */
[----:B------:R1:W-:Y:S04]  /*2b910*/  STS.U16 [R3+UR4+0x5200], R5 ;  /* 0x0052000503007988 */ /* 0x0003e80008000404 */
[----:B------:R2:W-:Y:S04]  /*2b920*/  STS.U16 [R3+UR4+0x5600], R6 ;  /* 0x0056000603007988 */ /* 0x0005e80008000404 */
[----:B------:R4:W-:Y:S04]  /*2b930*/  STS.U16 [R3+UR4+0x5a00], R18 ;  /* 0x005a001203007988 */ /* 0x0009e80008000404 */
[----:B------:R-:W-:Y:S04]  /*2b940*/  STS.U16 [R3+UR4+0x5e00], R22 ;  /* 0x005e001603007988 */ /* 0x000fe80008000404 */
[----:B------:R3:W-:Y:S04]  /*2b950*/  STS.U16 [R3+UR4+0x6200], R24 ;  /* 0x0062001803007988 */ /* 0x0007e80008000404 */
[----:B0-----:R-:W3:Y:S04]  /*2b960*/  LDL.LU R4, [R1+0x17c] ;  /* 0x00017c0001047983 */ /* 0x001ee80000300800 */
[----:B-1----:R-:W3:Y:S04]  /*2b970*/  LDL.LU R5, [R1+0x170] ;  /* 0x0001700001057983 */ /* 0x002ee80000300800 */
[----:B--2---:R-:W2:Y:S04]  /*2b980*/  LDL.LU R6, [R1+0x164] ;  /* 0x0001640001067983 */ /* 0x004ea80000300800 */
[----:B----4-:R-:W4:Y:S04]  /*2b990*/  LDL.LU R18, [R1+0x158] ;  /* 0x0001580001127983 */ /* 0x010f280000300800 */
[----:B---3--:R-:W3:Y:S04]  /*2b9a0*/  LDL.LU R24, [R1+0x14c] ;  /* 0x00014c0001187983 */ /* 0x008ee80000300800 */
        /* <DEDUP_REMOVED lines=10> */
[----:B------:R0:W-:Y:S04]  /*2ba50*/  STS.U16 [R3+UR4+0x6600], R0 ;  /* 0x0066000003007988 */ /* 0x0001e80008000404 */
[----:B------:R-:W3:Y:S04]  /*2ba60*/  LDL.LU R11, [R1+0x44] ;  /* 0x00004400010b7983 */ /* 0x000ee80000300800 */
[----:B------:R1:W-:Y:S04]  /*2ba70*/  STS.U16 [R3+UR4+0x6a00], R26 ;  /* 0x006a001a03007988 */ /* 0x0003e80008000404 */
[----:B------:R1:W-:Y:S04]  /*2ba80*/  STS.U16 [R3+UR4+0x6e00], R20 ;  /* 0x006e001403007988 */ /* 0x0003e80008000404 */
[----:B------:R1:W-:Y:S01]  /*2ba90*/  STS.U16 [R3+UR4+0x7200], R10 ;  /* 0x0072000a03007988 */ /* 0x0003e20008000404 */
[----:B------:R-:W-:-:S03]  /*2baa0*/  IMAD.SHL.U32 R27, R28, 0x2, RZ ;  /* 0x000000021c1b7824 */ /* 0x000fc600078e00ff */
[----:B0-----:R-:W3:Y:S04]  /*2bab0*/  LDL.LU R0, [R1+0x34] ;  /* 0x0000340001007983 */ /* 0x001ee80000300800 */
[----:B-1----:R-:W3:Y:S04]  /*2bac0*/  LDL.LU R26, [R1+0xf4] ;  /* 0x0000f400011a7983 */ /* 0x002ee80000300800 */
[----:B------:R-:W3:Y:S04]  /*2bad0*/  LDL.LU R20, [R1+0x104] ;  /* 0x0001040001147983 */ /* 0x000ee80000300800 */
[----:B------:R-:W3:Y:S04]  /*2bae0*/  LDL.LU R10, [R1+0x114] ;  /* 0x00011400010a7983 */ /* 0x000ee80000300800 */
[----:B------:R-:W3:Y:S04]  /*2baf0*/  LDL.LU R16, [R1+0x24] ;  /* 0x0000240001107983 */ /* 0x000ee80000300800 */
[----:B------:R-:W3:Y:S04]  /*2bb00*/  LDL.LU R22, [R1+0x14] ;  /* 0x0000140001167983 */ /* 0x000ee80000300800 */
[----:B------:R-:W3:Y:S04]  /*2bb10*/  LDL.LU R28, [R1+0x4] ;  /* 0x00000400011c7983 */ /* 0x000ee80000300800 */
[----:B------:R0:W-:Y:S04]  /*2bb20*/  STS.U16 [R3+UR4+0x7600], R9 ;  /* 0x0076000903007988 */ /* 0x0001e80008000404 */
[----:B------:R1:W-:Y:S04]  /*2bb30*/  STS.U16 [R3+UR4+0x7a00], R8 ;  /* 0x007a000803007988 */ /* 0x0003e80008000404 */
[----:B------:R1:W-:Y:S04]  /*2bb40*/  STS.U16 [R3+UR4+0x7e00], R7 ;  /* 0x007e000703007988 */ /* 0x0003e80008000404 */
[----:B0-----:R-:W3:Y:S04]  /*2bb50*/  LDL.LU R9, [R1+0x124] ;  /* 0x0001240001097983 */ /* 0x001ee80000300800 */
[----:B-1----:R-:W3:Y:S04]  /*2bb60*/  LDL.LU R8, [R1+0x134] ;  /* 0x0001340001087983 */ /* 0x002ee80000300800 */
[----:B------:R-:W3:Y:S04]  /*2bb70*/  LDL.LU R3, [R1+0x254c] ;  /* 0x00254c0001037983 */ /* 0x000ee80000300800 */
[----:B------:R-:W3:Y:S01]  /*2bb80*/  LDL.LU R7, [R1+0x140] ;  /* 0x0001400001077983 */ /* 0x000ee20000300800 */
[----:B------:R-:W-:-:S05]  /*2bb90*/  LOP3.LUT R27, R27, 0x50, RZ, 0x3c, !PT ;  /* 0x000000501b1b7812 */ /* 0x000fca00078e3cff */
[----:B------:R0:W-:Y:S04]  /*2bba0*/  STS.U16 [R27+UR4+0x280], R4 ;  /* 0x000280041b007988 */ /* 0x0001e80008000404 */
[----:B------:R1:W-:Y:S04]  /*2bbb0*/  STS.U16 [R27+UR4+0x680], R5 ;  /* 0x000680051b007988 */ /* 0x0003e80008000404 */
[----:B--2---:R2:W-:Y:S04]  /*2bbc0*/  STS.U16 [R27+UR4+0xa80], R6 ;  /* 0x000a80061b007988 */ /* 0x0045e80008000404 */
[----:B----4-:R4:W-:Y:S04]  /*2bbd0*/  STS.U16 [R27+UR4+0xe80], R18 ;  /* 0x000e80121b007988 */ /* 0x0109e80008000404 */
[----:B---3--:R3:W-:Y:S04]  /*2bbe0*/  STS.U16 [R27+UR4+0x1280], R24 ;  /* 0x001280181b007988 */ /* 0x0087e80008000404 */
[----:B0-----:R-:W3:Y:S04]  /*2bbf0*/  LDL.LU R4, [R1+0x2548] ;  /* 0x0025480001047983 */ /* 0x001ee80000300800 */
[----:B-1----:R-:W3:Y:S04]  /*2bc00*/  LDL.LU R5, [R1+0x2544] ;  /* 0x0025440001057983 */ /* 0x002ee80000300800 */
[----:B--2---:R-:W2:Y:S04]  /*2bc10*/  LDL.LU R6, [R1+0x2540] ;  /* 0x0025400001067983 */ /* 0x004ea80000300800 */
[----:B----4-:R-:W4:Y:S04]  /*2bc20*/  LDL.LU R18, [R1+0x253c] ;  /* 0x00253c0001127983 */ /* 0x010f280000300800 */
[----:B---3--:R-:W3:Y:S04]  /*2bc30*/  LDL.LU R24, [R1+0x2538] ;  /* 0x0025380001187983 */ /* 0x008ee80000300800 */
        /* <DEDUP_REMOVED lines=18> */
[----:B0-----:R-:W2:Y:S01]  /*2bd60*/  LDL.LU R25, [R1+0x178] ;  /* 0x0001780001197983 */ /* 0x001ea20000300800 */
[----:B-1----:R-:W0:Y:S03]  /*2bd70*/  S2R R0, SR_TID.X ;  /* 0x0000000000007919 */ /* 0x002e260000002100 */
[----:B------:R-:W2:Y:S04]  /*2bd80*/  LDL.LU R17, [R1+0x16c] ;  /* 0x00016c0001117983 */ /* 0x000ea80000300800 */
[----:B------:R-:W2:Y:S04]  /*2bd90*/  LDL.LU R13, [R1+0x160] ;  /* 0x00016000010d7983 */ /* 0x000ea80000300800 */
[----:B------:R-:W2:Y:S04]  /*2bda0*/  LDL.LU R12, [R1+0x154] ;  /* 0x00015400010c7983 */ /* 0x000ea80000300800 */
[----:B------:R1:W-:Y:S04]  /*2bdb0*/  STS.U16 [R27+UR4+0x5e80], R16 ;  /* 0x005e80101b007988 */ /* 0x0003e80008000404 */
[----:B------:R-:W2:Y:S04]  /*2bdc0*/  LDL.LU R11, [R1+0x148] ;  /* 0x00014800010b7983 */ /* 0x000ea80000300800 */
[----:B------:R0:W-:Y:S04]  /*2bdd0*/  STS.U16 [R27+UR4+0x6280], R22 ;  /* 0x006280161b007988 */ /* 0x0001e80008000404 */
[----:B-1----:R-:W2:Y:S04]  /*2bde0*/  LDL.LU R16, [R1+0x13c] ;  /* 0x00013c0001107983 */ /* 0x002ea80000300800 */
[----:B0-----:R-:W2:Y:S01]  /*2bdf0*/  LDL.LU R22, [R1+0x130] ;  /* 0x0001300001167983 */ /* 0x001ea20000300800 */
[----:B------:R-:W-:-:S03]  /*2be00*/  LOP3.LUT R2, R0, 0x3f, RZ, 0xc0, !PT ;  /* 0x0000003f00027812 */ /* 0x000fc600078ec0ff */
        /* <DEDUP_REMOVED lines=10> */
[----:B------:R0:W-:Y:S04]  /*2beb0*/  STS.U16 [R27+UR4+0x6680], R28 ;  /* 0x0066801c1b007988 */ /* 0x0001e80008000404 */
[----:B------:R-:W2:Y:S01]  /*2bec0*/  LDL.LU R19, [R1+0x20] ;  /* 0x0000200001137983 */ /* 0x000ea20000300800 */
[----:B------:R-:W-:-:S03]  /*2bed0*/  IMAD.SHL.U32 R23, R2, 0x2, RZ ;  /* 0x0000000202177824 */ /* 0x000fc600078e00ff */
[----:B0-----:R-:W2:Y:S02]  /*2bee0*/  LDL.LU R28, [R1+0x10] ;  /* 0x00001000011c7983 */ /* 0x001ea40000300800 */
[----:B------:R-:W-:Y:S02]  /*2bef0*/  LOP3.LUT R23, R23, 0x60, RZ, 0x3c, !PT ;  /* 0x0000006017177812 */ /* 0x000fe400078e3cff */
[----:B---3--:R0:W-:Y:S04]  /*2bf00*/  STS.U16 [R27+UR4+0x6a80], R24 ;  /* 0x006a80181b007988 */ /* 0x0081e80008000404 */
[----:B----4-:R1:W-:Y:S04]  /*2bf10*/  STS.U16 [R27+UR4+0x6e80], R18 ;  /* 0x006e80121b007988 */ /* 0x0103e80008000404 */
[----:B--2---:R2:W-:Y:S04]  /*2bf20*/  STS.U16 [R27+UR4+0x7280], R6 ;  /* 0x007280061b007988 */ /* 0x0045e80008000404 */
[----:B------:R3:W-:Y:S04]  /*2bf30*/  STS.U16 [R27+UR4+0x7680], R5 ;  /* 0x007680051b007988 */ /* 0x0007e80008000404 */
[----:B------:R4:W-:Y:S04]  /*2bf40*/  STS.U16 [R27+UR4+0x7a80], R4 ;  /* 0x007a80041b007988 */ /* 0x0009e80008000404 */
[----:B------:R4:W-:Y:S04]  /*2bf50*/  STS.U16 [R27+UR4+0x7e80], R3 ;  /* 0x007e80031b007988 */ /* 0x0009e80008000404 */
[----:B0-----:R-:W4:Y:S04]  /*2bf60*/  LDL.LU R24, [R1+0xc0] ;  /* 0x0000c00001187983 */ /* 0x001f280000300800 */
[----:B-1----:R-:W4:Y:S04]  /*2bf70*/  LDL.LU R18, [R1+0xd0] ;  /* 0x0000d00001127983 */ /* 0x002f280000300800 */
[----:B--2---:R-:W2:Y:S04]  /*2bf80*/  LDL.LU R6, [R1+0xe0] ;  /* 0x0000e00001067983 */ /* 0x004ea80000300800 */
[----:B---3--:R-:W3:Y:S04]  /*2bf90*/  LDL.LU R5, [R1+0xf0] ;  /* 0x0000f00001057983 */ /* 0x008ee80000300800 */
[----:B----4-:R-:W4:Y:S04]  /*2bfa0*/  LDL.LU R4, [R1+0x100] ;  /* 0x0001000001047983 */ /* 0x010f280000300800 */
[----:B------:R-:W2:Y:S04]  /*2bfb0*/  LDL.LU R27, [R1+0x2534] ;  /* 0x00253400011b7983 */ /* 0x000ea80000300800 */
[----:B------:R-:W3:Y:S04]  /*2bfc0*/  LDL.LU R3, [R1+0x110] ;  /* 0x0001100001037983 */ /* 0x000ee80000300800 */
[----:B------:R0:W-:Y:S04]  /*2bfd0*/  STS.U16 [R23+UR4+0x300], R25 ;  /* 0x0003001917007988 */ /* 0x0001e80008000404 */
[----:B0-----:R-:W2:Y:S04]  /*2bfe0*/  LDL.LU R25, [R1+0x2530] ;  /* 0x0025300001197983 */ /* 0x001ea80000300800 */
[----:B------:R0:W-:Y:S04]  /*2bff0*/  STS.U16 [R23+UR4+0x700], R17 ;  /* 0x0007001117007988 */ /* 0x0001e80008000404 */
[----:B------:R1:W-:Y:S04]  /*2c000*/  STS.U16 [R23+UR4+0xb00], R13 ;  /* 0x000b000d17007988 */ /* 0x0003e80008000404 */
[----:B------:R1:W-:Y:S04]  /*2c010*/  STS.U16 [R23+UR4+0xf00], R12 ;  /* 0x000f000c17007988 */ /* 0x0003e80008000404 */
[----:B------:R1:W-:Y:S04]  /*2c020*/  STS.U16 [R23+UR4+0x1300], R11 ;  /* 0x0013000b17007988 */ /* 0x0003e80008000404 */
[----:B0-----:R-:W2:Y:S04]  /*2c030*/  LDL.LU R17, [R1+0x252c] ;  /* 0x00252c0001117983 */ /* 0x001ea80000300800 */
[----:B-1----:R-:W2:Y:S04]  /*2c040*/  LDL.LU R13, [R1+0x2528] ;  /* 0x00252800010d7983 */ /* 0x002ea80000300800 */
[----:B------:R-:W2:Y:S04]  /*2c050*/  LDL.LU R12, [R1+0x2524] ;  /* 0x00252400010c7983 */ /* 0x000ea80000300800 */
[----:B------:R-:W2:Y:S04]  /*2c060*/  LDL.LU R11, [R1+0x2520] ;  /* 0x00252000010b7983 */ /* 0x000ea80000300800 */
[----:B------:R0:W-:Y:S04]  /*2c070*/  STS.U16 [R23+UR4+0x1700], R16 ;  /* 0x0017001017007988 */ /* 0x0001e80008000404 */
[----:B------:R1:W-:Y:S04]  /*2c080*/  STS.U16 [R23+UR4+0x1b00], R22 ;  /* 0x001b001617007988 */ /* 0x0003e80008000404 */
[----:B0-----:R-:W2:Y:S04]  /*2c090*/  LDL.LU R16, [R1+0x251c] ;  /* 0x00251c0001107983 */ /* 0x001ea80000300800 */
[----:B-1----:R-:W2:Y:S04]  /*2c0a0*/  LDL.LU R22, [R1+0x2518] ;  /* 0x0025180001167983 */ /* 0x002ea80000300800 */
[----:B------:R0:W-:Y:S04]  /*2c0b0*/  STS.U16 [R23+UR4+0x1f00], R0 ;  /* 0x001f000017007988 */ /* 0x0001e80008000404 */
[----:B0-----:R-:W2:Y:S04]  /*2c0c0*/  LDL.LU R0, [R1+0x2514] ;  /* 0x0025140001007983 */ /* 0x001ea80000300800 */
[----:B---3--:R-:W-:Y:S04]  /*2c0d0*/  STS.U16 [R23+UR4+0x2300], R3 ;  /* 0x0023000317007988 */ /* 0x008fe80008000404 */
[----:B----4-:R-:W-:Y:S04]  /*2c0e0*/  STS.U16 [R23+UR4+0x2700], R4 ;  /* 0x0027000417007988 */ /* 0x010fe80008000404 */
[----:B------:R-:W-:Y:S04]  /*2c0f0*/  STS.U16 [R23+UR4+0x2b00], R5 ;  /* 0x002b000517007988 */ /* 0x000fe80008000404 */
[----:B--2---:R-:W-:Y:S04]  /*2c100*/  STS.U16 [R23+UR4+0x2f00], R6 ;  /* 0x002f000617007988 */ /* 0x004fe80008000404 */
        /* <DEDUP_REMOVED lines=13> */
[----:B0-----:R-:W3:Y:S04]  /*2c1e0*/  LDL.LU R21, [R1+0x174] ;  /* 0x0001740001157983 */ /* 0x001ee80000300800 */
[----:B-1----:R-:W4:Y:S04]  /*2c1f0*/  LDL.LU R19, [R1+0x168] ;  /* 0x0001680001137983 */ /* 0x002f280000300800 */
[----:B--2---:R-:W2:Y:S04]  /*2c200*/  LDL.LU R28, [R1+0x15c] ;  /* 0x00015c00011c7983 */ /* 0x004ea80000300800 */
[----:B------:R0:W-:Y:S04]  /*2c210*/  STS.U16 [R23+UR4+0x6700], R0 ;  /* 0x0067000017007988 */ /* 0x0001e80008000404 */
        /* <DEDUP_REMOVED lines=16> */
[----:B------:R1:W-:Y:S04]  /*2c320*/  STS.U16 [R23+UR4+0x6f00], R16 ;  /* 0x006f001017007988 */ /* 0x0003e80008000404 */
        /* <DEDUP_REMOVED lines=8> */
[----:B------:R-:W2:Y:S04]  /*2c3b0*/  LDL.LU R13, [R1+0x138] ;  /* 0x00013800010d7983 */ /* 0x000ea80000300800 */
[----:B------:R-:W2:Y:S04]  /*2c3c0*/  LDL.LU R23, [R1+0x2510] ;  /* 0x0025100001177983 */ /* 0x000ea80000300800 */
[----:B------:R-:W2:Y:S01]  /*2c3d0*/  LDL.LU R17, [R1+0x144] ;  /* 0x0001440001117983 */ /* 0x000ea20000300800 */
[----:B------:R-:W-:-:S05]  /*2c3e0*/  IMAD.SHL.U32 R2, R2, 0x2, RZ ;  /* 0x0000000202027824 */ /* 0x000fca00078e00ff */
[----:B------:R-:W-:-:S05]  /*2c3f0*/  LOP3.LUT R2, R2, 0x70, RZ, 0x3c, !PT ;  /* 0x0000007002027812 */ /* 0x000fca00078e3cff */
[----:B---3--:R0:W-:Y:S04]  /*2c400*/  STS.U16 [R2+UR4+0x380], R21 ;  /* 0x0003801502007988 */ /* 0x0081e80008000404 */
[----:B----4-:R1:W-:Y:S04]  /*2c410*/  STS.U16 [R2+UR4+0x780], R19 ;  /* 0x0007801302007988 */ /* 0x0103e80008000404 */
[----:B--2---:R2:W-:Y:S04]  /*2c420*/  STS.U16 [R2+UR4+0xb80], R28 ;  /* 0x000b801c02007988 */ /* 0x0045e80008000404 */
[----:B0-----:R-:W3:Y:S04]  /*2c430*/  LDL.LU R21, [R1+0x250c] ;  /* 0x00250c0001157983 */ /* 0x001ee80000300800 */
[----:B-1----:R-:W4:Y:S04]  /*2c440*/  LDL.LU R19, [R1+0x2508] ;  /* 0x0025080001137983 */ /* 0x002f280000300800 */
[----:B--2---:R-:W2:Y:S04]  /*2c450*/  LDL.LU R28, [R1+0x2504] ;  /* 0x00250400011c7983 */ /* 0x004ea80000300800 */
[----:B------:R0:W-:Y:S04]  /*2c460*/  STS.U16 [R2+UR4+0xf80], R0 ;  /* 0x000f800002007988 */ /* 0x0001e80008000404 */
[----:B0-----:R-:W3:Y:S04]  /*2c470*/  LDL.LU R0, [R1+0x2500] ;  /* 0x0025000001007983 */ /* 0x001ee80000300800 */
[----:B------:R-:W-:Y:S04]  /*2c480*/  STS.U16 [R2+UR4+0x1380], R17 ;  /* 0x0013801102007988 */ /* 0x000fe80008000404 */
[----:B------:R-:W-:Y:S04]  /*2c490*/  STS.U16 [R2+UR4+0x1780], R13 ;  /* 0x0017800d02007988 */ /* 0x000fe80008000404 */
[----:B------:R0:W-:Y:S04]  /*2c4a0*/  STS.U16 [R2+UR4+0x1b80], R12 ;  /* 0x001b800c02007988 */ /* 0x0001e80008000404 */
[----:B0-----:R-:W4:Y:S04]  /*2c4b0*/  LDL R12, [R1+0x4e4] ;  /* 0x0004e400010c7983 */ /* 0x001f280000100800 */
        /* <DEDUP_REMOVED lines=18> */
[C---:B0-----:R-:W-:Y:S01]  /*2c5e0*/  IMAD.SHL.U32 R14, R15.reuse, 0x2, RZ ;  /* 0x000000020f0e7824 */ /* 0x041fe200078e00ff */
[----:B---3--:R0:W-:Y:S04]  /*2c5f0*/  STS.U16 [R2+UR4+0x6380], R0 ;  /* 0x0063800002007988 */ /* 0x0081e80008000404 */
[----:B--2---:R-:W-:Y:S04]  /*2c600*/  STS.U16 [R2+UR4+0x6780], R28 ;  /* 0x0067801c02007988 */ /* 0x004fe80008000404 */
[----:B----4-:R-:W-:Y:S04]  /*2c610*/  STS.U16 [R2+UR4+0x6b80], R19 ;  /* 0x006b801302007988 */ /* 0x010fe80008000404 */
[----:B------:R-:W-:Y:S04]  /*2c620*/  STS.U16 [R2+UR4+0x6f80], R21 ;  /* 0x006f801502007988 */ /* 0x000fe80008000404 */
[----:B------:R-:W-:Y:S04]  /*2c630*/  STS.U16 [R2+UR4+0x7380], R23 ;  /* 0x0073801702007988 */ /* 0x000fe80008000404 */
[----:B------:R-:W-:Y:S04]  /*2c640*/  STS.U16 [R2+UR4+0x7780], R25 ;  /* 0x0077801902007988 */ /* 0x000fe80008000404 */
[----:B------:R-:W-:Y:S04]  /*2c650*/  STS.U16 [R2+UR4+0x7b80], R27 ;  /* 0x007b801b02007988 */ /* 0x000fe80008000404 */
[----:B------:R-:W-:Y:S01]  /*2c660*/  STS.U16 [R2+UR4+0x7f80], R29 ;  /* 0x007f801d02007988 */ /* 0x000fe20008000404 */
[----:B------:R-:W-:Y:S06]  /*2c670*/  BAR.SYNC.DEFER_BLOCKING 0x0 ;  /* 0x0000000000007b1d */ /* 0x000fec0000010000 */
[----:B------:R-:W1:Y:S04]  /*2c680*/  LDSM.16.M88.4 R4, [R12+UR4] ;  /* 0x000000040c04783b */ /* 0x000e680008000200 */
[----:B------:R-:W2:Y:S04]  /*2c690*/  LDSM.16.M88.4 R16, [R12+UR4+0x800] ;  /* 0x000800040c10783b */ /* 0x000ea80008000200 */
[----:B------:R-:W3:Y:S01]  /*2c6a0*/  LDSM.16.M88.4 R8, [R12+UR4+0x1000] ;  /* 0x001000040c08783b */ /* 0x000ee20008000200 */
[----:B0-----:R-:W-:-:S03]  /*2c6b0*/  LOP3.LUT R0, R15, 0x7, RZ, 0xc0, !PT ;  /* 0x000000070f007812 */ /* 0x001fc600078ec0ff */
[----:B------:R-:W-:Y:S04]  /*2c6c0*/  LDSM.16.M88.4 R24, [R12+UR4+0x2000] ;  /* 0x002000040c18783b */ /* 0x000fe80008000200 */
[----:B-1----:R-:W-:Y:S04]  /*2c6d0*/  STL.64 [R1+0xc0], R4 ;  /* 0x0000c00401007387 */ /* 0x002fe80000100a00 */
[----:B------:R0:W-:Y:S04]  /*2c6e0*/  STL.64 [R1+0xc8], R6 ;  /* 0x0000c80601007387 */ /* 0x0001e80000100a00 */
[----:B--2---:R-:W-:Y:S04]  /*2c6f0*/  STL.64 [R1+0xb0], R16 ;  /* 0x0000b01001007387 */ /* 0x004fe80000100a00 */
[----:B------:R-:W-:Y:S04]  /*2c700*/  STL.64 [R1+0xb8], R18 ;  /* 0x0000b81201007387 */ /* 0x000fe80000100a00 */
[----:B---3--:R-:W-:Y:S04]  /*2c710*/  STL.64 [R1+0xa0], R8 ;  /* 0x0000a00801007387 */ /* 0x008fe80000100a00 */
[----:B------:R-:W-:Y:S04]  /*2c720*/  STL.64 [R1+0xa8], R10 ;  /* 0x0000a80a01007387 */ /* 0x000fe80000100a00 */
[----:B------:R-:W1:Y:S01]  /*2c730*/  LDSM.16.M88.4 R16, [R12+UR4+0x2800] ;  /* 0x002800040c10783b */ /* 0x000e620008000200 */
[----:B0-----:R-:W-:-:S02]  /*2c740*/  IMAD.MOV.U32 R7, RZ, RZ, R8 ;  /* 0x000000ffff077224 */ /* 0x001fc400078e0008 */
[----:B------:R-:W-:Y:S02]  /*2c750*/  IMAD.MOV.U32 R6, RZ, RZ, R9 ;  /* 0x000000ffff067224 */ /* 0x000fe400078e0009 */
[----:B------:R-:W0:Y:S01]  /*2c760*/  LDSM.16.M88.4 R8, [R12+UR4+0x1800] ;  /* 0x001800040c08783b */ /* 0x000e220008000200 */
[----:B-1----:R-:W-:Y:S02]  /*2c770*/  IMAD.MOV.U32 R3, RZ, RZ, R16 ;  /* 0x000000ffff037224 */ /* 0x002fe400078e0010 */
[----:B------:R-:W-:Y:S01]  /*2c780*/  IMAD.MOV.U32 R2, RZ, RZ, R17 ;  /* 0x000000ffff027224 */ /* 0x000fe200078e0011 */
[----:B0-----:R-:W-:Y:S04]  /*2c790*/  STL.64 [R1+0x90], R8 ;  /* 0x0000900801007387 */ /* 0x001fe80000100a00 */
[----:B------:R-:W-:Y:S04]  /*2c7a0*/  STL.64 [R1+0x98], R10 ;  /* 0x0000980a01007387 */ /* 0x000fe80000100a00 */
[----:B------:R-:W-:Y:S04]  /*2c7b0*/  STL.64 [R1+0x70], R16 ;  /* 0x0000701001007387 */ /* 0x000fe80000100a00 */
[----:B------:R-:W-:Y:S04]  /*2c7c0*/  STL.64 [R1+0x78], R18 ;  /* 0x0000781201007387 */ /* 0x000fe80000100a00 */
[----:B------:R-:W0:Y:S01]  /*2c7d0*/  LDSM.16.M88.4 R16, [R12+UR4+0x3000] ;  /* 0x003000040c10783b */ /* 0x000e220008000200 */
[----:B------:R-:W-:-:S03]  /*2c7e0*/  IMAD R0, R0, 0x90, RZ ;  /* 0x0000009000007824 */ /* 0x000fc600078e02ff */
[----:B0-----:R-:W-:Y:S04]  /*2c7f0*/  STL.64 [R1+0x60], R16 ;  /* 0x0000601001007387 */ /* 0x001fe80000100a00 */
[----:B------:R-:W-:Y:S04]  /*2c800*/  STL.64 [R1+0x68], R18 ;  /* 0x0000681201007387 */ /* 0x000fe80000100a00 */
[----:B------:R-:W0:Y:S01]  /*2c810*/  LDSM.16.M88.4 R16, [R12+UR4+0x3800] ;  /* 0x003800040c10783b */ /* 0x000e220008000200 */
[----:B------:R-:W-:Y:S01]  /*2c820*/  LOP3.LUT R0, R0, 0x10, R14, 0x78, !PT ;  /* 0x0000001000007812 */ /* 0x000fe200078e780e */
[----:B------:R-:W-:-:S02]  /*2c830*/  IMAD.MOV.U32 R14, RZ, RZ, R4 ;  /* 0x000000ffff0e7224 */ /* 0x000fc400078e0004 */
[----:B------:R-:W-:Y:S01]  /*2c840*/  IMAD.MOV.U32 R13, RZ, RZ, R5 ;  /* 0x000000ffff0d7224 */ /* 0x000fe200078e0005 */
[----:B0-----:R-:W-:Y:S01]  /*2c850*/  STL.64 [R1+0x50], R16 ;  /* 0x0000501001007387 */ /* 0x001fe20000100a00 */
[----:B------:R-:W-:-:S03]  /*2c860*/  IMAD.MOV.U32 R5, RZ, RZ, R17 ;  /* 0x000000ffff057224 */ /* 0x000fc600078e0011 */
[----:B------:R-:W-:Y:S01]  /*2c870*/  STL.64 [R1+0x58], R18 ;  /* 0x0000581201007387 */ /* 0x000fe20000100a00 */
[----:B------:R-:W-:-:S03]  /*2c880*/  IMAD.MOV.U32 R4, RZ, RZ, R16 ;  /* 0x000000ffff047224 */ /* 0x000fc600078e0010 */
[----:B------:R-:W0:Y:S04]  /*2c890*/  LDSM.16.M88.4 R16, [R12+UR4+0x4000] ;  /* 0x004000040c10783b */ /* 0x000e280008000200 */
[----:B------:R-:W-:Y:S04]  /*2c8a0*/  STL.64 [R1+0x80], R24 ;  /* 0x0000801801007387 */ /* 0x000fe80000100a00 */
[----:B------:R-:W-:Y:S04]  /*2c8b0*/  STL.64 [R1+0x88], R26 ;  /* 0x0000881a01007387 */ /* 0x000fe80000100a00 */
[----:B0-----:R-:W-:Y:S04]  /*2c8c0*/  STL.64 [R1+0x40], R16 ;  /* 0x0000401001007387 */ /* 0x001fe80000100a00 */
[----:B------:R-:W-:Y:S04]  /*2c8d0*/  STL.64 [R1+0x48], R18 ;  /* 0x0000481201007387 */ /* 0x000fe80000100a00 */
[----:B------:R-:W0:Y:S04]  /*2c8e0*/  LDSM.16.M88.4 R16, [R12+UR4+0x4800] ;  /* 0x004800040c10783b */ /* 0x000e280008000200 */
[----:B0-----:R-:W-:Y:S04]  /*2c8f0*/  STL.64 [R1+0x30], R16 ;  /* 0x0000301001007387 */ /* 0x001fe80000100a00 */
[----:B------:R-:W-:Y:S04]  /*2c900*/  STL.64 [R1+0x38], R18 ;  /* 0x0000381201007387 */ /* 0x000fe80000100a00 */
[----:B------:R-:W0:Y:S04]  /*2c910*/  LDSM.16.M88.4 R16, [R12+UR4+0x5000] ;  /* 0x005000040c10783b */ /* 0x000e280008000200 */
[----:B0-----:R-:W-:Y:S01]  /*2c920*/  STL.64 [R1+0x20], R16 ;  /* 0x0000201001007387 */ /* 0x001fe20000100a00 */
[----:B------:R-:W-:-:S03]  /*2c930*/  IMAD.MOV.U32 R29, RZ, RZ, R16 ;  /* 0x000000ffff1d7224 */ /* 0x000fc600078e0010 */
[----:B------:R-:W-:Y:S01]  /*2c940*/  STL.64 [R1+0x28], R18 ;  /* 0x0000281201007387 */ /* 0x000fe20000100a00 */
[----:B------:R-:W-:-:S03]  /*2c950*/  IMAD.MOV.U32 R28, RZ, RZ, R17 ;  /* 0x000000ffff1c7224 */ /* 0x000fc600078e0011 */
[----:B------:R-:W0:Y:S04]  /*2c960*/  LDSM.16.M88.4 R16, [R12+UR4+0x5800] ;  /* 0x005800040c10783b */ /* 0x000e280008000200 */
[----:B0-----:R-:W-:Y:S04]  /*2c970*/  STL.64 [R1+0x10], R16 ;  /* 0x0000101001007387 */ /* 0x001fe80000100a00 */
[----:B------:R-:W-:Y:S04]  /*2c980*/  STL.64 [R1+0x18], R18 ;  /* 0x0000181201007387 */ /* 0x000fe80000100a00 */
[----:B------:R-:W0:Y:S01]  /*2c990*/  LDSM.16.M88.4 R16, [R12+UR4+0x6000] ;  /* 0x006000040c10783b */ /* 0x000e220008000200 */
[----:B------:R-:W-:-:S05]  /*2c9a0*/  IMAD.SHL.U32 R15, R15, 0x40, RZ ;  /* 0x000000400f0f7824 */ /* 0x000fca00078e00ff */
[----:B------:R-:W-:-:S05]  /*2c9b0*/  LOP3.LUT R0, R0, 0x400, R15, 0xf8, !PT ;  /* 0x0000040000007812 */ /* 0x000fca00078ef80f */
[----:B------:R1:W-:Y:S04]  /*2c9c0*/  LDSM.16.MT88.4 R20, [R0+UR4+0x8000] ;  /* 0x008000040014783b */ /* 0x0003e80008004200 */
[----:B0-----:R-:W-:Y:S04]  /*2c9d0*/  STL.64 [R1], R16 ;  /* 0x0000001001007387 */ /* 0x001fe80000100a00 */
[----:B------:R-:W-:Y:S04]  /*2c9e0*/  STL.64 [R1+0x8], R18 ;  /* 0x0000081201007387 */ /* 0x000fe80000100a00 */
[----:B------:R-:W0:Y:S01]  /*2c9f0*/  LDSM.16.M88.4 R16, [R12+UR4+0x6800] ;  /* 0x006800040c10783b */ /* 0x000e220008000200 */
[----:B-1----:R-:W-:-:S03]  /*2ca00*/  IMAD.MOV.U32 R0, RZ, RZ, R9 ;  /* 0x000000ffff007224 */ /* 0x002fc600078e0009 */
[----:B0-----:R0:W-:Y:S04]  /*2ca10*/  STL [R1+0x209c], R18 ;  /* 0x00209c1201007387 */ /* 0x0011e80000100800 */
[----:B------:R1:W-:Y:S01]  /*2ca20*/  STL [R1+0x2098], R19 ;  /* 0x0020981301007387 */ /* 0x0003e20000100800 */
[----:B0-----:R-:W-:Y:S02]  /*2ca30*/  IMAD.MOV.U32 R18, RZ, RZ, R0 ;  /* 0x000000ffff127224 */ /* 0x001fe400078e0000 */
[----:B-1----:R-:W-:Y:S01]  /*2ca40*/  IMAD.MOV.U32 R19, RZ, RZ, R8 ;  /* 0x000000ffff137224 */ /* 0x002fe200078e0008 */
[----:B------:R-:W0:Y:S01]  /*2ca50*/  S2R R0, SR_TID.X ;  /* 0x0000000000007919 */ /* 0x000e220000002100 */
[----:B------:R-:W1:Y:S04]  /*2ca60*/  LDSM.16.M88.4 R8, [R12+UR4+0x7000] ;  /* 0x007000040c08783b */ /* 0x000e680008000200 */
[----:B------:R-:W-:Y:S01]  /*2ca70*/  STL.64 [R1+0x2470], R16 ;  /* 0x0024701001007387 */ /* 0x000fe20000100a00 */
[C---:B0-----:R-:W-:Y:S01]  /*2ca80*/  LOP3.LUT R26, R0.reuse, 0x7, RZ, 0xc0, !PT ;  /* 0x00000007001a7812 */ /* 0x041fe200078ec0ff */
[----:B------:R-:W-:-:S04]  /*2ca90*/  IMAD.SHL.U32 R27, R0, 0x40, RZ ;  /* 0x00000040001b7824 */ /* 0x000fc800078e00ff */
[----:B------:R-:W-:Y:S01]  /*2caa0*/  IMAD R26, R26, 0x90, RZ ;  /* 0x000000901a1a7824 */ /* 0x000fe200078e02ff */
[----:B-1----:R-:W-:Y:S04]  /*2cab0*/  STL [R1+0x207c], R10 ;  /* 0x00207c0a01007387 */ /* 0x002fe80000100800 */
[----:B------:R-:W-:Y:S04]  /*2cac0*/  STL [R1+0x2078], R11 ;  /* 0x0020780b01007387 */ /* 0x000fe80000100800 */
[----:B------:R-:W-:Y:S04]  /*2cad0*/  STL.64 [R1+0x24f8], R8 ;  /* 0x0024f80801007387 */ /* 0x000fe80000100a00 */
[----:B------:R-:W-:Y:S04]  /*2cae0*/  STL [R1+0x2400], R26 ;  /* 0x0024001a01007387 */ /* 0x000fe80000100800 */
[----:B------:R-:W-:Y:S04]  /*2caf0*/  STL [R1+0x24c0], R27 ;  /* 0x0024c01b01007387 */ /* 0x000fe80000100800 */
[----:B------:R0:W-:Y:S02]  /*2cb00*/  STL.64 [R1+0x24b8], R24 ;  /* 0x0024b81801007387 */ /* 0x0001e40000100a00 */
[----:B0-----:R-:W-:-:S02]  /*2cb10*/  IMAD.MOV.U32 R24, RZ, RZ, R19 ;  /* 0x000000ffff187224 */ /* 0x001fc400078e0013 */
[----:B------:R-:W-:-:S05]  /*2cb20*/  IMAD.MOV.U32 R25, RZ, RZ, R18 ;  /* 0x000000ffff197224 */ /* 0x000fca00078e0012 */
[----:B------:R0:W-:Y:S02]  /*2cb30*/  STL.64 [R1+0x24d8], R24 ;  /* 0x0024d81801007387 */ /* 0x0001e40000100a00 */
[----:B0-----:R-:W-:Y:S02]  /*2cb40*/  IMAD.MOV.U32 R24, RZ, RZ, R7 ;  /* 0x000000ffff187224 */ /* 0x001fe400078e0007 */
[----:B------:R-:W-:-:S05]  /*2cb50*/  IMAD.MOV.U32 R25, RZ, RZ, R6 ;  /* 0x000000ffff197224 */ /* 0x000fca00078e0006 */
[----:B------:R0:W-:Y:S04]  /*2cb60*/  STL.64 [R1+0x24f0], R24 ;  /* 0x0024f01801007387 */ /* 0x0001e80000100a00 */
[----:B------:R-:W2:Y:S01]  /*2cb70*/  LDL.64 R16, [R1+0x10] ;  /* 0x0000100001107983 */ /* 0x000ea20000100a00 */
[----:B------:R-:W-:-:S05]  /*2cb80*/  IMAD.SHL.U32 R0, R0, 0x2, RZ ;  /* 0x0000000200007824 */ /* 0x000fca00078e00ff */
[----:B------:R-:W-:Y:S01]  /*2cb90*/  LOP3.LUT R0, R26, 0x10, R0, 0x78, !PT ;  /* 0x000000101a007812 */ /* 0x000fe200078e7800 */
[----:B------:R-:W-:-:S03]  /*2cba0*/  IMAD.MOV.U32 R8, RZ, RZ, R14 ;  /* 0x000000ffff087224 */ /* 0x000fc600078e000e */
[----:B------:R-:W-:Y:S01]  /*2cbb0*/  LOP3.LUT R0, R0, 0x400, R27, 0xf8, !PT ;  /* 0x0000040000007812 */ /* 0x000fe200078ef81b */
[----:B------:R-:W-:Y:S02]  /*2cbc0*/  IMAD.MOV.U32 R9, RZ, RZ, R13 ;  /* 0x000000ffff097224 */ /* 0x000fe400078e000d */
[----:B------:R-:W-:Y:S01]  /*2cbd0*/  IMAD.MOV.U32 R18, RZ, RZ, R5 ;  /* 0x000000ffff127224 */ /* 0x000fe200078e0005 */
[----:B------:R-:W1:Y:S01]  /*2cbe0*/  LDSM.16.M88.4 R12, [R12+UR4+0x7800] ;  /* 0x007800040c0c783b */ /* 0x000e620008000200 */
[----:B------:R-:W-:Y:S01]  /*2cbf0*/  LOP3.LUT R0, R0, 0x20, RZ, 0x3c, !PT ;  /* 0x0000002000007812 */ /* 0x000fe200078e3cff */
[----:B------:R-:W-:Y:S02]  /*2cc00*/  IMAD.MOV.U32 R19, RZ, RZ, R4 ;  /* 0x000000ffff137224 */ /* 0x000fe400078e0004 */
[----:B0-----:R-:W3:Y:S04]  /*2cc10*/  LDL.64 R24, [R1+0xb0] ;  /* 0x0000b00001187983 */ /* 0x001ee80000100a00 */
[----:B------:R-:W0:Y:S04]  /*2cc20*/  LDSM.16.MT88.4 R4, [R0+UR4+0x8000] ;  /* 0x008000040004783b */ /* 0x000e280008004200 */
[----:B--2---:R-:W-:Y:S04]  /*2cc30*/  STL.64 [R1+0x2478], R16 ;  /* 0x0024781001007387 */ /* 0x004fe80000100a00 */
[----:B-1----:R-:W-:Y:S04]  /*2cc40*/  STL [R1+0x2074], R14 ;  /* 0x0020740e01007387 */ /* 0x002fe80000100800 */
[----:B------:R-:W-:Y:S04]  /*2cc50*/  STL [R1+0x2070], R15 ;  /* 0x0020700f01007387 */ /* 0x000fe80000100800 */
[----:B------:R1:W-:Y:S04]  /*2cc60*/  STL.64 [R1+0x2448], R12 ;  /* 0x0024480c01007387 */ /* 0x0003e80000100a00 */
[----:B-1----:R-:W2:Y:S04]  /*2cc70*/  LDL.LU.64 R12, [R1+0x7b0] ;  /* 0x0007b000010c7983 */ /* 0x002ea80000300a00 */
[----:B------:R-:W2:Y:S04]  /*2cc80*/  LDL.LU.64 R14, [R1+0x7b8] ;  /* 0x0007b800010e7983 */ /* 0x000ea80000300a00 */
[----:B0-----:R-:W-:Y:S04]  /*2cc90*/  STL.64 [R1+0x2440], R6 ;  /* 0x0024400601007387 */ /* 0x001fe80000100a00 */
[----:B------:R0:W-:Y:S04]  /*2cca0*/  STL.64 [R1+0x2438], R4 ;  /* 0x0024380401007387 */ /* 0x0001e80000100a00 */
[----:B0-----:R-:W4:Y:S04]  /*2ccb0*/  LDL.64 R4, [R1+0x60] ;  /* 0x0000600001047983 */ /* 0x001f280000100a00 */
[----:B----4-:R2:W-:Y:S02]  /*2ccc0*/  STL.64 [R1+0x24b0], R4 ;  /* 0x0024b00401007387 */ /* 0x0105e40000100a00 */
[----:B--2---:R-:W-:Y:S02]  /*2ccd0*/  HMMA.16816.F32 R4, R20, R8, R12 ;  /* 0x000000081404723c */ /* 0x004fe4000000180c */
[----:B------:R-:W-:Y:S04]  /*2cce0*/  STL [R1+0x2228], R0 ;  /* 0x0022280001007387 */ /* 0x000fe80000100800 */
[----:B------:R-:W3:Y:S04]  /*2ccf0*/  LDL.LU.64 R8, [R1+0x790] ;  /* 0x0007900001087983 */ /* 0x000ee80000300a00 */
[----:B------:R-:W3:-:S13]  /*2cd00*/  LDL.LU.64 R10, [R1+0x798] ;  /* 0x00079800010a7983 */ /* 0x000eda0000300a00 */
[----:B------:R0:W-:Y:S04]  /*2cd10*/  STL.64 [R1+0x230], R4 ;  /* 0x0002300401007387 */ /* 0x0001e80000100a00 */
[----:B------:R1:W-:Y:S04]  /*2cd20*/  STL.64 [R1+0x238], R6 ;  /* 0x0002380601007387 */ /* 0x0003e80000100a00 */
[----:B0-----:R-:W2:Y:S04]  /*2cd30*/  LDL.LU.64 R4, [R1+0x6d0] ;  /* 0x0006d00001047983 */ /* 0x001ea80000300a00 */
[----:B-1----:R-:W4:Y:S04]  /*2cd40*/  LDL.LU.64 R6, [R1+0x6d8] ;  /* 0x0006d80001067983 */ /* 0x002f280000300a00 */
[----:B----4-:R-:W-:Y:S04]  /*2cd50*/  STL.64 [R1+0x24d0], R6 ;  /* 0x0024d00601007387 */ /* 0x010fe80000100a00 */
[----:B--2---:R0:W-:Y:S04]  /*2cd60*/  STL.64 [R1+0x24c8], R4 ;  /* 0x0024c80401007387 */ /* 0x0041e80000100a00 */
[----:B0-----:R-:W2:Y:S04]  /*2cd70*/  LDL.LU.64 R4, [R1+0x710] ;  /* 0x0007100001047983 */ /* 0x001ea80000300a00 */
[----:B------:R-:W4:Y:S04]  /*2cd80*/  LDL.LU.64 R6, [R1+0x718] ;  /* 0x0007180001067983 */ /* 0x000f280000300a00 */
[----:B----4-:R-:W-:Y:S04]  /*2cd90*/  STL.64 [R1+0x24e8], R6 ;  /* 0x0024e80601007387 */ /* 0x010fe80000100a00 */
[----:B--2---:R0:W-:Y:S04]  /*2cda0*/  STL.64 [R1+0x24e0], R4 ;  /* 0x0024e00401007387 */ /* 0x0041e80000100a00 */
[----:B0-----:R-:W2:Y:S04]  /*2cdb0*/  LDL.LU.64 R4, [R1+0x760] ;  /* 0x0007600001047983 */ /* 0x001ea80000300a00 */
[----:B------:R-:W2:Y:S04]  /*2cdc0*/  LDL.LU.64 R6, [R1+0x768] ;  /* 0x0007680001067983 */ /* 0x000ea80000300a00 */
[----:B------:R-:W4:Y:S01]  /*2cdd0*/  LDL.64 R16, [R1+0x30] ;  /* 0x0000300001107983 */ /* 0x000f220000100a00 */
[----:B---3--:R-:W-:Y:S01]  /*2cde0*/  HMMA.16816.F32 R8, R20, R24, R8 ;  /* 0x000000181408723c */ /* 0x008fe20000001808 */
[----:B------:R-:W-:-:S02]  /*2cdf0*/  IMAD.MOV.U32 R12, RZ, RZ, R29 ;  /* 0x000000ffff0c7224 */ /* 0x000fc400078e001d */
[----:B------:R-:W-:Y:S01]  /*2ce00*/  IMAD.MOV.U32 R13, RZ, RZ, R28 ;  /* 0x000000ffff0d7224 */ /* 0x000fe200078e001c */
[----:B----4-:R0:W-:Y:S04]  /*2ce10*/  STL.64 [R1+0x2488], R16 ;  /* 0x0024881001007387 */ /* 0x0101e80000100a00 */
[----:B0-----:R-:W3:Y:S04]  /*2ce20*/  LDL.64 R16, [R1+0x40] ;  /* 0x0000400001107983 */ /* 0x001ee80000100a00 */
[----:B---3--:R-:W-:Y:S04]  /*2ce30*/  STL.64 [R1+0x2498], R16 ;  /* 0x0024981001007387 */ /* 0x008fe80000100a00 */
[----:B------:R0:W-:Y:S04]  /*2ce40*/  STL.64 [R1+0x2480], R12 ;  /* 0x0024800c01007387 */ /* 0x0001e80000100a00 */
[----:B0-----:R-:W3:Y:S04]  /*2ce50*/  LDL.LU.64 R12, [R1+0x660] ;  /* 0x00066000010c7983 */ /* 0x001ee80000300a00 */
[----:B------:R-:W3:Y:S04]  /*2ce60*/  LDL.LU.64 R14, [R1+0x668] ;  /* 0x00066800010e7983 */ /* 0x000ee80000300a00 */
[----:B------:R0:W-:Y:S04]  /*2ce70*/  STL.64 [R1+0x220], R8 ;  /* 0x0002200801007387 */ /* 0x0001e80000100a00 */
[----:B------:R1:W-:Y:S04]  /*2ce80*/  STL.64 [R1+0x228], R10 ;  /* 0x0002280a01007387 */ /* 0x0003e80000100a00 */
[----:B0-----:R-:W4:Y:S01]  /*2ce90*/  LDL.LU.64 R8, [R1+0x24f8] ;  /* 0x0024f80001087983 */ /* 0x001f220000300a00 */
[----:B-1----:R-:W-:-:S02]  /*2cea0*/  IMAD.MOV.U32 R11, RZ, RZ, R24 ;  /* 0x000000ffff0b7224 */ /* 0x002fc400078e0018 */
[----:B------:R-:W-:Y:S02]  /*2ceb0*/  IMAD.MOV.U32 R10, RZ, RZ, R25 ;  /* 0x000000ffff0a7224 */ /* 0x000fe400078e0019 */
[----:B------:R-:W2:Y:S04]  /*2cec0*/  LDL.LU.64 R24, [R1+0x24f0] ;  /* 0x0024f00001187983 */ /* 0x000ea80000300a00 */
[----:B------:R-:W-:Y:S01]  /*2ced0*/  STL.64 [R1+0x2458], R10 ;  /* 0x0024580a01007387 */ /* 0x000fe20000100a00 */
[----:B--2---:R-:W-:Y:S03]  /*2cee0*/  HMMA.16816.F32 R24, R20, R24, R4 ;  /* 0x000000181418723c */ /* 0x004fe60000001804 */
[----:B----4-:R-:W-:Y:S04]  /*2cef0*/  STL.64 [R1+0x2450], R8 ;  /* 0x0024500801007387 */ /* 0x010fe80000100a00 */
[----:B------:R-:W2:Y:S04]  /*2cf00*/  LDL.LU.64 R6, [R1+0x24e8] ;  /* 0x0024e80001067983 */ /* 0x000ea80000300a00 */
[----:B------:R-:W2:-:S12]  /*2cf10*/  LDL.LU.64 R4, [R1+0x24e0] ;  /* 0x0024e00001047983 */ /* 0x000e980000300a00 */
[----:B------:R0:W-:Y:S04]  /*2cf20*/  STL.64 [R1+0x3d0], R24 ;  /* 0x0003d01801007387 */ /* 0x0001e80000100a00 */
[----:B------:R2:W-:Y:S04]  /*2cf30*/  STL.64 [R1+0x3d8], R26 ;  /* 0x0003d81a01007387 */ /* 0x0005e80000100a00 */
[----:B0-----:R-:W2:Y:S02]  /*2cf40*/  LDL.LU.64 R24, [R1+0x24d8] ;  /* 0x0024d80001187983 */ /* 0x001ea40000300a00 */
[----:B--2---:R-:W-:Y:S02]  /*2cf50*/  HMMA.16816.F32 R24, R20, R24, R4 ;  /* 0x000000181418723c */ /* 0x004fe40000001804 */
[----:B------:R-:W2:Y:S04]  /*2cf60*/  LDL.LU.64 R6, [R1+0x24d0] ;  /* 0x0024d00001067983 */ /* 0x000ea80000300a00 */
[----:B------:R-:W2:-:S15]  /*2cf70*/  LDL.LU.64 R4, [R1+0x24c8] ;  /* 0x0024c80001047983 */ /* 0x000e9e0000300a00 */
[----:B------:R-:W-:-:S02]  /*2cf80*/  NOP ;  /* 0x0000000000007918 */ /* 0x000fc40000000000 */
[----:B------:R-:W-:Y:S04]  /*2cf90*/  STL.64 [R1+0x3c0], R24 ;  /* 0x0003c01801007387 */ /* 0x000fe80000100a00 */
[----:B------:R0:W-:Y:S04]  /*2cfa0*/  STL.64 [R1+0x3c8], R26 ;  /* 0x0003c81a01007387 */ /* 0x0001e80000100a00 */
[----:B0-----:R-:W4:Y:S04]  /*2cfb0*/  LDL.LU R27, [R1+0x24c0] ;  /* 0x0024c000011b7983 */ /* 0x001f280000300800 */
[----:B------:R-:W2:Y:S02]  /*2cfc0*/  LDL.LU.64 R24, [R1+0x24b8] ;  /* 0x0024b80001187983 */ /* 0x000ea40000300a00 */
[----:B--2---:R-:W-:-:S15]  /*2cfd0*/  HMMA.16816.F32 R4, R20, R24, R4 ;  /* 0x000000181404723c */ /* 0x004fde0000001804 */
[----:B------:R-:W-:-:S08]  /*2cfe0*/  NOP ;  /* 0x0000000000007918 */ /* 0x000fd00000000000 */
[----:B------:R0:W-:Y:S04]  /*2cff0*/  STL.64 [R1+0x3b0], R4 ;  /* 0x0003b00401007387 */ /* 0x0001e80000100a00 */
[----:B------:R-:W-:Y:S04]  /*2d000*/  STL.64 [R1+0x3b8], R6 ;  /* 0x0003b80601007387 */ /* 0x000fe80000100a00 */
[----:B0-----:R-:W3:Y:S04]  /*2d010*/  LDL.LU.64 R4, [R1+0x24b0] ;  /* 0x0024b00001047983 */ /* 0x001ee80000300a00 */
[----:B------:R-:W-:Y:S04]  /*2d020*/  STL [R1+0x23fc], R25 ;  /* 0x0023fc1901007387 */ /* 0x000fe80000100800 */
[----:B----4-:R-:W-:Y:S04]  /*2d030*/  STL [R1+0x2494], R27 ;  /* 0x0024941b01007387 */ /* 0x010fe80000100800 */
[----:B------:R0:W-:Y:S04]  /*2d040*/  STL [R1+0x2490], R24 ;  /* 0x0024901801007387 */ /* 0x0001e80000100800 */
[----:B0-----:R-:W2:Y:S04]  /*2d050*/  LDL.LU.64 R24, [R1+0x690] ;  /* 0x0006900001187983 */ /* 0x001ea80000300a00 */
[----:B------:R-:W2:Y:S01]  /*2d060*/  LDL.LU.64 R26, [R1+0x698] ;  /* 0x00069800011a7983 */ /* 0x000ea20000300a00 */
[----:B------:R-:W-:-:S02]  /*2d070*/  IMAD.MOV.U32 R8, RZ, RZ, R3 ;  /* 0x000000ffff087224 */ /* 0x000fc400078e0003 */
[----:B------:R-:W-:-:S07]  /*2d080*/  IMAD.MOV.U32 R9, RZ, RZ, R2 ;  /* 0x000000ffff097224 */ /* 0x000fce00078e0002 */
[C---:B--2---:R-:W-:Y:S06]  /*2d090*/  HMMA.16816.F32 R24, R20.reuse, R8, R24 ;  /* 0x000000081418723c */ /* 0x044fec0000001818 */
[----:B---3--:R-:W-:-:S15]  /*2d0a0*/  HMMA.16816.F32 R8, R20, R4, R12 ;  /* 0x000000041408723c */ /* 0x008fde000000180c */
[----:B------:R-:W-:-:S02]  /*2d0b0*/  NOP ;  /* 0x0000000000007918 */ /* 0x000fc40000000000 */
[----:B------:R0:W-:Y:S04]  /*2d0c0*/  STL.64 [R1+0x3a0], R24 ;  /* 0x0003a01801007387 */ /* 0x0001e80000100a00 */
[----:B------:R1:W-:Y:S04]  /*2d0d0*/  STL.64 [R1+0x3a8], R26 ;  /* 0x0003a81a01007387 */ /* 0x0003e80000100a00 */
[----:B------:R-:W-:Y:S04]  /*2d0e0*/  STL.64 [R1+0x390], R8 ;  /* 0x0003900801007387 */ /* 0x000fe80000100a00 */
[----:B------:R-:W-:Y:S04]  /*2d0f0*/  STL.64 [R1+0x398], R10 ;  /* 0x0003980a01007387 */ /* 0x000fe80000100a00 */
[----:B0-----:R-:W2:Y:S04]  /*2d100*/  LDL.LU.64 R24, [R1+0x5e0] ;  /* 0x0005e00001187983 */ /* 0x001ea80000300a00 */
[----:B-1----:R-:W3:Y:S01]  /*2d110*/  LDL.LU.64 R26, [R1+0x5e8] ;  /* 0x0005e800011a7983 */ /* 0x002ee20000300a00 */
[----:B------:R-:W-:-:S02]  /*2d120*/  IMAD.MOV.U32 R16, RZ, RZ, R19 ;  /* 0x000000ffff107224 */ /* 0x000fc400078e0013 */
[----:B------:R-:W-:Y:S01]  /*2d130*/  IMAD.MOV.U32 R17, RZ, RZ, R18 ;  /* 0x000000ffff117224 */ /* 0x000fe200078e0012 */
[----:B---3--:R-:W-:Y:S04]  /*2d140*/  STL.64 [R1+0x24a8], R26 ;  /* 0x0024a81a01007387 */ /* 0x008fe80000100a00 */
[----:B--2---:R0:W-:Y:S04]  /*2d150*/  STL.64 [R1+0x24a0], R24 ;  /* 0x0024a01801007387 */ /* 0x0041e80000100a00 */
[----:B0-----:R-:W2:Y:S04]  /*2d160*/  LDL.LU.64 R24, [R1+0x620] ;  /* 0x0006200001187983 */ /* 0x001ea80000300a00 */
[----:B------:R-:W2:Y:S04]  /*2d170*/  LDL.LU.64 R26, [R1+0x628] ;  /* 0x00062800011a7983 */ /* 0x000ea80000300a00 */
[----:B------:R-:W3:Y:S01]  /*2d180*/  LDL.LU.64 R12, [R1+0x5b0] ;  /* 0x0005b000010c7983 */ /* 0x000ee20000300a00 */
[----:B------:R-:W-:-:S03]  /*2d190*/  IMAD.MOV.U32 R0, RZ, RZ, R5 ;  /* 0x000000ffff007224 */ /* 0x000fc600078e0005 */
[----:B------:R-:W3:Y:S01]  /*2d1a0*/  LDL.LU.64 R14, [R1+0x5b8] ;  /* 0x0005b800010e7983 */ /* 0x000ee20000300a00 */
[----:B------:R-:W-:-:S03]  /*2d1b0*/  IMAD.MOV.U32 R2, RZ, RZ, R4 ;  /* 0x000000ffff027224 */ /* 0x000fc600078e0004 */
[----:B------:R-:W4:Y:S04]  /*2d1c0*/  LDL.LU.64 R8, [R1+0x570] ;  /* 0x0005700001087983 */ /* 0x000f280000300a00 */
[----:B------:R-:W4:Y:S04]  /*2d1d0*/  LDL.LU.64 R10, [R1+0x578] ;  /* 0x00057800010a7983 */ /* 0x000f280000300a00 */
[----:B------:R-:W4:Y:S04]  /*2d1e0*/  LDL.LU.64 R4, [R1+0x530] ;  /* 0x0005300001047983 */ /* 0x000f280000300a00 */
[----:B------:R-:W4:Y:S04]  /*2d1f0*/  LDL.LU.64 R6, [R1+0x538] ;  /* 0x0005380001067983 */ /* 0x000f280000300a00 */
[----:B------:R-:W-:Y:S04]  /*2d200*/  STL [R1+0x23f8], R0 ;  /* 0x0023f80001007387 */ /* 0x000fe80000100800 */
[----:B------:R-:W-:Y:S01]  /*2d210*/  STL [R1+0x23f4], R2 ;  /* 0x0023f40201007387 */ /* 0x000fe20000100800 */
[----:B--2---:R-:W-:Y:S03]  /*2d220*/  HMMA.16816.F32 R16, R20, R16, R24 ;  /* 0x000000101410723c */ /* 0x004fe60000001818 */
[----:B------:R-:W2:Y:S04]  /*2d230*/  LDL.LU.64 R26, [R1+0x24a8] ;  /* 0x0024a800011a7983 */ /* 0x000ea80000300a00 */
[----:B------:R-:W2:-:S15]  /*2d240*/  LDL.LU.64 R24, [R1+0x24a0] ;  /* 0x0024a00001187983 */ /* 0x000e9e0000300a00 */
[----:B------:R-:W-:-:S01]  /*2d250*/  NOP ;  /* 0x0000000000007918 */ /* 0x000fc20000000000 */
[----:B------:R0:W-:Y:S01]  /*2d260*/  STL [R1+0x380], R16 ;  /* 0x0003801001007387 */ /* 0x0001e20000100800 */
[----:B------:R-:W-:-:S03]  /*2d270*/  IMAD.MOV.U32 R29, RZ, RZ, R17 ;  /* 0x000000ffff1d7224 */ /* 0x000fc600078e0011 */
[----:B0-----:R-:W2:Y:S01]  /*2d280*/  LDL.LU.64 R16, [R1+0x2498] ;  /* 0x0024980001107983 */ /* 0x001ea20000300a00 */
[----:B------:R-:W-:Y:S02]  /*2d290*/  IMAD.MOV.U32 R3, RZ, RZ, R19 ;  /* 0x000000ffff037224 */ /* 0x000fe400078e0013 */
[----:B------:R-:W-:-:S03]  /*2d2a0*/  IMAD.MOV.U32 R28, RZ, RZ, R18 ;  /* 0x000000ffff1c7224 */ /* 0x000fc600078e0012 */
[----:B------:R-:W-:Y:S04]  /*2d2b0*/  STL [R1+0x2234], R3 ;  /* 0x0022340301007387 */ /* 0x000fe80000100800 */
[----:B------:R-:W-:Y:S04]  /*2d2c0*/  STL [R1+0x2230], R28 ;  /* 0x0022301c01007387 */ /* 0x000fe80000100800 */
[----:B------:R-:W-:Y:S01]  /*2d2d0*/  STL [R1+0x222c], R29 ;  /* 0x00222c1d01007387 */ /* 0x000fe20000100800 */
[----:B--2---:R-:W-:Y:S06]  /*2d2e0*/  HMMA.16816.F32 R24, R20, R16, R24 ;  /* 0x000000101418723c */ /* 0x004fec0000001818 */
[----:B------:R-:W-:-:S02]  /*2d2f0*/  IMAD.MOV.U32 R0, RZ, RZ, R16 ;  /* 0x000000ffff007224 */ /* 0x000fc400078e0010 */
[----:B------:R-:W-:-:S15]  /*2d300*/  IMAD.MOV.U32 R2, RZ, RZ, R17 ;  /* 0x000000ffff027224 */ /* 0x000fde00078e0011 */
[----:B------:R-:W-:Y:S04]  /*2d310*/  STL.64 [R1+0x370], R24 ;  /* 0x0003701801007387 */ /* 0x000fe80000100a00 */
[----:B------:R0:W-:Y:S04]  /*2d320*/  STL.64 [R1+0x378], R26 ;  /* 0x0003781a01007387 */ /* 0x0001e80000100a00 */
[----:B0-----:R-:W2:Y:S04]  /*2d330*/  LDL.LU R27, [R1+0x2494] ;  /* 0x00249400011b7983 */ /* 0x001ea80000300800 */
[----:B------:R-:W2:Y:S04]  /*2d340*/  LDL.LU R24, [R1+0x2490] ;  /* 0x0024900001187983 */ /* 0x000ea80000300800 */
[----:B------:R-:W3:Y:S02]  /*2d350*/  LDL.LU.64 R16, [R1+0x2488] ;  /* 0x0024880001107983 */ /* 0x000ee40000300a00 */
[----:B---3--:R-:W-:Y:S06]  /*2d360*/  HMMA.16816.F32 R12, R20, R16, R12 ;  /* 0x00000010140c723c */ /* 0x008fec000000180c */
[----:B------:R-:W-:-:S02]  /*2d370*/  IMAD.MOV.U32 R28, RZ, RZ, R16 ;  /* 0x000000ffff1c7224 */ /* 0x000fc400078e0010 */
[----:B------:R-:W-:-:S15]  /*2d380*/  IMAD.MOV.U32 R25, RZ, RZ, R17 ;  /* 0x000000ffff197224 */ /* 0x000fde00078e0011 */
[----:B------:R0:W-:Y:S04]  /*2d390*/  STL.64 [R1+0x360], R12 ;  /* 0x0003600c01007387 */ /* 0x0001e80000100a00 */
[----:B------:R-:W-:Y:S04]  /*2d3a0*/  STL.64 [R1+0x368], R14 ;  /* 0x0003680e01007387 */ /* 0x000fe80000100a00 */
[----:B0-----:R-:W4:Y:S04]  /*2d3b0*/  LDL.LU.64 R12, [R1+0x2480] ;  /* 0x00248000010c7983 */ /* 0x001f280000300a00 */
[----:B------:R-:W3:Y:S01]  /*2d3c0*/  LDL.LU.64 R16, [R1+0x2478] ;  /* 0x0024780001107983 */ /* 0x000ee20000300a00 */
[C---:B----4-:R-:W-:Y:S06]  /*2d3d0*/  HMMA.16816.F32 R8, R20.reuse, R12, R8 ;  /* 0x0000000c1408723c */ /* 0x050fec0000001808 */
[----:B---3--:R-:W-:Y:S06]  /*2d3e0*/  HMMA.16816.F32 R4, R20, R16, R4 ;  /* 0x000000101404723c */ /* 0x008fec0000001804 */
[----:B------:R-:W-:-:S02]  /*2d3f0*/  IMAD.MOV.U32 R26, RZ, RZ, R16 ;  /* 0x000000ffff1a7224 */ /* 0x000fc400078e0010 */
[----:B------:R-:W-:-:S09]  /*2d400*/  IMAD.MOV.U32 R3, RZ, RZ, R17 ;  /* 0x000000ffff037224 */ /* 0x000fd200078e0011 */
[----:B------:R0:W-:Y:S04]  /*2d410*/  STL.64 [R1+0x350], R8 ;  /* 0x0003500801007387 */ /* 0x0001e80000100a00 */
[----:B------:R1:W-:Y:S04]  /*2d420*/  STL.64 [R1+0x358], R10 ;  /* 0x0003580a01007387 */ /* 0x0003e80000100a00 */
[----:B------:R-:W-:Y:S04]  /*2d430*/  STL.64 [R1+0x340], R4 ;  /* 0x0003400401007387 */ /* 0x000fe80000100a00 */
[----:B------:R-:W-:Y:S04]  /*2d440*/  STL.64 [R1+0x348], R6 ;  /* 0x0003480601007387 */ /* 0x000fe80000100a00 */
[----:B------:R-:W3:Y:S04]  /*2d450*/  LDL.LU.64 R16, [R1+0x450] ;  /* 0x0004500001107983 */ /* 0x000ee80000300a00 */
[----:B------:R-:W3:Y:S04]  /*2d460*/  LDL.LU.64 R18, [R1+0x458] ;  /* 0x0004580001127983 */ /* 0x000ee80000300a00 */
[----:B0-----:R-:W4:Y:S04]  /*2d470*/  LDL.LU.64 R8, [R1+0x440] ;  /* 0x0004400001087983 */ /* 0x001f280000300a00 */
[----:B-1----:R-:W2:Y:S04]  /*2d480*/  LDL.LU.64 R10, [R1+0x448] ;  /* 0x00044800010a7983 */ /* 0x002ea80000300a00 */
[----:B--2---:R-:W-:Y:S04]  /*2d490*/  STL.64 [R1+0x2468], R10 ;  /* 0x0024680a01007387 */ /* 0x004fe80000100a00 */
[----:B----4-:R0:W-:Y:S04]  /*2d4a0*/  STL.64 [R1+0x2460], R8 ;  /* 0x0024600801007387 */ /* 0x0101e80000100a00 */
[----:B0-----:R-:W3:Y:S04]  /*2d4b0*/  LDL.64 R8, [R1] ;  /* 0x0000000001087983 */ /* 0x001ee80000100a00 */
[----:B------:R-:W2:Y:S04]  /*2d4c0*/  LDL.LU.64 R12, [R1+0x300] ;  /* 0x00030000010c7983 */ /* 0x000ea80000300a00 */
[----:B------:R-:W2:Y:S04]  /*2d4d0*/  LDL.LU.64 R14, [R1+0x308] ;  /* 0x00030800010e7983 */ /* 0x000ea80000300a00 */
[----:B------:R-:W4:Y:S04]  /*2d4e0*/  LDL.LU.64 R4, [R1+0x2f0] ;  /* 0x0002f00001047983 */ /* 0x000f280000300a00 */
[----:B------:R-:W4:Y:S04]  /*2d4f0*/  LDL.LU.64 R6, [R1+0x2f8] ;  /* 0x0002f80001067983 */ /* 0x000f280000300a00 */
[----:B------:R-:W-:Y:S04]  /*2d500*/  STL.64 [R1+0x2410], R26 ;  /* 0x0024101a01007387 */ /* 0x000fe80000100a00 */
[----:B------:R0:W-:Y:S04]  /*2d510*/  STL.64 [R1+0x2408], R24 ;  /* 0x0024081801007387 */ /* 0x0001e80000100a00 */
[----:B0-----:R-:W2:Y:S04]  /*2d520*/  LDL.LU.64 R24, [R1+0x750] ;  /* 0x0007500001187983 */ /* 0x001ea80000300a00 */
[----:B------:R-:W4:Y:S01]  /*2d530*/  LDL.LU.64 R26, [R1+0x758] ;  /* 0x00075800011a7983 */ /* 0x000f220000300a00 */
[----:B---3--:R-:W-:Y:S03]  /*2d540*/  HMMA.16816.F32 R16, R20, R8, R16 ;  /* 0x000000081410723c */ /* 0x008fe60000001810 */
[----:B----4-:R-:W-:Y:S04]  /*2d550*/  STL.64 [R1+0x2420], R26 ;  /* 0x0024201a01007387 */ /* 0x010fe80000100a00 */
[----:B--2---:R0:W-:Y:S04]  /*2d560*/  STL.64 [R1+0x2418], R24 ;  /* 0x0024181801007387 */ /* 0x0041e80000100a00 */
[----:B0-----:R-:W2:Y:S04]  /*2d570*/  LDL R24, [R1+0xc0] ;  /* 0x0000c00001187983 */ /* 0x001ea80000100800 */
[----:B------:R-:W2:Y:S08]  /*2d580*/  LDL R25, [R1+0xc4] ;  /* 0x0000c40001197983 */ /* 0x000eb00000100800 */
[----:B------:R0:W-:Y:S04]  /*2d590*/  STL.64 [R1+0x330], R16 ;  /* 0x0003301001007387 */ /* 0x0001e80000100a00 */
[----:B------:R1:W-:Y:S04]  /*2d5a0*/  STL.64 [R1+0x338], R18 ;  /* 0x0003381201007387 */ /* 0x0003e80000100a00 */
[----:B0-----:R-:W3:Y:S01]  /*2d5b0*/  LDL.LU.64 R16, [R1+0x2470] ;  /* 0x0024700001107983 */ /* 0x001ee20000300a00 */
[----:B-1----:R-:W-:-:S02]  /*2d5c0*/  IMAD.MOV.U32 R19, RZ, RZ, R8 ;  /* 0x000000ffff137224 */ /* 0x002fc400078e0008 */
[----:B------:R-:W-:Y:S01]  /*2d5d0*/  IMAD.MOV.U32 R18, RZ, RZ, R9 ;  /* 0x000000ffff127224 */ /* 0x000fe200078e0009 */
[----:B------:R-:W3:Y:S04]  /*2d5e0*/  LDL.LU.64 R10, [R1+0x2468] ;  /* 0x00246800010a7983 */ /* 0x000ee80000300a00 */
[----:B------:R-:W3:Y:S02]  /*2d5f0*/  LDL.LU.64 R8, [R1+0x2460] ;  /* 0x0024600001087983 */ /* 0x000ee40000300a00 */
[----:B---3--:R-:W-:-:S15]  /*2d600*/  HMMA.16816.F32 R8, R20, R16, R8 ;  /* 0x000000101408723c */ /* 0x008fde0000001808 */
[----:B------:R-:W-:-:S08]  /*2d610*/  NOP ;  /* 0x0000000000007918 */ /* 0x000fd00000000000 */
[----:B------:R-:W-:Y:S04]  /*2d620*/  STL.64 [R1+0x320], R8 ;  /* 0x0003200801007387 */ /* 0x000fe80000100a00 */
[----:B------:R0:W-:Y:S04]  /*2d630*/  STL.64 [R1+0x328], R10 ;  /* 0x0003280a01007387 */ /* 0x0001e80000100a00 */
[----:B0-----:R-:W3:Y:S04]  /*2d640*/  LDL.LU.64 R10, [R1+0x2458] ;  /* 0x00245800010a7983 */ /* 0x001ee80000300a00 */
[----:B------:R-:W4:Y:S04]  /*2d650*/  LDL.LU.64 R8, [R1+0x2450] ;  /* 0x0024500001087983 */ /* 0x000f280000300a00 */
[----:B------:R-:W-:Y:S04]  /*2d660*/  STL.64 [R1+0x2430], R18 ;  /* 0x0024301201007387 */ /* 0x000fe80000100a00 */
[----:B------:R0:W-:Y:S04]  /*2d670*/  STL.64 [R1+0x2428], R16 ;  /* 0x0024281001007387 */ /* 0x0001e80000100a00 */
[----:B0-----:R-:W2:Y:S04]  /*2d680*/  LDL.LU.64 R16, [R1+0x780] ;  /* 0x0007800001107983 */ /* 0x001ea80000300a00 */
[----:B------:R-:W2:Y:S01]  /*2d690*/  LDL.LU.64 R18, [R1+0x788] ;  /* 0x0007880001127983 */ /* 0x000ea20000300a00 */
[----:B----4-:R-:W-:-:S15]  /*2d6a0*/  HMMA.16816.F32 R12, R20, R8, R12 ;  /* 0x00000008140c723c */ /* 0x010fde000000180c */
[----:B------:R-:W-:-:S08]  /*2d6b0*/  NOP ;  /* 0x0000000000007918 */ /* 0x000fd00000000000 */
[----:B------:R0:W-:Y:S04]  /*2d6c0*/  STL.64 [R1+0x310], R12 ;  /* 0x0003100c01007387 */ /* 0x0001e80000100a00 */
[----:B------:R1:W-:Y:S04]  /*2d6d0*/  STL.64 [R1+0x318], R14 ;  /* 0x0003180e01007387 */ /* 0x0003e80000100a00 */
[----:B0-----:R-:W4:Y:S02]  /*2d6e0*/  LDL.LU.64 R12, [R1+0x2448] ;  /* 0x00244800010c7983 */ /* 0x001f240000300a00 */
[----:B----4-:R-:W-:Y:S02]  /*2d6f0*/  HMMA.16816.F32 R20, R20, R12, R4 ;  /* 0x0000000c1414723c */ /* 0x010fe40000001804 */
[----:B------:R-:W2:Y:S04]  /*2d700*/  LDL.LU.64 R6, [R1+0x2440] ;  /* 0x0024400001067983 */ /* 0x000ea80000300a00 */
[----:B------:R-:W2:-:S15]  /*2d710*/  LDL.LU.64 R4, [R1+0x2438] ;  /* 0x0024380001047983 */ /* 0x000e9e0000300a00 */
[----:B------:R-:W-:-:S02]  /*2d720*/  NOP ;  /* 0x0000000000007918 */ /* 0x000fc40000000000 */
[----:B------:R-:W-:Y:S04]  /*2d730*/  STL.64 [R1+0x210], R20 ;  /* 0x0002101401007387 */ /* 0x000fe80000100a00 */
[----:B------:R-:W-:Y:S01]  /*2d740*/  STL.64 [R1+0x218], R22 ;  /* 0x0002181601007387 */ /* 0x000fe20000100a00 */
[----:B--2---:R-:W-:Y:S03]  /*2d750*/  HMMA.16816.F32 R24, R4, R24, R16 ;  /* 0x000000180418723c */ /* 0x004fe60000001810 */
[----:B------:R-:W2:Y:S04]  /*2d760*/  LDL.LU.64 R18, [R1+0x2430] ;  /* 0x0024300001127983 */ /* 0x000ea80000300a00 */
[----:B------:R-:W4:-:S15]  /*2d770*/  LDL.LU.64 R16, [R1+0x2428] ;  /* 0x0024280001107983 */ /* 0x000f1e0000300a00 */
[----:B------:R-:W-:-:S01]  /*2d780*/  NOP ;  /* 0x0000000000007918 */ /* 0x000fc20000000000 */
[----:B------:R0:W-:Y:S01]  /*2d790*/  STL.64 [R1+0x200], R24 ;  /* 0x0002001801007387 */ /* 0x0001e20000100a00 */
[----:B-1----:R-:W-:Y:S02]  /*2d7a0*/  IMAD.MOV.U32 R14, RZ, RZ, R26 ;  /* 0x000000ffff0e7224 */ /* 0x002fe400078e001a */
[----:B------:R-:W-:Y:S02]  /*2d7b0*/  IMAD.MOV.U32 R15, RZ, RZ, R27 ;  /* 0x000000ffff0f7224 */ /* 0x000fe400078e001b */
[----:B------:R-:W2:Y:S04]  /*2d7c0*/  LDL.LU.64 R26, [R1+0x2420] ;  /* 0x00242000011a7983 */ /* 0x000ea80000300a00 */
[----:B0-----:R-:W2:Y:S01]  /*2d7d0*/  LDL.LU.64 R24, [R1+0x2418] ;  /* 0x0024180001187983 */ /* 0x001ea20000300a00 */
[----:B---3--:R-:W-:-:S02]  /*2d7e0*/  IMAD.MOV.U32 R21, RZ, RZ, R10 ;  /* 0x000000ffff157224 */ /* 0x008fc400078e000a */
[----:B------:R-:W0:Y:S01]  /*2d7f0*/  S2R R10, SR_TID.X ;  /* 0x00000000000a7919 */ /* 0x000e220000002100 */
[----:B------:R-:W-:Y:S01]  /*2d800*/  IMAD.MOV.U32 R20, RZ, RZ, R11 ;  /* 0x000000ffff147224 */ /* 0x000fe200078e000b */
[----:B------:R-:W-:Y:S04]  /*2d810*/  STL [R1+0x2094], R15 ;  /* 0x0020940f01007387 */ /* 0x000fe80000100800 */
[----:B------:R-:W-:Y:S01]  /*2d820*/  STL [R1+0x2090], R14 ;  /* 0x0020900e01007387 */ /* 0x000fe20000100800 */
[C---:B0-----:R-:W-:Y:S01]  /*2d830*/  LOP3.LUT R11, R10.reuse, 0x7, RZ, 0xc0, !PT ;  /* 0x000000070a0b7812 */ /* 0x041fe200078ec0ff */
[----:B------:R-:W-:-:S04]  /*2d840*/  IMAD.SHL.U32 R29, R10, 0x2, RZ ;  /* 0x000000020a1d7824 */ /* 0x000fc800078e00ff */
[----:B------:R-:W-:Y:S02]  /*2d850*/  IMAD R11, R11, 0x90, RZ ;  /* 0x000000900b0b7824 */ /* 0x000fe400078e02ff */
[----:B------:R-:W-:-:S03]  /*2d860*/  IMAD.SHL.U32 R10, R10, 0x40, RZ ;  /* 0x000000400a0a7824 */ /* 0x000fc600078e00ff */
[----:B------:R-:W-:-:S04]  /*2d870*/  LOP3.LUT R29, R11, 0x10, R29, 0x78, !PT ;  /* 0x000000100b1d7812 */ /* 0x000fc800078e781d */
[----:B------:R-:W-:-:S04]  /*2d880*/  LOP3.LUT R29, R29, 0x400, R10, 0xf8, !PT ;  /* 0x000004001d1d7812 */ /* 0x000fc800078ef80a */
[----:B------:R-:W-:Y:S01]  /*2d890*/  LOP3.LUT R29, R29, 0x40, RZ, 0x3c, !PT ;  /* 0x000000401d1d7812 */ /* 0x000fe200078e3cff */
[----:B--2---:R-:W-:Y:S01]  /*2d8a0*/  HMMA.16816.F32 R20, R4, R20, R24 ;  /* 0x000000140414723c */ /* 0x004fe20000001818 */
[----:B------:R-:W2:Y:S04]  /*2d8b0*/  LDL.LU.64 R26, [R1+0x2410] ;  /* 0x00241000011a7983 */ /* 0x000ea80000300a00 */
[----:B------:R-:W3:-:S15]  /*2d8c0*/  LDL.LU.64 R24, [R1+0x2408] ;  /* 0x0024080001187983 */ /* 0x000ede0000300a00 */
[----:B------:R-:W-:-:S03]  /*2d8d0*/  NOP ;  /* 0x0000000000007918 */ /* 0x000fc60000000000 */
[----:B------:R-:W-:Y:S01]  /*2d8e0*/  STL.64 [R1+0x1f0], R20 ;  /* 0x0001f01401007387 */ /* 0x000fe20000100a00 */
[----:B------:R-:W-:Y:S02]  /*2d8f0*/  IMAD.MOV.U32 R10, RZ, RZ, R22 ;  /* 0x000000ffff0a7224 */ /* 0x000fe400078e0016 */
[----:B------:R-:W-:Y:S02]  /*2d900*/  IMAD.MOV.U32 R11, RZ, RZ, R23 ;  /* 0x000000ffff0b7224 */ /* 0x000fe400078e0017 */
[----:B------:R-:W0:Y:S04]  /*2d910*/  LDSM.16.MT88.4 R20, [R29+UR4+0x8000] ;  /* 0x008000041d14783b */ /* 0x000e280008004200 */
[----:B------:R-:W-:Y:S04]  /*2d920*/  STL.64 [R1+0x2330], R10 ;  /* 0x0023300a01007387 */ /* 0x000fe80000100a00 */
[----:B------:R1:W-:Y:S02]  /*2d930*/  STL.64 [R1+0x2328], R8 ;  /* 0x0023280801007387 */ /* 0x0003e40000100a00 */
[----:B-1----:R-:W-:-:S02]  /*2d940*/  IMAD.MOV.U32 R8, RZ, RZ, R19 ;  /* 0x000000ffff087224 */ /* 0x002fc400078e0013 */
[----:B------:R-:W-:-:S05]  /*2d950*/  IMAD.MOV.U32 R9, RZ, RZ, R18 ;  /* 0x000000ffff097224 */ /* 0x000fca00078e0012 */
[----:B------:R1:W-:Y:S04]  /*2d960*/  STL.64 [R1+0x2348], R8 ;  /* 0x0023480801007387 */ /* 0x0003e80000100a00 */
[----:B-1----:R-:W4:Y:S04]  /*2d970*/  LDL.LU.64 R8, [R1+0x730] ;  /* 0x0007300001087983 */ /* 0x002f280000300a00 */
[----:B------:R-:W4:Y:S04]  /*2d980*/  LDL.LU.64 R10, [R1+0x738] ;  /* 0x00073800010a7983 */ /* 0x000f280000300a00 */
[----:B0-----:R-:W-:Y:S04]  /*2d990*/  STL [R1+0x2314], R23 ;  /* 0x0023141701007387 */ /* 0x001fe80000100800 */
[----:B------:R-:W-:Y:S04]  /*2d9a0*/  STL [R1+0x23f0], R22 ;  /* 0x0023f01601007387 */ /* 0x000fe80000100800 */
[----:B------:R0:W-:Y:S04]  /*2d9b0*/  STL.64 [R1+0x23e8], R20 ;  /* 0x0023e81401007387 */ /* 0x0001e80000100a00 */
[----:B0-----:R-:W4:Y:S02]  /*2d9c0*/  LDL.64 R20, [R1+0xa0] ;  /* 0x0000a00001147983 */ /* 0x001f240000100a00 */
[----:B----4-:R-:W-:Y:S06]  /*2d9d0*/  HMMA.16816.F32 R8, R4, R20, R8 ;  /* 0x000000140408723c */ /* 0x010fec0000001808 */
[----:B------:R-:W-:-:S15]  /*2d9e0*/  IMAD.MOV.U32 R29, RZ, RZ, R21 ;  /* 0x000000ffff1d7224 */ /* 0x000fde00078e0015 */
[----:B------:R-:W-:-:S03]  /*2d9f0*/  NOP ;  /* 0x0000000000007918 */ /* 0x000fc60000000000 */
[----:B------:R-:W-:Y:S02]  /*2da00*/  IMAD.MOV.U32 R18, RZ, RZ, R8 ;  /* 0x000000ffff127224 */ /* 0x000fe400078e0008 */
[----:B------:R-:W-:Y:S02]  /*2da10*/  IMAD.MOV.U32 R19, RZ, RZ, R9 ;  /* 0x000000ffff137224 */ /* 0x000fe400078e0009 */
[----:B--2---:R-:W-:Y:S02]  /*2da20*/  IMAD.MOV.U32 R8, RZ, RZ, R26 ;  /* 0x000000ffff087224 */ /* 0x004fe400078e001a */
[----:B------:R-:W-:Y:S01]  /*2da30*/  IMAD.MOV.U32 R9, RZ, RZ, R3 ;  /* 0x000000ffff097224 */ /* 0x000fe200078e0003 */
[----:B------:R-:W-:Y:S04]  /*2da40*/  STL [R1+0x1e8], R10 ;  /* 0x0001e80a01007387 */ /* 0x000fe80000100800 */
[----:B------:R-:W2:Y:S04]  /*2da50*/  LDL.LU R26, [R1+0x2400] ;  /* 0x00240000011a7983 */ /* 0x000ea80000300800 */
[----:B------:R-:W4:Y:S04]  /*2da60*/  LDL.LU.64 R20, [R1+0x6c0] ;  /* 0x0006c00001147983 */ /* 0x000f280000300a00 */
[----:B------:R-:W4:Y:S04]  /*2da70*/  LDL.LU.64 R22, [R1+0x6c8] ;  /* 0x0006c80001167983 */ /* 0x000f280000300a00 */
[----:B------:R0:W-:Y:S04]  /*2da80*/  STL.64 [R1+0x2360], R8 ;  /* 0x0023600801007387 */ /* 0x0001e80000100a00 */
[----:B0-----:R-:W3:Y:S04]  /*2da90*/  LDL.64 R8, [R1+0x20] ;  /* 0x0000200001087983 */ /* 0x001ee80000100a00 */
[----:B---3--:R0:W-:Y:S04]  /*2daa0*/  STL.64 [R1+0x2378], R8 ;  /* 0x0023780801007387 */ /* 0x0081e80000100a00 */
[----:B0-----:R-:W3:Y:S04]  /*2dab0*/  LDL.64 R8, [R1+0x90] ;  /* 0x0000900001087983 */ /* 0x001ee80000100a00 */
[----:B------:R-:W-:Y:S04]  /*2dac0*/  STL.64 [R1+0x2340], R18 ;  /* 0x0023401201007387 */ /* 0x000fe80000100a00 */
[----:B------:R0:W-:Y:S04]  /*2dad0*/  STL.64 [R1+0x2338], R16 ;  /* 0x0023381001007387 */ /* 0x0001e80000100a00 */
[----:B0-----:R-:W3:Y:S04]  /*2dae0*/  LDL.LU.64 R16, [R1+0x700] ;  /* 0x0007000001107983 */ /* 0x001ee80000300a00 */
[----:B------:R-:W3:Y:S01]  /*2daf0*/  LDL.LU.64 R18, [R1+0x708] ;  /* 0x0007080001127983 */ /* 0x000ee20000300a00 */
[----:B------:R-:W-:-:S05]  /*2db00*/  IMAD.MOV.U32 R15, RZ, RZ, R11 ;  /* 0x000000ffff0f7224 */ /* 0x000fca00078e000b */
[----:B------:R-:W-:Y:S01]  /*2db10*/  STL [R1+0x2268], R15 ;  /* 0x0022680f01007387 */ /* 0x000fe20000100800 */
[----:B---3--:R-:W-:Y:S06]  /*2db20*/  HMMA.16816.F32 R16, R4, R8, R16 ;  /* 0x000000080410723c */ /* 0x008fec0000001810 */
[----:B------:R-:W-:Y:S02]  /*2db30*/  IMAD.MOV.U32 R3, RZ, RZ, R9 ;  /* 0x000000ffff037224 */ /* 0x000fe400078e0009 */
[----:B------:R-:W-:-:S15]  /*2db40*/  IMAD.MOV.U32 R9, RZ, RZ, R25 ;  /* 0x000000ffff097224 */ /* 0x000fde00078e0019 */
[----:B------:R-:W-:Y:S04]  /*2db50*/  STL.64 [R1+0x300], R16 ;  /* 0x0003001001007387 */ /* 0x000fe80000100a00 */
[----:B------:R-:W-:Y:S04]  /*2db60*/  STL.64 [R1+0x308], R18 ;  /* 0x0003081201007387 */ /* 0x000fe80000100a00 */
[----:B------:R-:W4:Y:S01]  /*2db70*/  LDL.LU R25, [R1+0x23fc] ;  /* 0x0023fc0001197983 */ /* 0x000f220000300800 */
[----:B------:R-:W-:Y:S02]  /*2db80*/  IMAD.MOV.U32 R14, RZ, RZ, R8 ;  /* 0x000000ffff0e7224 */ /* 0x000fe400078e0008 */
[----:B------:R-:W-:-:S05]  /*2db90*/  IMAD.MOV.U32 R8, RZ, RZ, R28 ;  /* 0x000000ffff087224 */ /* 0x000fca00078e001c */
[----:B------:R0:W-:Y:S02]  /*2dba0*/  STL.64 [R1+0x2390], R8 ;  /* 0x0023900801007387 */ /* 0x0001e40000100a00 */
[----:B0-----:R-:W-:Y:S02]  /*2dbb0*/  IMAD.MOV.U32 R8, RZ, RZ, R0 ;  /* 0x000000ffff087224 */ /* 0x001fe400078e0000 */
[----:B------:R-:W-:Y:S01]  /*2dbc0*/  IMAD.MOV.U32 R9, RZ, RZ, R2 ;  /* 0x000000ffff097224 */ /* 0x000fe200078e0002 */
[----:B------:R-:W3:Y:S04]  /*2dbd0*/  LDL.LU R0, [R1+0x23f8] ;  /* 0x0023f80001007983 */ /* 0x000ee80000300800 */
[----:B------:R-:W3:Y:S04]  /*2dbe0*/  LDL.LU R2, [R1+0x23f4] ;  /* 0x0023f40001027983 */ /* 0x000ee80000300800 */
[----:B------:R0:W-:Y:S04]  /*2dbf0*/  STL.64 [R1+0x23a8], R8 ;  /* 0x0023a80801007387 */ /* 0x0001e80000100a00 */
[----:B------:R-:W-:Y:S01]  /*2dc00*/  STL [R1+0x2310], R14 ;  /* 0x0023100e01007387 */ /* 0x000fe20000100800 */
[----:B----4-:R-:W-:Y:S06]  /*2dc10*/  HMMA.16816.F32 R16, R4, R24, R20 ;  /* 0x000000180410723c */ /* 0x010fec0000001814 */
[----:B------:R-:W-:-:S15]  /*2dc20*/  IMAD.MOV.U32 R15, RZ, RZ, R25 ;  /* 0x000000ffff0f7224 */ /* 0x000fde00078e0019 */
[----:B------:R-:W-:-:S02]  /*2dc30*/  NOP ;  /* 0x0000000000007918 */ /* 0x000fc40000000000 */
[----:B------:R-:W-:Y:S04]  /*2dc40*/  STL.64 [R1+0x2f0], R16 ;  /* 0x0002f01001007387 */ /* 0x000fe80000100a00 */
[----:B------:R-:W-:Y:S04]  /*2dc50*/  STL.64 [R1+0x2f8], R18 ;  /* 0x0002f81201007387 */ /* 0x000fe80000100a00 */
[----:B------:R-:W-:Y:S04]  /*2dc60*/  STL [R1+0x23e0], R15 ;  /* 0x0023e00f01007387 */ /* 0x000fe80000100800 */
[----:B------:R1:W-:Y:S04]  /*2dc70*/  STL.64 [R1+0x23d8], R12 ;  /* 0x0023d80c01007387 */ /* 0x0003e80000100a00 */
[----:B0-----:R-:W4:Y:S04]  /*2dc80*/  LDL R8, [R1+0x50] ;  /* 0x0000500001087983 */ /* 0x001f280000100800 */
[----:B------:R-:W4:Y:S04]  /*2dc90*/  LDL R9, [R1+0x54] ;  /* 0x0000540001097983 */ /* 0x000f280000100800 */
[----:B----4-:R-:W-:Y:S04]  /*2dca0*/  STL.64 [R1+0x23c0], R8 ;  /* 0x0023c00801007387 */ /* 0x010fe80000100a00 */
[----:B------:R-:W4:Y:S04]  /*2dcb0*/  LDL.LU.64 R20, [R1+0x680] ;  /* 0x0006800001147983 */ /* 0x000f280000300a00 */
[----:B------:R-:W4:Y:S04]  /*2dcc0*/  LDL.LU.64 R22, [R1+0x688] ;  /* 0x0006880001167983 */ /* 0x000f280000300a00 */
[----:B-1----:R-:W4:Y:S04]  /*2dcd0*/  LDL.LU.64 R12, [R1+0x70] ;  /* 0x00007000010c7983 */ /* 0x002f280000300a00 */
[----:B------:R-:W2:Y:S04]  /*2dce0*/  LDL.LU.64 R16, [R1+0x510] ;  /* 0x0005100001107983 */ /* 0x000ea80000300a00 */
[----:B------:R-:W3:Y:S04]  /*2dcf0*/  LDL.LU.64 R18, [R1+0x518] ;  /* 0x0005180001127983 */ /* 0x000ee80000300a00 */
[----:B---3--:R-:W-:Y:S04]  /*2dd00*/  STL.64 [R1+0x2358], R18 ;  /* 0x0023581201007387 */ /* 0x008fe80000100a00 */
[----:B--2---:R0:W-:Y:S04]  /*2dd10*/  STL.64 [R1+0x2350], R16 ;  /* 0x0023501001007387 */ /* 0x0041e80000100a00 */
[----:B0-----:R-:W2:Y:S04]  /*2dd20*/  LDL.LU.64 R16, [R1+0x520] ;  /* 0x0005200001107983 */ /* 0x001ea80000300a00 */
        /* <DEDUP_REMOVED lines=12> */
[----:B------:R-:W3:Y:S01]  /*2ddf0*/  LDL.LU.64 R18, [R1+0x5d8] ;  /* 0x0005d80001127983 */ /* 0x000ee20000300a00 */
[----:B------:R-:W0:Y:S02]  /*2de00*/  S2R R28, SR_TID.X ;  /* 0x00000000001c7919 */ /* 0x000e240000002100 */
[----:B0-----:R-:W-:Y:S01]  /*2de10*/  IMAD.SHL.U32 R28, R28, 0x2, RZ ;  /* 0x000000021c1c7824 */ /* 0x001fe200078e00ff */
[----:B---3--:R-:W-:Y:S04]  /*2de20*/  STL.64 [R1+0x23b8], R18 ;  /* 0x0023b81201007387 */ /* 0x008fe80000100a00 */
[----:B--2---:R0:W-:Y:S04]  /*2de30*/  STL.64 [R1+0x23b0], R16 ;  /* 0x0023b01001007387 */ /* 0x0041e80000100a00 */
[----:B0-----:R-:W2:Y:S04]  /*2de40*/  LDL.LU.64 R16, [R1+0x610] ;  /* 0x0006100001107983 */ /* 0x001ea80000300a00 */
[----:B------:R-:W3:Y:S01]  /*2de50*/  LDL.LU.64 R18, [R1+0x618] ;  /* 0x0006180001127983 */ /* 0x000ee20000300a00 */
[----:B------:R-:W-:-:S04]  /*2de60*/  LOP3.LUT R10, R26, 0x10, R28, 0x78, !PT ;  /* 0x000000101a0a7812 */ /* 0x000fc800078e781c */
[----:B------:R-:W-:-:S04]  /*2de70*/  LOP3.LUT R10, R10, 0x400, R27, 0xf8, !PT ;  /* 0x000004000a0a7812 */ /* 0x000fc800078ef81b */
[----:B------:R-:W-:Y:S01]  /*2de80*/  LOP3.LUT R10, R10, 0x60, RZ, 0x3c, !PT ;  /* 0x000000600a0a7812 */ /* 0x000fe200078e3cff */
[----:B------:R-:W-:-:S04]  /*2de90*/  IMAD.MOV.U32 R28, RZ, RZ, R24 ;  /* 0x000000ffff1c7224 */ /* 0x000fc800078e0018 */
[----:B------:R-:W0:Y:S01]  /*2dea0*/  LDSM.16.MT88.4 R24, [R10+UR4+0x8000] ;  /* 0x008000040a18783b */ /* 0x000e220008004200 */
[----:B----4-:R-:W-:Y:S03]  /*2deb0*/  HMMA.16816.F32 R20, R4, R12, R20 ;  /* 0x0000000c0414723c */ /* 0x010fe60000001814 */
[----:B---3--:R-:W-:Y:S04]  /*2dec0*/  STL.64 [R1+0x23d0], R18 ;  /* 0x0023d01201007387 */ /* 0x008fe80000100a00 */
[----:B--2---:R1:W-:Y:S04]  /*2ded0*/  STL.64 [R1+0x23c8], R16 ;  /* 0x0023c81001007387 */ /* 0x0043e80000100a00 */
[----:B-1----:R-:W2:Y:S04]  /*2dee0*/  LDL.LU.64 R16, [R1+0x650] ;  /* 0x0006500001107983 */ /* 0x002ea80000300a00 */
[----:B------:R-:W2:Y:S04]  /*2def0*/  LDL.LU.64 R18, [R1+0x658] ;  /* 0x0006580001127983 */ /* 0x000ea80000300a00 */
[----:B0-----:R-:W-:Y:S04]  /*2df00*/  STL [R1+0x2244], R26 ;  /* 0x0022441a01007387 */ /* 0x001fe80000100800 */
[----:B------:R-:W-:Y:S04]  /*2df10*/  STL [R1+0x2240], R27 ;  /* 0x0022401b01007387 */ /* 0x000fe80000100800 */
[----:B------:R0:W-:Y:S04]  /*2df20*/  STL.64 [R1+0x2308], R24 ;  /* 0x0023081801007387 */ /* 0x0001e80000100a00 */
[----:B0-----:R-:W3:Y:S04]  /*2df30*/  LDL.LU.64 R24, [R1+0x500] ;  /* 0x0005000001187983 */ /* 0x001ee80000300a00 */
[----:B------:R-:W3:Y:S04]  /*2df40*/  LDL.LU.64 R26, [R1+0x508] ;  /* 0x00050800011a7983 */ /* 0x000ee80000300a00 */
[----:B------:R-:W-:Y:S04]  /*2df50*/  STL.64 [R1+0x2e0], R20 ;  /* 0x0002e01401007387 */ /* 0x000fe80000100a00 */
[----:B------:R0:W-:Y:S04]  /*2df60*/  STL.64 [R1+0x2e8], R22 ;  /* 0x0002e81601007387 */ /* 0x0001e80000100a00 */
[----:B0-----:R-:W4:Y:S04]  /*2df70*/  LDL.LU R22, [R1+0x23f0] ;  /* 0x0023f00001167983 */ /* 0x001f280000300800 */
[----:B------:R-:W3:Y:S01]  /*2df80*/  LDL.LU.64 R20, [R1+0x23e8] ;  /* 0x0023e80001147983 */ /* 0x000ee20000300a00 */
[----:B------:R-:W-:-:S02]  /*2df90*/  IMAD.MOV.U32 R8, RZ, RZ, R2 ;  /* 0x000000ffff087224 */ /* 0x000fc400078e0002 */
[----:B------:R-:W-:Y:S02]  /*2dfa0*/  IMAD.MOV.U32 R9, RZ, RZ, R0 ;  /* 0x000000ffff097224 */ /* 0x000fe400078e0000 */
[----:B------:R-:W-:Y:S02]  /*2dfb0*/  IMAD.MOV.U32 R23, RZ, RZ, R12 ;  /* 0x000000ffff177224 */ /* 0x000fe400078e000c */
[----:B------:R-:W-:Y:S01]  /*2dfc0*/  IMAD.MOV.U32 R14, RZ, RZ, R13 ;  /* 0x000000ffff0e7224 */ /* 0x000fe200078e000d */
[----:B------:R-:W3:Y:S04]  /*2dfd0*/  LDL.LU R15, [R1+0x23e0] ;  /* 0x0023e000010f7983 */ /* 0x000ee80000300800 */
[----:B------:R-:W3:Y:S01]  /*2dfe0*/  LDL.LU.64 R12, [R1+0x23d8] ;  /* 0x0023d800010c7983 */ /* 0x000ee20000300a00 */
[C---:B--2---:R-:W-:Y:S03]  /*2dff0*/  HMMA.16816.F32 R8, R4.reuse, R8, R16 ;  /* 0x000000080408723c */ /* 0x044fe60000001810 */
[----:B----4-:R-:W-:Y:S04]  /*2e000*/  STL.64 [R1+0x2320], R22 ;  /* 0x0023201601007387 */ /* 0x010fe80000100a00 */
[----:B---3--:R0:W-:Y:S04]  /*2e010*/  STL.64 [R1+0x2318], R20 ;  /* 0x0023181401007387 */ /* 0x0081e80000100a00 */
[----:B0-----:R-:W2:Y:S04]  /*2e020*/  LDL.LU.64 R20, [R1+0x4f0] ;  /* 0x0004f00001147983 */ /* 0x001ea80000300a00 */
[----:B------:R-:W2:Y:S04]  /*2e030*/  LDL.LU.64 R22, [R1+0x4f8] ;  /* 0x0004f80001167983 */ /* 0x000ea80000300a00 */
[----:B------:R-:W3:Y:S04]  /*2e040*/  LDL.LU.64 R18, [R1+0x23d0] ;  /* 0x0023d00001127983 */ /* 0x000ee80000300a00 */
[----:B------:R-:W3:Y:S04]  /*2e050*/  LDL.LU.64 R16, [R1+0x23c8] ;  /* 0x0023c80001107983 */ /* 0x000ee80000300a00 */
[----:B------:R0:W-:Y:S04]  /*2e060*/  STL.64 [R1+0x2d0], R8 ;  /* 0x0002d00801007387 */ /* 0x0001e80000100a00 */
[----:B------:R3:W-:Y:S04]  /*2e070*/  STL.64 [R1+0x2d8], R10 ;  /* 0x0002d80a01007387 */ /* 0x0007e80000100a00 */
[----:B0-----:R-:W3:Y:S02]  /*2e080*/  LDL.LU.64 R8, [R1+0x23c0] ;  /* 0x0023c00001087983 */ /* 0x001ee40000300a00 */
[----:B---3--:R-:W-:Y:S02]  /*2e090*/  HMMA.16816.F32 R8, R4, R8, R16 ;  /* 0x000000080408723c */ /* 0x008fe40000001810 */
[----:B------:R-:W3:Y:S04]  /*2e0a0*/  LDL.LU.64 R18, [R1+0x23b8] ;  /* 0x0023b80001127983 */ /* 0x000ee80000300a00 */
[----:B------:R-:W3:-:S15]  /*2e0b0*/  LDL.LU.64 R16, [R1+0x23b0] ;  /* 0x0023b00001107983 */ /* 0x000ede0000300a00 */
[----:B------:R-:W-:-:S02]  /*2e0c0*/  NOP ;  /* 0x0000000000007918 */ /* 0x000fc40000000000 */
        /* <DEDUP_REMOVED lines=15> */
[----:B------:R-:W-:Y:S04]  /*2e1c0*/  STL.64 [R1+0x2a8], R10 ;  /* 0x0002a80a01007387 */ /* 0x000fe80000100a00 */
[----:B0-----:R-:W3:Y:S02]  /*2e1d0*/  LDL.LU.64 R8, [R1+0x2378] ;  /* 0x0023780001087983 */ /* 0x001ee40000300a00 */
[----:B---3--:R-:W-:Y:S06]  /*2e1e0*/  HMMA.16816.F32 R16, R4, R8, R16 ;  /* 0x000000080410723c */ /* 0x008fec0000001810 */
[----:B------:R-:W-:-:S02]  /*2e1f0*/  IMAD.MOV.U32 R2, RZ, RZ, R8 ;  /* 0x000000ffff027224 */ /* 0x000fc400078e0008 */
[----:B------:R-:W-:-:S15]  /*2e200*/  IMAD.MOV.U32 R0, RZ, RZ, R9 ;  /* 0x000000ffff007224 */ /* 0x000fde00078e0009 */
[----:B------:R-:W-:Y:S04]  /*2e210*/  STL.64 [R1+0x290], R16 ;  /* 0x0002901001007387 */ /* 0x000fe80000100a00 */
[----:B------:R0:W-:Y:S04]  /*2e220*/  STL.64 [R1+0x298], R18 ;  /* 0x0002981201007387 */ /* 0x0001e80000100a00 */
[----:B0-----:R-:W3:Y:S04]  /*2e230*/  LDL.LU.64 R18, [R1+0x2370] ;  /* 0x0023700001127983 */ /* 0x001ee80000300a00 */
[----:B------:R-:W3:Y:S04]  /*2e240*/  LDL.LU.64 R16, [R1+0x2368] ;  /* 0x0023680001107983 */ /* 0x000ee80000300a00 */
[----:B------:R-:W3:Y:S02]  /*2e250*/  LDL.LU.64 R8, [R1+0x2360] ;  /* 0x0023600001087983 */ /* 0x000ee40000300a00 */
        /* <DEDUP_REMOVED lines=9> */
[----:B------:R-:W4:-:S15]  /*2e2f0*/  LDL.LU.64 R16, [R1+0x2338] ;  /* 0x0023380001107983 */ /* 0x000f1e0000300a00 */
[----:B------:R-:W-:-:S02]  /*2e300*/  NOP ;  /* 0x0000000000007918 */ /* 0x000fc40000000000 */
[----:B------:R-:W-:Y:S04]  /*2e310*/  STL.64 [R1+0x270], R8 ;  /* 0x0002700801007387 */ /* 0x000fe80000100a00 */
[----:B------:R0:W-:Y:S04]  /*2e320*/  STL.64 [R1+0x278], R10 ;  /* 0x0002780a01007387 */ /* 0x0001e80000100a00 */
[----:B0-----:R-:W3:Y:S04]  /*2e330*/  LDL.LU.64 R10, [R1+0x2330] ;  /* 0x00233000010a7983 */ /* 0x001ee80000300a00 */
[----:B------:R-:W2:Y:S01]  /*2e340*/  LDL.LU.64 R8, [R1+0x2328] ;  /* 0x0023280001087983 */ /* 0x000ea20000300a00 */
[C---:B----4-:R-:W-:Y:S06]  /*2e350*/  HMMA.16816.F32 R24, R4.reuse, R16, R24 ;  /* 0x000000100418723c */ /* 0x050fec0000001818 */
[----:B--2---:R-:W-:-:S15]  /*2e360*/  HMMA.16816.F32 R20, R4, R8, R20 ;  /* 0x000000080414723c */ /* 0x004fde0000001814 */
[----:B------:R-:W-:-:S02]  /*2e370*/  NOP ;  /* 0x0000000000007918 */ /* 0x000fc40000000000 */
[----:B------:R0:W-:Y:S04]  /*2e380*/  STL.64 [R1+0x260], R24 ;  /* 0x0002601801007387 */ /* 0x0001e80000100a00 */
[----:B------:R1:W-:Y:S04]  /*2e390*/  STL.64 [R1+0x268], R26 ;  /* 0x0002681a01007387 */ /* 0x0003e80000100a00 */
[----:B0-----:R-:W2:Y:S04]  /*2e3a0*/  LDL.LU.64 R24, [R1+0x7a0] ;  /* 0x0007a00001187983 */ /* 0x001ea80000300a00 */
[----:B-1----:R-:W2:Y:S04]  /*2e3b0*/  LDL.LU.64 R26, [R1+0x7a8] ;  /* 0x0007a800011a7983 */ /* 0x002ea80000300a00 */
[----:B---3--:R-:W-:Y:S04]  /*2e3c0*/  STL.64 [R1+0x2288], R18 ;  /* 0x0022881201007387 */ /* 0x008fe80000100a00 */
[----:B------:R0:W-:Y:S04]  /*2e3d0*/  STL.64 [R1+0x2280], R16 ;  /* 0x0022801001007387 */ /* 0x0001e80000100a00 */
[----:B0-----:R-:W3:Y:S04]  /*2e3e0*/  LDL.LU.64 R16, [R1+0x430] ;  /* 0x0004300001107983 */ /* 0x001ee80000300a00 */
[----:B------:R-:W3:Y:S04]  /*2e3f0*/  LDL.LU.64 R18, [R1+0x438] ;  /* 0x0004380001127983 */ /* 0x000ee80000300a00 */
[----:B------:R-:W-:Y:S04]  /*2e400*/  STL.64 [R1+0x250], R20 ;  /* 0x0002501401007387 */ /* 0x000fe80000100a00 */
[----:B------:R0:W-:Y:S04]  /*2e410*/  STL.64 [R1+0x258], R22 ;  /* 0x0002581601007387 */ /* 0x0001e80000100a00 */
[----:B0-----:R-:W4:Y:S04]  /*2e420*/  LDL.LU.64 R22, [R1+0x2320] ;  /* 0x0023200001167983 */ /* 0x001f280000300a00 */
[----:B------:R-:W2:Y:S04]  /*2e430*/  LDL.LU.64 R20, [R1+0x2318] ;  /* 0x0023180001147983 */ /* 0x000ea80000300a00 */
[----:B------:R-:W-:Y:S04]  /*2e440*/  STL.64 [R1+0x2278], R10 ;  /* 0x0022780a01007387 */ /* 0x000fe80000100a00 */
[----:B------:R0:W-:Y:S04]  /*2e450*/  STL.64 [R1+0x2270], R8 ;  /* 0x0022700801007387 */ /* 0x0001e80000100a00 */
[----:B0-----:R-:W2:Y:S01]  /*2e460*/  LDL.64 R8, [R1+0xc0] ;  /* 0x0000c00001087983 */ /* 0x001ea20000100a00 */
[----:B---3--:R-:W-:Y:S07]  /*2e470*/  HMMA.16816.F32 R16, R4, R12, R16 ;  /* 0x0000000c0410723c */ /* 0x008fee0000001810 */
[----:B----4-:R-:W-:-:S02]  /*2e480*/  IMAD.MOV.U32 R4, RZ, RZ, R23 ;  /* 0x000000ffff047224 */ /* 0x010fc400078e0017 */
[----:B------:R-:W3:Y:S01]  /*2e490*/  LDL.LU R23, [R1+0x2314] ;  /* 0x0023140001177983 */ /* 0x000ee20000300800 */
[----:B------:R-:W-:-:S13]  /*2e4a0*/  IMAD.MOV.U32 R5, RZ, RZ, R14 ;  /* 0x000000ffff057224 */ /* 0x000fda00078e000e */
[----:B------:R0:W-:Y:S04]  /*2e4b0*/  STL.64 [R1+0x1d0], R16 ;  /* 0x0001d01001007387 */ /* 0x0001e80000100a00 */
[----:B------:R-:W-:Y:S04]  /*2e4c0*/  STL.64 [R1+0x1d8], R18 ;  /* 0x0001d81201007387 */ /* 0x000fe80000100a00 */
[----:B------:R-:W4:Y:S04]  /*2e4d0*/  LDL.LU R14, [R1+0x2310] ;  /* 0x00231000010e7983 */ /* 0x000f280000300800 */
[----:B0-----:R-:W4:Y:S04]  /*2e4e0*/  LDL R16, [R1+0xa0] ;  /* 0x0000a00001107983 */ /* 0x001f280000100800 */
[----:B------:R0:W-:Y:S02]  /*2e4f0*/  STL.64 [R1+0x22e8], R4 ;  /* 0x0022e80401007387 */ /* 0x0001e40000100a00 */
[----:B0-----:R-:W-:-:S02]  /*2e500*/  IMAD.MOV.U32 R4, RZ, RZ, R28 ;  /* 0x000000ffff047224 */ /* 0x001fc400078e001c */
[----:B------:R-:W-:Y:S02]  /*2e510*/  IMAD.MOV.U32 R5, RZ, RZ, R15 ;  /* 0x000000ffff057224 */ /* 0x000fe400078e000f */
[----:B--2---:R-:W-:-:S03]  /*2e520*/  IMAD.MOV.U32 R15, RZ, RZ, R9 ;  /* 0x000000ffff0f7224 */ /* 0x004fc600078e0009 */
[----:B------:R0:W-:Y:S04]  /*2e530*/  STL.64 [R1+0x2300], R4 ;  /* 0x0023000401007387 */ /* 0x0001e80000100a00 */
[----:B0-----:R-:W2:Y:S01]  /*2e540*/  LDL.LU.64 R4, [R1+0xb0] ;  /* 0x0000b00001047983 */ /* 0x001ea20000300a00 */
[----:B---3--:R-:W-:-:S15]  /*2e550*/  HMMA.16816.F32 R24, R20, R8, R24 ;  /* 0x000000081418723c */ /* 0x008fde0000001818 */
[----:B------:R-:W-:-:S08]  /*2e560*/  NOP ;  /* 0x0000000000007918 */ /* 0x000fd00000000000 */
[----:B------:R0:W-:Y:S04]  /*2e570*/  STL.64 [R1+0x1c0], R24 ;  /* 0x0001c01801007387 */ /* 0x0001e80000100a00 */
[----:B------:R-:W-:Y:S04]  /*2e580*/  STL.64 [R1+0x1c8], R26 ;  /* 0x0001c81a01007387 */ /* 0x000fe80000100a00 */
[----:B0-----:R-:W3:Y:S04]  /*2e590*/  LDL.LU.64 R24, [R1+0x2308] ;  /* 0x0023080001187983 */ /* 0x001ee80000300a00 */
[----:B------:R-:W4:Y:S04]  /*2e5a0*/  LDL.LU.64 R8, [R1+0x40] ;  /* 0x0000400001087983 */ /* 0x000f280000300a00 */
[----:B----4-:R0:W-:Y:S04]  /*2e5b0*/  STL.64 [R1+0x22d0], R8 ;  /* 0x0022d00801007387 */ /* 0x0101e80000100a00 */
[----:B0-----:R-:W4:Y:S04]  /*2e5c0*/  LDL.LU.64 R8, [R1+0x60] ;  /* 0x0000600001087983 */ /* 0x001f280000300a00 */
[----:B----4-:R0:W-:Y:S04]  /*2e5d0*/  STL.64 [R1+0x22e0], R8 ;  /* 0x0022e00801007387 */ /* 0x0101e80000100a00 */
[----:B0-----:R-:W4:Y:S04]  /*2e5e0*/  LDL.LU.64 R8, [R1+0x770] ;  /* 0x0007700001087983 */ /* 0x001f280000300a00 */
[----:B------:R-:W4:Y:S04]  /*2e5f0*/  LDL.LU.64 R10, [R1+0x778] ;  /* 0x00077800010a7983 */ /* 0x000f280000300a00 */
[----:B------:R-:W-:Y:S04]  /*2e600*/  STL [R1+0x22b0], R15 ;  /* 0x0022b00f01007387 */ /* 0x000fe80000100800 */
[----:B------:R-:W-:Y:S01]  /*2e610*/  STL.64 [R1+0x22a8], R12 ;  /* 0x0022a80c01007387 */ /* 0x000fe20000100a00 */
[----:B--2---:R-:W-:-:S02]  /*2e620*/  IMAD.MOV.U32 R26, RZ, RZ, R4 ;  /* 0x000000ffff1a7224 */ /* 0x004fc400078e0004 */
[----:B------:R-:W-:Y:S01]  /*2e630*/  IMAD.MOV.U32 R27, RZ, RZ, R5 ;  /* 0x000000ffff1b7224 */ /* 0x000fe200078e0005 */
[----:B----4-:R-:W-:-:S15]  /*2e640*/  HMMA.16816.F32 R8, R20, R4, R8 ;  /* 0x000000041408723c */ /* 0x010fde0000001808 */
[----:B------:R-:W-:-:S08]  /*2e650*/  NOP ;  /* 0x0000000000007918 */ /* 0x000fd00000000000 */
[----:B------:R0:W-:Y:S04]  /*2e660*/  STL.64 [R1+0x1b0], R8 ;  /* 0x0001b00801007387 */ /* 0x0001e80000100a00 */
[----:B------:R1:W-:Y:S04]  /*2e670*/  STL.64 [R1+0x1b8], R10 ;  /* 0x0001b80a01007387 */ /* 0x0003e80000100a00 */
[----:B------:R-:W2:Y:S04]  /*2e680*/  LDL.LU.64 R4, [R1+0x720] ;  /* 0x0007200001047983 */ /* 0x000ea80000300a00 */
[----:B------:R-:W2:Y:S04]  /*2e690*/  LDL.LU.64 R6, [R1+0x728] ;  /* 0x0007280001067983 */ /* 0x000ea80000300a00 */
[----:B0-----:R-:W4:Y:S04]  /*2e6a0*/  LDL.LU.64 R8, [R1+0x670] ;  /* 0x0006700001087983 */ /* 0x001f280000300a00 */
[----:B-1----:R-:W3:Y:S01]  /*2e6b0*/  LDL.LU.64 R10, [R1+0x678] ;  /* 0x00067800010a7983 */ /* 0x002ee20000300a00 */
[----:B------:R-:W-:-:S03]  /*2e6c0*/  IMAD.MOV.U32 R17, RZ, RZ, R29 ;  /* 0x000000ffff117224 */ /* 0x000fc600078e001d */
[----:B---3--:R-:W-:Y:S04]  /*2e6d0*/  STL.64 [R1+0x22f8], R10 ;  /* 0x0022f80a01007387 */ /* 0x008fe80000100a00 */
[----:B----4-:R0:W-:Y:S04]  /*2e6e0*/  STL.64 [R1+0x22f0], R8 ;  /* 0x0022f00801007387 */ /* 0x0101e80000100a00 */
[----:B0-----:R-:W3:Y:S04]  /*2e6f0*/  LDL.LU.64 R8, [R1+0x6b0] ;  /* 0x0006b00001087983 */ /* 0x001ee80000300a00 */
[----:B------:R-:W3:Y:S04]  /*2e700*/  LDL.LU.64 R10, [R1+0x6b8] ;  /* 0x0006b800010a7983 */ /* 0x000ee80000300a00 */
[----:B------:R-:W-:Y:S04]  /*2e710*/  STL.64 [R1+0x2250], R26 ;  /* 0x0022501a01007387 */ /* 0x000fe80000100a00 */
[----:B------:R0:W-:Y:S02]  /*2e720*/  STL.64 [R1+0x2248], R24 ;  /* 0x0022481801007387 */ /* 0x0001e40000100a00 */
[----:B0-----:R-:W-:-:S02]  /*2e730*/  IMAD.MOV.U32 R24, RZ, RZ, R2 ;  /* 0x000000ffff187224 */ /* 0x001fc400078e0002 */
[----:B------:R-:W-:-:S05]  /*2e740*/  IMAD.MOV.U32 R25, RZ, RZ, R0 ;  /* 0x000000ffff197224 */ /* 0x000fca00078e0000 */
[----:B------:R0:W-:Y:S04]  /*2e750*/  STL.64 [R1+0x22c0], R24 ;  /* 0x0022c01801007387 */ /* 0x0001e80000100a00 */
[----:B0-----:R-:W4:Y:S01]  /*2e760*/  LDL.LU.64 R24, [R1+0x30] ;  /* 0x0000300001187983 */ /* 0x001f220000300a00 */
[----:B--2---:R-:W-:Y:S03]  /*2e770*/  HMMA.16816.F32 R16, R20, R16, R4 ;  /* 0x000000101410723c */ /* 0x004fe60000001804 */
[----:B----4-:R0:W-:Y:S04]  /*2e780*/  STL.64 [R1+0x22d8], R24 ;  /* 0x0022d81801007387 */ /* 0x0101e80000100a00 */
[----:B0-----:R-:W2:Y:S04]  /*2e790*/  LDL.LU.64 R24, [R1+0x630] ;  /* 0x0006300001187983 */ /* 0x001ea80000300a00 */
[----:B------:R-:W2:Y:S04]  /*2e7a0*/  LDL.LU.64 R26, [R1+0x638] ;  /* 0x00063800011a7983 */ /* 0x000ea80000300a00 */
[----:B------:R-:W3:Y:S08]  /*2e7b0*/  LDL.LU.64 R4, [R1+0x2300] ;  /* 0x0023000001047983 */ /* 0x000ef00000300a00 */
[----:B------:R0:W-:Y:S04]  /*2e7c0*/  STL.64 [R1+0x1a0], R16 ;  /* 0x0001a01001007387 */ /* 0x0001e80000100a00 */
[----:B------:R-:W-:Y:S04]  /*2e7d0*/  STL.64 [R1+0x1a8], R18 ;  /* 0x0001a81201007387 */ /* 0x000fe80000100a00 */
[----:B0-----:R-:W4:Y:S01]  /*2e7e0*/  LDL.LU.64 R16, [R1] ;  /* 0x0000000001107983 */ /* 0x001f220000300a00 */
[----:B------:R-:W-:-:S02]  /*2e7f0*/  IMAD.MOV.U32 R12, RZ, RZ, R14 ;  /* 0x000000ffff0c7224 */ /* 0x000fc400078e000e */
[----:B------:R-:W-:Y:S01]  /*2e800*/  IMAD.MOV.U32 R13, RZ, RZ, R3 ;  /* 0x000000ffff0d7224 */ /* 0x000fe200078e0003 */
[----:B----4-:R0:W-:Y:S04]  /*2e810*/  STL.64 [R1+0x22a0], R16 ;  /* 0x0022a01001007387 */ /* 0x0101e80000100a00 */
[----:B0-----:R-:W4:Y:S04]  /*2e820*/  LDL.LU.64 R16, [R1+0x6f0] ;  /* 0x0006f00001107983 */ /* 0x001f280000300a00 */
[----:B------:R-:W4:Y:S02]  /*2e830*/  LDL.LU.64 R18, [R1+0x6f8] ;  /* 0x0006f80001127983 */ /* 0x000f240000300a00 */
[----:B----4-:R-:W-:Y:S02]  /*2e840*/  HMMA.16816.F32 R16, R20, R12, R16 ;  /* 0x0000000c1410723c */ /* 0x010fe40000001810 */
[----:B------:R-:W4:Y:S04]  /*2e850*/  LDL.LU.64 R12, [R1+0x5c0] ;  /* 0x0005c000010c7983 */ /* 0x000f280000300a00 */
[----:B------:R-:W4:-:S15]  /*2e860*/  LDL.LU.64 R14, [R1+0x5c8] ;  /* 0x0005c800010e7983 */ /* 0x000f1e0000300a00 */
[----:B------:R-:W-:-:S02]  /*2e870*/  NOP ;  /* 0x0000000000007918 */ /* 0x000fc40000000000 */
[----:B------:R0:W-:Y:S04]  /*2e880*/  STL.64 [R1+0x190], R16 ;  /* 0x0001901001007387 */ /* 0x0001e80000100a00 */
[----:B------:R-:W-:Y:S04]  /*2e890*/  STL.64 [R1+0x198], R18 ;  /* 0x0001981201007387 */ /* 0x000fe80000100a00 */
[----:B0-----:R-:W2:Y:S01]  /*2e8a0*/  LDL.LU.64 R16, [R1+0x10] ;  /* 0x0000100001107983 */ /* 0x001ea20000300a00 */
[C---:B---3--:R-:W-:Y:S03]  /*2e8b0*/  HMMA.16816.F32 R4, R20.reuse, R4, R8 ;  /* 0x000000041404723c */ /* 0x048fe60000001808 */
[----:B--2---:R0:W-:Y:S04]  /*2e8c0*/  STL.64 [R1+0x22b8], R16 ;  /* 0x0022b81001007387 */ /* 0x0041e80000100a00 */
[----:B0-----:R-:W2:Y:S04]  /*2e8d0*/  LDL.LU.64 R16, [R1+0x50] ;  /* 0x0000500001107983 */ /* 0x001ea80000300a00 */
[----:B------:R-:W3:Y:S04]  /*2e8e0*/  LDL.LU.64 R10, [R1+0x22f8] ;  /* 0x0022f800010a7983 */ /* 0x000ee80000300a00 */
[----:B------:R-:W3:Y:S08]  /*2e8f0*/  LDL.LU.64 R8, [R1+0x22f0] ;  /* 0x0022f00001087983 */ /* 0x000ef00000300a00 */
[----:B------:R0:W-:Y:S04]  /*2e900*/  STL.64 [R1+0x180], R4 ;  /* 0x0001800401007387 */ /* 0x0001e80000100a00 */
[----:B------:R-:W-:Y:S04]  /*2e910*/  STL.64 [R1+0x188], R6 ;  /* 0x0001880601007387 */ /* 0x000fe80000100a00 */
[----:B0-----:R-:W3:Y:S02]  /*2e920*/  LDL.LU.64 R4, [R1+0x22e8] ;  /* 0x0022e80001047983 */ /* 0x001ee40000300a00 */
[----:B---3--:R-:W-:-:S15]  /*2e930*/  HMMA.16816.F32 R8, R20, R4, R8 ;  /* 0x000000041408723c */ /* 0x008fde0000001808 */
[----:B------:R-:W-:-:S08]  /*2e940*/  NOP ;  /* 0x0000000000007918 */ /* 0x000fd00000000000 */
[----:B------:R0:W-:Y:S04]  /*2e950*/  STL.64 [R1+0x170], R8 ;  /* 0x0001700801007387 */ /* 0x0001e80000100a00 */
[----:B------:R-:W-:Y:S04]  /*2e960*/  STL.64 [R1+0x178], R10 ;  /* 0x0001780a01007387 */ /* 0x000fe80000100a00 */
[----:B0-----:R-:W3:Y:S04]  /*2e970*/  LDL.LU.64 R8, [R1+0x22e0] ;  /* 0x0022e00001087983 */ /* 0x001ee80000300a00 */
[----:B------:R0:W-:Y:S04]  /*2e980*/  STL.64 [R1+0x2200], R4 ;  /* 0x0022000401007387 */ /* 0x0001e80000100a00 */
[----:B0-----:R-:W2:Y:S04]  /*2e990*/  LDL.LU.64 R4, [R1+0x600] ;  /* 0x0006000001047983 */ /* 0x001ea80000300a00 */
[----:B------:R-:W2:Y:S01]  /*2e9a0*/  LDL.LU.64 R6, [R1+0x608] ;  /* 0x0006080001067983 */ /* 0x000ea20000300a00 */
[----:B---3--:R-:W-:Y:S06]  /*2e9b0*/  HMMA.16816.F32 R24, R20, R8, R24 ;  /* 0x000000081418723c */ /* 0x008fec0000001818 */
[----:B------:R-:W-:-:S02]  /*2e9c0*/  IMAD.MOV.U32 R3, RZ, RZ, R8 ;  /* 0x000000ffff037224 */ /* 0x000fc400078e0008 */
[----:B------:R-:W-:-:S15]  /*2e9d0*/  IMAD.MOV.U32 R28, RZ, RZ, R9 ;  /* 0x000000ffff1c7224 */ /* 0x000fde00078e0009 */
[----:B------:R0:W-:Y:S04]  /*2e9e0*/  STL.64 [R1+0x160], R24 ;  /* 0x0001601801007387 */ /* 0x0001e80000100a00 */
[----:B------:R-:W-:Y:S04]  /*2e9f0*/  STL.64 [R1+0x168], R26 ;  /* 0x0001681a01007387 */ /* 0x000fe80000100a00 */
[----:B0-----:R-:W3:Y:S04]  /*2ea00*/  LDL.LU.64 R24, [R1+0x22d8] ;  /* 0x0022d80001187983 */ /* 0x001ee80000300a00 */
[----:B------:R-:W4:Y:S01]  /*2ea10*/  LDL.LU.64 R8, [R1+0x22d0] ;  /* 0x0022d00001087983 */ /* 0x000f220000300a00 */
[----:B--2---:R-:W-:Y:S03]  /*2ea20*/  HMMA.16816.F32 R4, R20, R16, R4 ;  /* 0x000000101404723c */ /* 0x004fe60000001804 */
[----:B------:R-:W-:Y:S04]  /*2ea30*/  STL [R1+0x223c], R28 ;  /* 0x00223c1c01007387 */ /* 0x000fe80000100800 */
[----:B------:R-:W-:-:S15]  /*2ea40*/  STL [R1+0x2238], R3 ;  /* 0x0022380301007387 */ /* 0x000fde0000100800 */
[----:B------:R-:W-:-:S01]  /*2ea50*/  NOP ;  /* 0x0000000000007918 */ /* 0x000fc20000000000 */
[----:B------:R0:W-:Y:S04]  /*2ea60*/  STL.64 [R1+0x150], R4 ;  /* 0x0001500401007387 */ /* 0x0001e80000100a00 */
[----:B------:R-:W-:Y:S01]  /*2ea70*/  STL.64 [R1+0x158], R6 ;  /* 0x0001580601007387 */ /* 0x000fe20000100a00 */
[----:B0-----:R-:W-:Y:S02]  /*2ea80*/  IMAD.MOV.U32 R5, RZ, RZ, R16 ;  /* 0x000000ffff057224 */ /* 0x001fe400078e0010 */
[----:B------:R-:W-:-:S05]  /*2ea90*/  IMAD.MOV.U32 R4, RZ, RZ, R17 ;  /* 0x000000ffff047224 */ /* 0x000fca00078e0011 */
[----:B------:R0:W-:Y:S04]  /*2eaa0*/  STL.64 [R1+0x22c8], R4 ;  /* 0x0022c80401007387 */ /* 0x0001e80000100a00 */
[----:B0-----:R-:W3:Y:S04]  /*2eab0*/  LDL.LU.64 R4, [R1+0x580] ;  /* 0x0005800001047983 */ /* 0x001ee80000300a00 */
[----:B------:R-:W3:Y:S04]  /*2eac0*/  LDL.LU.64 R6, [R1+0x588] ;  /* 0x0005880001067983 */ /* 0x000ee80000300a00 */
[----:B------:R-:W2:Y:S04]  /*2ead0*/  LDL.LU.64 R16, [R1+0x540] ;  /* 0x0005400001107983 */ /* 0x000ea80000300a00 */
[----:B------:R-:W2:Y:S01]  /*2eae0*/  LDL.LU.64 R18, [R1+0x548] ;  /* 0x0005480001127983 */ /* 0x000ea20000300a00 */
[----:B----4-:R-:W-:Y:S06]  /*2eaf0*/  HMMA.16816.F32 R12, R20, R8, R12 ;  /* 0x00000008140c723c */ /* 0x010fec000000180c */
[----:B------:R-:W-:-:S02]  /*2eb00*/  IMAD.MOV.U32 R28, RZ, RZ, R8 ;  /* 0x000000ffff1c7224 */ /* 0x000fc400078e0008 */
[----:B------:R-:W-:-:S15]  /*2eb10*/  IMAD.MOV.U32 R3, RZ, RZ, R9 ;  /* 0x000000ffff037224 */ /* 0x000fde00078e0009 */
[----:B------:R0:W-:Y:S04]  /*2eb20*/  STL.64 [R1+0x140], R12 ;  /* 0x0001400c01007387 */ /* 0x0001e80000100a00 */
[----:B------:R1:W-:Y:S04]  /*2eb30*/  STL.64 [R1+0x148], R14 ;  /* 0x0001480e01007387 */ /* 0x0003e80000100a00 */
[----:B0-----:R-:W4:Y:S04]  /*2eb40*/  LDL.LU.64 R12, [R1+0x460] ;  /* 0x00046000010c7983 */ /* 0x001f280000300a00 */
[----:B-1----:R-:W4:Y:S04]  /*2eb50*/  LDL.LU.64 R14, [R1+0x468] ;  /* 0x00046800010e7983 */ /* 0x002f280000300a00 */
[----:B------:R-:W2:Y:S04]  /*2eb60*/  LDL.LU.64 R8, [R1+0x410] ;  /* 0x0004100001087983 */ /* 0x000ea80000300a00 */
[----:B------:R-:W4:Y:S01]  /*2eb70*/  LDL.LU.64 R10, [R1+0x418] ;  /* 0x00041800010a7983 */ /* 0x000f220000300a00 */
[----:B---3--:R-:W-:Y:S06]  /*2eb80*/  HMMA.16816.F32 R4, R20, R24, R4 ;  /* 0x000000181404723c */ /* 0x008fec0000001804 */
[----:B------:R-:W-:Y:S01]  /*2eb90*/  IMAD.MOV.U32 R2, RZ, RZ, R25 ;  /* 0x000000ffff027224 */ /* 0x000fe200078e0019 */
[----:B----4-:R-:W-:Y:S04]  /*2eba0*/  STL.64 [R1+0x2298], R10 ;  /* 0x0022980a01007387 */ /* 0x010fe80000100a00 */
[----:B--2---:R0:W-:Y:S04]  /*2ebb0*/  STL.64 [R1+0x2290], R8 ;  /* 0x0022900801007387 */ /* 0x0041e80000100a00 */
[----:B0-----:R-:W2:Y:S04]  /*2ebc0*/  LDL.LU.64 R8, [R1+0x420] ;  /* 0x0004200001087983 */ /* 0x001ea80000300a00 */
[----:B------:R-:W2:Y:S04]  /*2ebd0*/  LDL.LU.64 R10, [R1+0x428] ;  /* 0x00042800010a7983 */ /* 0x000ea80000300a00 */
[----:B------:R0:W-:Y:S04]  /*2ebe0*/  STL.64 [R1+0x130], R4 ;  /* 0x0001300401007387 */ /* 0x0001e80000100a00 */
[----:B------:R1:W-:Y:S04]  /*2ebf0*/  STL.64 [R1+0x138], R6 ;  /* 0x0001380601007387 */ /* 0x0003e80000100a00 */
[----:B0-----:R-:W3:Y:S01]  /*2ec00*/  LDL.LU.64 R4, [R1+0x22c8] ;  /* 0x0022c80001047983 */ /* 0x001ee20000300a00 */
[----:B-1----:R-:W-:-:S03]  /*2ec10*/  IMAD.MOV.U32 R6, RZ, RZ, R24 ;  /* 0x000000ffff067224 */ /* 0x002fc600078e0018 */
[----:B------:R-:W4:Y:S02]  /*2ec20*/  LDL.LU.64 R24, [R1+0x22c0] ;  /* 0x0022c00001187983 */ /* 0x000f240000300a00 */
[----:B----4-:R-:W-:Y:S02]  /*2ec30*/  HMMA.16816.F32 R24, R20, R24, R16 ;  /* 0x000000181418723c */ /* 0x010fe40000001810 */
[----:B------:R-:W4:-:S15]  /*2ec40*/  LDL.LU.64 R16, [R1+0x22b8] ;  /* 0x0022b80001107983 */ /* 0x000f1e0000300a00 */
[----:B------:R-:W-:-:S06]  /*2ec50*/  NOP ;  /* 0x0000000000007918 */ /* 0x000fcc0000000000 */
[----:B------:R0:W-:Y:S04]  /*2ec60*/  STL.64 [R1+0x120], R24 ;  /* 0x0001201801007387 */ /* 0x0001e80000100a00 */
[----:B------:R1:W-:Y:S04]  /*2ec70*/  STL.64 [R1+0x128], R26 ;  /* 0x0001281a01007387 */ /* 0x0003e80000100a00 */
[----:B0-----:R-:W2:Y:S04]  /*2ec80*/  LDL.LU.64 R24, [R1+0x240] ;  /* 0x0002400001187983 */ /* 0x001ea80000300a00 */
[----:B-1----:R-:W3:Y:S01]  /*2ec90*/  LDL.LU.64 R26, [R1+0x248] ;  /* 0x00024800011a7983 */ /* 0x002ee20000300a00 */
[----:B----4-:R-:W-:Y:S06]  /*2eca0*/  HMMA.16816.F32 R12, R20, R16, R12 ;  /* 0x00000010140c723c */ /* 0x010fec000000180c */
[----:B------:R-:W-:Y:S01]  /*2ecb0*/  IMAD.MOV.U32 R7, RZ, RZ, R17 ;  /* 0x000000ffff077224 */ /* 0x000fe200078e0011 */
[----:B---3--:R-:W-:Y:S04]  /*2ecc0*/  STL.64 [R1+0x2260], R26 ;  /* 0x0022601a01007387 */ /* 0x008fe80000100a00 */
[----:B--2---:R0:W-:Y:S04]  /*2ecd0*/  STL.64 [R1+0x2258], R24 ;  /* 0x0022581801007387 */ /* 0x0041e80000100a00 */
[----:B0-----:R-:W2:Y:S04]  /*2ece0*/  LDL.LU.64 R24, [R1+0x400] ;  /* 0x0004000001187983 */ /* 0x001ea80000300a00 */
[----:B------:R-:W2:Y:S04]  /*2ecf0*/  LDL.LU.64 R26, [R1+0x408] ;  /* 0x00040800011a7983 */ /* 0x000ea80000300a00 */
[----:B------:R-:W-:Y:S04]  /*2ed00*/  STL.64 [R1+0x110], R12 ;  /* 0x0001100c01007387 */ /* 0x000fe80000100a00 */
[----:B------:R0:W-:Y:S04]  /*2ed10*/  STL.64 [R1+0x118], R14 ;  /* 0x0001180e01007387 */ /* 0x0001e80000100a00 */
[----:B0-----:R-:W3:Y:S04]  /*2ed20*/  LDL.LU R15, [R1+0x22b0] ;  /* 0x0022b000010f7983 */ /* 0x001ee80000300800 */
[----:B------:R-:W4:Y:S01]  /*2ed30*/  LDL.LU.64 R12, [R1+0x22a8] ;  /* 0x0022a800010c7983 */ /* 0x000f220000300a00 */
[----:B------:R-:W-:-:S03]  /*2ed40*/  IMAD.MOV.U32 R14, RZ, RZ, R16 ;  /* 0x000000ffff0e7224 */ /* 0x000fc600078e0010 */
[----:B------:R-:W2:Y:S02]  /*2ed50*/  LDL.LU.64 R16, [R1+0x22a0] ;  /* 0x0022a00001107983 */ /* 0x000ea40000300a00 */
[----:B--2---:R-:W-:Y:S06]  /*2ed60*/  HMMA.16816.F32 R8, R20, R16, R8 ;  /* 0x000000101408723c */ /* 0x004fec0000001808 */
[----:B------:R-:W-:Y:S02]  /*2ed70*/  IMAD.MOV.U32 R29, RZ, RZ, R16 ;  /* 0x000000ffff1d7224 */ /* 0x000fe400078e0010 */
[----:B------:R-:W-:-:S15]  /*2ed80*/  IMAD.MOV.U32 R0, RZ, RZ, R17 ;  /* 0x000000ffff007224 */ /* 0x000fde00078e0011 */
[----:B------:R-:W-:Y:S04]  /*2ed90*/  STL.64 [R1+0x100], R8 ;  /* 0x0001000801007387 */ /* 0x000fe80000100a00 */
[----:B------:R0:W-:Y:S04]  /*2eda0*/  STL.64 [R1+0x108], R10 ;  /* 0x0001080a01007387 */ /* 0x0001e80000100a00 */
[----:B0-----:R-:W2:Y:S04]  /*2edb0*/  LDL.LU.64 R10, [R1+0x2298] ;  /* 0x00229800010a7983 */ /* 0x001ea80000300a00 */
[----:B------:R-:W2:Y:S04]  /*2edc0*/  LDL.LU.64 R8, [R1+0x2290] ;  /* 0x0022900001087983 */ /* 0x000ea80000300a00 */
[----:B------:R-:W3:Y:S04]  /*2edd0*/  LDL.LU.64 R18, [R1+0x2288] ;  /* 0x0022880001127983 */ /* 0x000ee80000300a00 */
[----:B------:R-:W2:Y:S02]  /*2ede0*/  LDL.LU.64 R16, [R1+0x2280] ;  /* 0x0022800001107983 */ /* 0x000ea40000300a00 */
[----:B--2---:R-:W-:-:S15]  /*2edf0*/  HMMA.16816.F32 R8, R20, R16, R8 ;  /* 0x000000101408723c */ /* 0x004fde0000001808 */
[----:B------:R-:W-:-:S08]  /*2ee00*/  NOP ;  /* 0x0000000000007918 */ /* 0x000fd00000000000 */
[----:B------:R-:W-:Y:S04]  /*2ee10*/  STL.64 [R1+0xf0], R8 ;  /* 0x0000f00801007387 */ /* 0x000fe80000100a00 */
[----:B------:R0:W-:Y:S04]  /*2ee20*/  STL.64 [R1+0xf8], R10 ;  /* 0x0000f80a01007387 */ /* 0x0001e80000100a00 */
[----:B0-----:R-:W2:Y:S04]  /*2ee30*/  LDL.LU.64 R10, [R1+0x2278] ;  /* 0x00227800010a7983 */ /* 0x001ea80000300a00 */
[----:B------:R-:W4:Y:S04]  /*2ee40*/  LDL.LU.64 R8, [R1+0x2270] ;  /* 0x0022700001087983 */ /* 0x000f280000300a00 */
[----:B---3--:R-:W-:Y:S04]  /*2ee50*/  STL.64 [R1+0x2188], R18 ;  /* 0x0021881201007387 */ /* 0x008fe80000100a00 */
[----:B------:R0:W-:Y:S04]  /*2ee60*/  STL.64 [R1+0x2180], R16 ;  /* 0x0021801001007387 */ /* 0x0001e80000100a00 */
[----:B0-----:R-:W3:Y:S01]  /*2ee70*/  LDL.LU R16, [R1+0xc0] ;  /* 0x0000c00001107983 */ /* 0x001ee20000300800 */
[----:B------:R-:W-:-:S03]  /*2ee80*/  IMAD.MOV.U32 R17, RZ, RZ, R15 ;  /* 0x000000ffff117224 */ /* 0x000fc600078e000f */
[----:B------:R-:W3:Y:S01]  /*2ee90*/  LDL.LU R15, [R1+0x2268] ;  /* 0x00226800010f7983 */ /* 0x000ee20000300800 */
[----:B----4-:R-:W-:-:S15]  /*2eea0*/  HMMA.16816.F32 R24, R20, R8, R24 ;  /* 0x000000081418723c */ /* 0x010fde0000001818 */
[----:B------:R-:W-:-:S08]  /*2eeb0*/  NOP ;  /* 0x0000000000007918 */ /* 0x000fd00000000000 */
[----:B------:R-:W-:Y:S04]  /*2eec0*/  STL.64 [R1+0xe0], R24 ;  /* 0x0000e01801007387 */ /* 0x000fe80000100a00 */
[----:B------:R0:W-:Y:S04]  /*2eed0*/  STL.64 [R1+0xe8], R26 ;  /* 0x0000e81a01007387 */ /* 0x0001e80000100a00 */
[----:B0-----:R-:W4:Y:S04]  /*2eee0*/  LDL.LU.64 R26, [R1+0x2260] ;  /* 0x00226000011a7983 */ /* 0x001f280000300a00 */
[----:B------:R-:W4:Y:S04]  /*2eef0*/  LDL.LU.64 R24, [R1+0x2258] ;  /* 0x0022580001187983 */ /* 0x000f280000300a00 */
[----:B--2---:R-:W-:Y:S04]  /*2ef00*/  STL.64 [R1+0x2178], R10 ;  /* 0x0021780a01007387 */ /* 0x004fe80000100a00 */
[----:B------:R0:W-:Y:S04]  /*2ef10*/  STL.64 [R1+0x2170], R8 ;  /* 0x0021700801007387 */ /* 0x0001e80000100a00 */
[----:B0-----:R-:W2:Y:S04]  /*2ef20*/  LDL.LU.64 R8, [R1+0x740] ;  /* 0x0007400001087983 */ /* 0x001ea80000300a00 */
[----:B------:R-:W2:Y:S01]  /*2ef30*/  LDL.LU.64 R10, [R1+0x748] ;  /* 0x00074800010a7983 */ /* 0x000ea20000300a00 */
[----:B----4-:R-:W-:Y:S03]  /*2ef40*/  HMMA.16816.F32 R20, R20, R12, R24 ;  /* 0x0000000c1414723c */ /* 0x010fe60000001818 */
[----:B------:R-:W4:Y:S04]  /*2ef50*/  LDL.LU.64 R26, [R1+0x2250] ;  /* 0x00225000011a7983 */ /* 0x000f280000300a00 */
[----:B------:R-:W2:-:S15]  /*2ef60*/  LDL.LU.64 R24, [R1+0x2248] ;  /* 0x0022480001187983 */ /* 0x000e9e0000300a00 */
[----:B------:R-:W-:-:S01]  /*2ef70*/  NOP ;  /* 0x0000000000007918 */ /* 0x000fc20000000000 */
[----:B------:R4:W-:Y:S04]  /*2ef80*/  STL.64 [R1+0xd0], R20 ;  /* 0x0000d01401007387 */ /* 0x0009e80000100a00 */
[----:B------:R-:W-:Y:S01]  /*2ef90*/  STL.64 [R1+0xd8], R22 ;  /* 0x0000d81601007387 */ /* 0x000fe20000100a00 */
[----:B----4-:R-:W-:Y:S02]  /*2efa0*/  IMAD.MOV.U32 R20, RZ, RZ, R26 ;  /* 0x000000ffff147224 */ /* 0x010fe400078e001a */
[----:B------:R-:W-:Y:S01]  /*2efb0*/  IMAD.MOV.U32 R21, RZ, RZ, R27 ;  /* 0x000000ffff157224 */ /* 0x000fe200078e001b */
[----:B------:R-:W2:Y:S04]  /*2efc0*/  LDL.LU R26, [R1+0x2244] ;  /* 0x00224400011a7983 */ /* 0x000ea80000300800 */
[----:B------:R-:W2:Y:S04]  /*2efd0*/  LDL.LU R27, [R1+0x2240] ;  /* 0x00224000011b7983 */ /* 0x000ea80000300800 */
[----:B---3--:R-:W-:Y:S04]  /*2efe0*/  STL [R1+0x2198], R15 ;  /* 0x0021980f01007387 */ /* 0x008fe80000100800 */
[----:B------:R0:W-:Y:S02]  /*2eff0*/  STL.64 [R1+0x2190], R12 ;  /* 0x0021900c01007387 */ /* 0x0001e40000100a00 */
[----:B0-----:R-:W-:-:S02]  /*2f000*/  IMAD.MOV.U32 R12, RZ, RZ, R28 ;  /* 0x000000ffff0c7224 */ /* 0x001fc400078e001c */
[----:B------:R-:W-:Y:S01]  /*2f010*/  IMAD.MOV.U32 R13, RZ, RZ, R3 ;  /* 0x000000ffff0d7224 */ /* 0x000fe200078e0003 */
[----:B------:R-:W3:Y:S04]  /*2f020*/  LDL.LU R28, [R1+0x223c] ;  /* 0x00223c00011c7983 */ /* 0x000ee80000300800 */
[----:B------:R-:W4:Y:S04]  /*2f030*/  LDL.LU R3, [R1+0x2238] ;  /* 0x0022380001037983 */ /* 0x000f280000300800 */
[----:B------:R0:W-:Y:S02]  /*2f040*/  STL.64 [R1+0x21c8], R12 ;  /* 0x0021c80c01007387 */ /* 0x0001e40000100a00 */
[----:B0-----:R-:W-:-:S02]  /*2f050*/  IMAD.MOV.U32 R12, RZ, RZ, R5 ;  /* 0x000000ffff0c7224 */ /* 0x001fc400078e0005 */
[----:B------:R-:W-:-:S05]  /*2f060*/  IMAD.MOV.U32 R13, RZ, RZ, R4 ;  /* 0x000000ffff0d7224 */ /* 0x000fca00078e0004 */
[----:B------:R-:W-:Y:S01]  /*2f070*/  STL.64 [R1+0x21e0], R12 ;  /* 0x0021e00c01007387 */ /* 0x000fe20000100a00 */
[----:B--2---:R-:W-:Y:S03]  /*2f080*/  HMMA.16816.F32 R16, R24, R16, R8 ;  /* 0x000000101810723c */ /* 0x004fe60000001808 */
[----:B------:R-:W2:-:S15]  /*2f090*/  LDL.LU R8, [R1+0x80] ;  /* 0x0000800001087983 */ /* 0x000e9e0000300800 */
[----:B------:R-:W-:-:S05]  /*2f0a0*/  NOP ;  /* 0x0000000000007918 */ /* 0x000fca0000000000 */
[----:B------:R-:W-:Y:S04]  /*2f0b0*/  STL.64 [R1+0x240], R16 ;  /* 0x0002401001007387 */ /* 0x000fe80000100a00 */
[----:B------:R-:W-:Y:S04]  /*2f0c0*/  STL.64 [R1+0x248], R18 ;  /* 0x0002481201007387 */ /* 0x000fe80000100a00 */
[----:B------:R-:W2:Y:S01]  /*2f0d0*/  LDL.LU R9, [R1+0x84] ;  /* 0x0000840001097983 */ /* 0x000ea20000300800 */
[----:B------:R-:W0:Y:S03]  /*2f0e0*/  S2R R5, SR_TID.X ;  /* 0x0000000000057919 */ /* 0x000e260000002100 */
[----:B--2---:R1:W-:Y:S04]  /*2f0f0*/  STL.64 [R1+0x2208], R8 ;  /* 0x0022080801007387 */ /* 0x0043e80000100a00 */
[----:B-1----:R-:W2:Y:S04]  /*2f100*/  LDL.LU.64 R8, [R1+0x6e0] ;  /* 0x0006e00001087983 */ /* 0x002ea80000300a00 */
[----:B------:R-:W2:Y:S01]  /*2f110*/  LDL.LU.64 R10, [R1+0x6e8] ;  /* 0x0006e800010a7983 */ /* 0x000ea20000300a00 */
[C---:B0-----:R-:W-:Y:S01]  /*2f120*/  LOP3.LUT R4, R5.reuse, 0x7, RZ, 0xc0, !PT ;  /* 0x0000000705047812 */ /* 0x041fe200078ec0ff */
[----:B------:R-:W-:-:S04]  /*2f130*/  IMAD.SHL.U32 R19, R5, 0x2, RZ ;  /* 0x0000000205137824 */ /* 0x000fc800078e00ff */
[----:B------:R-:W-:Y:S02]  /*2f140*/  IMAD R4, R4, 0x90, RZ ;  /* 0x0000009004047824 */ /* 0x000fe400078e02ff */
[----:B------:R-:W-:-:S03]  /*2f150*/  IMAD.SHL.U32 R5, R5, 0x40, RZ ;  /* 0x0000004005057824 */ /* 0x000fc600078e00ff */
[----:B------:R-:W-:-:S04]  /*2f160*/  LOP3.LUT R19, R4, 0x10, R19, 0x78, !PT ;  /* 0x0000001004137812 */ /* 0x000fc800078e7813 */
[----:B------:R-:W-:Y:S01]  /*2f170*/  LOP3.LUT R19, R19, 0x400, R5, 0xf8, !PT ;  /* 0x0000040013137812 */ /* 0x000fe200078ef805 */
[----:B--2---:R-:W-:Y:S01]  /*2f180*/  HMMA.16816.F32 R8, R24, R20, R8 ;  /* 0x000000141808723c */ /* 0x004fe20000001808 */
[----:B----4-:R-:W-:Y:S02]  /*2f190*/  IMAD.MOV.U32 R12, RZ, RZ, R3 ;  /* 0x000000ffff0c7224 */ /* 0x010fe400078e0003 */
[----:B---3--:R-:W-:Y:S02]  /*2f1a0*/  IMAD.MOV.U32 R13, RZ, RZ, R28 ;  /* 0x000000ffff0d7224 */ /* 0x008fe400078e001c */
[----:B------:R-:W-:Y:S02]  /*2f1b0*/  IMAD.MOV.U32 R16, RZ, RZ, R29 ;  /* 0x000000ffff107224 */ /* 0x000fe400078e001d */
[----:B------:R-:W-:Y:S01]  /*2f1c0*/  IMAD.MOV.U32 R17, RZ, RZ, R0 ;  /* 0x000000ffff117224 */ /* 0x000fe200078e0000 */
[----:B------:R-:W0:-:S15]  /*2f1d0*/  LDSM.16.MT88.4 R20, [R19+UR4+0x8800] ;  /* 0x008800041314783b */ /* 0x000e1e0008004200 */
[----:B------:R-:W-:Y:S04]  /*2f1e0*/  STL.64 [R1+0x460], R8 ;  /* 0x0004600801007387 */ /* 0x000fe80000100a00 */
[----:B------:R-:W-:Y:S04]  /*2f1f0*/  STL.64 [R1+0x468], R10 ;  /* 0x0004680a01007387 */ /* 0x000fe80000100a00 */
[----:B------:R-:W2:Y:S04]  /*2f200*/  LDL.LU R4, [R1+0x90] ;  /* 0x0000900001047983 */ /* 0x000ea80000300800 */
[----:B------:R-:W2:Y:S04]  /*2f210*/  LDL.LU R5, [R1+0x94] ;  /* 0x0000940001057983 */ /* 0x000ea80000300800 */
[----:B--2---:R1:W-:Y:S04]  /*2f220*/  STL.64 [R1+0x2210], R4 ;  /* 0x0022100401007387 */ /* 0x0043e80000100a00 */
[----:B-1----:R-:W2:Y:S04]  /*2f230*/  LDL.LU R4, [R1+0xa0] ;  /* 0x0000a00001047983 */ /* 0x002ea80000300800 */
[----:B------:R-:W2:Y:S04]  /*2f240*/  LDL.LU R5, [R1+0xa4] ;  /* 0x0000a40001057983 */ /* 0x000ea80000300800 */
[----:B------:R-:W3:Y:S04]  /*2f250*/  LDL.LU R3, [R1+0x2234] ;  /* 0x0022340001037983 */ /* 0x000ee80000300800 */
[----:B------:R-:W4:Y:S04]  /*2f260*/  LDL.LU R28, [R1+0x2230] ;  /* 0x00223000011c7983 */ /* 0x000f280000300800 */
[----:B------:R-:W-:Y:S04]  /*2f270*/  STL.64 [R1+0x21f8], R12 ;  /* 0x0021f80c01007387 */ /* 0x000fe80000100a00 */
[----:B------:R-:W3:Y:S04]  /*2f280*/  LDL.LU R29, [R1+0x222c] ;  /* 0x00222c00011d7983 */ /* 0x000ee80000300800 */
[----:B------:R-:W4:Y:S04]  /*2f290*/  LDL.LU R0, [R1+0x2228] ;  /* 0x0022280001007983 */ /* 0x000f280000300800 */
[----:B------:R1:W-:Y:S04]  /*2f2a0*/  STL.64 [R1+0x21a0], R16 ;  /* 0x0021a01001007387 */ /* 0x0003e80000100a00 */
[----:B------:R-:W2:Y:S04]  /*2f2b0*/  LDL.LU.64 R8, [R1+0x640] ;  /* 0x0006400001087983 */ /* 0x000ea80000300a00 */
[----:B------:R-:W3:Y:S01]  /*2f2c0*/  LDL.LU.64 R10, [R1+0x648] ;  /* 0x00064800010a7983 */ /* 0x000ee20000300a00 */
[----:B-1----:R-:W-:-:S02]  /*2f2d0*/  IMAD.MOV.U32 R16, RZ, RZ, R14 ;  /* 0x000000ffff107224 */ /* 0x002fc400078e000e */
[----:B------:R-:W-:Y:S01]  /*2f2e0*/  IMAD.MOV.U32 R17, RZ, RZ, R7 ;  /* 0x000000ffff117224 */ /* 0x000fe200078e0007 */
[----:B---3--:R-:W-:Y:S04]  /*2f2f0*/  STL.64 [R1+0x2220], R10 ;  /* 0x0022200a01007387 */ /* 0x008fe80000100a00 */
[----:B--2---:R1:W-:Y:S04]  /*2f300*/  STL.64 [R1+0x2218], R8 ;  /* 0x0022180801007387 */ /* 0x0043e80000100a00 */
[----:B-1----:R-:W2:Y:S04]  /*2f310*/  LDL.LU.64 R8, [R1+0x6a0] ;  /* 0x0006a00001087983 */ /* 0x002ea80000300a00 */
[----:B------:R-:W2:Y:S04]  /*2f320*/  LDL.LU.64 R10, [R1+0x6a8] ;  /* 0x0006a800010a7983 */ /* 0x000ea80000300a00 */
[----:B------:R1:W-:Y:S04]  /*2f330*/  STL.64 [R1+0x21b8], R16 ;  /* 0x0021b81001007387 */ /* 0x0003e80000100a00 */
[----:B-1----:R-:W3:Y:S04]  /*2f340*/  LDL.LU.64 R16, [R1+0x5f0] ;  /* 0x0005f00001107983 */ /* 0x002ee80000300a00 */
[----:B------:R-:W3:Y:S04]  /*2f350*/  LDL.LU.64 R18, [R1+0x5f8] ;  /* 0x0005f80001127983 */ /* 0x000ee80000300a00 */
[----:B0-----:R-:W-:Y:S04]  /*2f360*/  STL.64 [R1+0x2168], R22 ;  /* 0x0021681601007387 */ /* 0x001fe80000100a00 */
[----:B------:R0:W-:Y:S04]  /*2f370*/  STL.64 [R1+0x2160], R20 ;  /* 0x0021601401007387 */ /* 0x0001e80000100a00 */
[----:B------:R-:W4:Y:S04]  /*2f380*/  LDL.LU.64 R12, [R1+0x590] ;  /* 0x00059000010c7983 */ /* 0x000f280000300a00 */
[----:B------:R-:W4:Y:S01]  /*2f390*/  LDL.LU.64 R14, [R1+0x598] ;  /* 0x00059800010e7983 */ /* 0x000f220000300a00 */
[----:B0-----:R-:W-:-:S02]  /*2f3a0*/  IMAD.MOV.U32 R20, RZ, RZ, R6 ;  /* 0x000000ffff147224 */ /* 0x001fc400078e0006 */
[----:B------:R-:W-:-:S05]  /*2f3b0*/  IMAD.MOV.U32 R21, RZ, RZ, R2 ;  /* 0x000000ffff157224 */ /* 0x000fca00078e0002 */
[----:B------:R0:W-:Y:S04]  /*2f3c0*/  STL.64 [R1+0x21c0], R20 ;  /* 0x0021c01401007387 */ /* 0x0001e80000100a00 */
[----:B0-----:R-:W2:Y:S04]  /*2f3d0*/  LDL.LU.64 R20, [R1+0x3f0] ;  /* 0x0003f00001147983 */ /* 0x001ea80000300a00 */
[----:B------:R-:W3:Y:S04]  /*2f3e0*/  LDL.LU.64 R22, [R1+0x3f8] ;  /* 0x0003f80001167983 */ /* 0x000ee80000300a00 */
[----:B---3--:R-:W-:Y:S04]  /*2f3f0*/  STL.64 [R1+0x21d8], R22 ;  /* 0x0021d81601007387 */ /* 0x008fe80000100a00 */
[----:B--2---:R0:W-:Y:S04]  /*2f400*/  STL.64 [R1+0x21d0], R20 ;  /* 0x0021d01401007387 */ /* 0x0041e80000100a00 */
[----:B0-----:R-:W2:Y:S04]  /*2f410*/  LDL.LU.64 R20, [R1+0x4d0] ;  /* 0x0004d00001147983 */ /* 0x001ea80000300a00 */
[----:B------:R-:W3:Y:S01]  /*2f420*/  LDL.LU.64 R22, [R1+0x4d8] ;  /* 0x0004d80001167983 */ /* 0x000ee20000300a00 */
[C---:B------:R-:W-:Y:S03]  /*2f430*/  HMMA.16816.F32 R4, R24.reuse, R4, R8 ;  /* 0x000000041804723c */ /* 0x040fe60000001808 */
[----:B---3--:R-:W-:Y:S04]  /*2f440*/  STL.64 [R1+0x21f0], R22 ;  /* 0x0021f01601007387 */ /* 0x008fe80000100a00 */
[----:B--2---:R0:W-:Y:S04]  /*2f450*/  STL.64 [R1+0x21e8], R20 ;  /* 0x0021e81401007387 */ /* 0x0041e80000100a00 */
        /* <DEDUP_REMOVED lines=8> */
[----:B------:R-:W3:-:S15]  /*2f4e0*/  LDL.LU.64 R8, [R1+0x2208] ;  /* 0x0022080001087983 */ /* 0x000ede0000300a00 */
[----:B------:R-:W-:-:S06]  /*2f4f0*/  NOP ;  /* 0x0000000000007918 */ /* 0x000fcc0000000000 */
[----:B------:R0:W-:Y:S04]  /*2f500*/  STL.64 [R1+0x440], R4 ;  /* 0x0004400401007387 */ /* 0x0001e80000100a00 */
[----:B------:R4:W-:Y:S04]  /*2f510*/  STL.64 [R1+0x448], R6 ;  /* 0x0004480601007387 */ /* 0x0009e80000100a00 */
[----:B0-----:R-:W4:Y:S01]  /*2f520*/  LDL.LU.64 R4, [R1+0x2200] ;  /* 0x0022000001047983 */ /* 0x001f220000300a00 */
[----:B---3--:R-:W-:Y:S03]  /*2f530*/  HMMA.16816.F32 R8, R24, R8, R16 ;  /* 0x000000081808723c */ /* 0x008fe60000001810 */
[----:B------:R-:W3:Y:S04]  /*2f540*/  LDL.LU.64 R16, [R1+0x3e0] ;  /* 0x0003e00001107983 */ /* 0x000ee80000300a00 */
[----:B------:R-:W3:-:S15]  /*2f550*/  LDL.LU.64 R18, [R1+0x3e8] ;  /* 0x0003e80001127983 */ /* 0x000ede0000300a00 */
[----:B------:R-:W-:-:S01]  /*2f560*/  NOP ;  /* 0x0000000000007918 */ /* 0x000fc20000000000 */
[----:B------:R0:W-:Y:S04]  /*2f570*/  STL.64 [R1+0x430], R8 ;  /* 0x0004300801007387 */ /* 0x0001e80000100a00 */
[----:B------:R1:W-:Y:S01]  /*2f580*/  STL.64 [R1+0x438], R10 ;  /* 0x0004380a01007387 */ /* 0x0003e20000100a00 */
[----:B----4-:R-:W-:Y:S03]  /*2f590*/  HMMA.16816.F32 R4, R24, R4, R12 ;  /* 0x000000041804723c */ /* 0x010fe6000000180c */
[----:B0-----:R-:W4:Y:S04]  /*2f5a0*/  LDL.LU.64 R8, [R1+0x490] ;  /* 0x0004900001087983 */ /* 0x001f280000300a00 */
[----:B-1----:R-:W4:Y:S04]  /*2f5b0*/  LDL.LU.64 R10, [R1+0x498] ;  /* 0x00049800010a7983 */ /* 0x002f280000300a00 */
[----:B------:R-:W2:-:S12]  /*2f5c0*/  LDL.LU.64 R12, [R1+0x21f8] ;  /* 0x0021f800010c7983 */ /* 0x000e980000300a00 */
[----:B------:R-:W-:Y:S04]  /*2f5d0*/  STL.64 [R1+0x420], R4 ;  /* 0x0004200401007387 */ /* 0x000fe80000100a00 */
[----:B------:R-:W-:Y:S04]  /*2f5e0*/  STL.64 [R1+0x428], R6 ;  /* 0x0004280601007387 */ /* 0x000fe80000100a00 */
[----:B------:R-:W0:Y:S04]  /*2f5f0*/  LDSM.16.MT88.4 R4, [R0+UR4+0x8800] ;  /* 0x008800040004783b */ /* 0x000e280008004200 */
[----:B0-----:R-:W-:Y:S04]  /*2f600*/  STL.64 [R1+0x2068], R6 ;  /* 0x0020680601007387 */ /* 0x001fe80000100a00 */
[----:B------:R0:W-:Y:S04]  /*2f610*/  STL.64 [R1+0x2060], R4 ;  /* 0x0020600401007387 */ /* 0x0001e80000100a00 */
[----:B0-----:R-:W4:Y:S04]  /*2f620*/  LDL.LU.64 R4, [R1+0x20] ;  /* 0x0000200001047983 */ /* 0x001f280000300a00 */
[----:B------:R-:W3:Y:S01]  /*2f630*/  LDL.64 R6, [R1+0x28] ;  /* 0x0000280001067983 */ /* 0x000ee20000100a00 */
[----:B--2---:R-:W-:Y:S03]  /*2f640*/  HMMA.16816.F32 R12, R24, R12, R20 ;  /* 0x0000000c180c723c */ /* 0x004fe60000001814 */
[----:B------:R-:W2:Y:S04]  /*2f650*/  LDL.LU.64 R22, [R1+0x21f0] ;  /* 0x0021f00001167983 */ /* 0x000ea80000300a00 */
[----:B------:R-:W2:-:S15]  /*2f660*/  LDL.LU.64 R20, [R1+0x21e8] ;  /* 0x0021e80001147983 */ /* 0x000e9e0000300a00 */
[----:B------:R-:W-:-:S01]  /*2f670*/  NOP ;  /* 0x0000000000007918 */ /* 0x000fc20000000000 */
[----:B------:R0:W-:Y:S04]  /*2f680*/  STL.64 [R1+0x410], R12 ;  /* 0x0004100c01007387 */ /* 0x0001e80000100a00 */
[----:B------:R2:W-:Y:S04]  /*2f690*/  STL.64 [R1+0x418], R14 ;  /* 0x0004180e01007387 */ /* 0x0005e80000100a00 */
[----:B0-----:R-:W2:Y:S02]  /*2f6a0*/  LDL.LU.64 R12, [R1+0x21e0] ;  /* 0x0021e000010c7983 */ /* 0x001ea40000300a00 */
[----:B--2---:R-:W-:Y:S02]  /*2f6b0*/  HMMA.16816.F32 R12, R24, R12, R20 ;  /* 0x0000000c180c723c */ /* 0x004fe40000001814 */
[----:B------:R-:W2:Y:S04]  /*2f6c0*/  LDL.LU.64 R22, [R1+0x21d8] ;  /* 0x0021d80001167983 */ /* 0x000ea80000300a00 */
[----:B------:R-:W2:-:S15]  /*2f6d0*/  LDL.LU.64 R20, [R1+0x21d0] ;  /* 0x0021d00001147983 */ /* 0x000e9e0000300a00 */
[----:B------:R-:W-:-:S02]  /*2f6e0*/  NOP ;  /* 0x0000000000007918 */ /* 0x000fc40000000000 */
[----:B------:R0:W-:Y:S04]  /*2f6f0*/  STL.64 [R1+0x400], R12 ;  /* 0x0004000c01007387 */ /* 0x0001e80000100a00 */
[----:B------:R2:W-:Y:S04]  /*2f700*/  STL.64 [R1+0x408], R14 ;  /* 0x0004080e01007387 */ /* 0x0005e80000100a00 */
[----:B0-----:R-:W2:Y:S02]  /*2f710*/  LDL.LU.64 R12, [R1+0x21c8] ;  /* 0x0021c800010c7983 */ /* 0x001ea40000300a00 */
[----:B--2---:R-:W-:Y:S02]  /*2f720*/  HMMA.16816.F32 R12, R24, R12, R20 ;  /* 0x0000000c180c723c */ /* 0x004fe40000001814 */
[----:B------:R-:W3:-:S15]  /*2f730*/  LDL.LU.64 R20, [R1+0x21c0] ;  /* 0x0021c00001147983 */ /* 0x000ede0000300a00 */
[----:B------:R-:W-:-:S06]  /*2f740*/  NOP ;  /* 0x0000000000007918 */ /* 0x000fcc0000000000 */
[----:B------:R0:W-:Y:S04]  /*2f750*/  STL.64 [R1+0x3f0], R12 ;  /* 0x0003f00c01007387 */ /* 0x0001e80000100a00 */
[----:B------:R1:W-:Y:S04]  /*2f760*/  STL.64 [R1+0x3f8], R14 ;  /* 0x0003f80e01007387 */ /* 0x0003e80000100a00 */
[----:B0-----:R-:W2:Y:S04]  /*2f770*/  LDL.LU.64 R12, [R1+0x470] ;  /* 0x00047000010c7983 */ /* 0x001ea80000300a00 */
[----:B-1----:R-:W2:Y:S01]  /*2f780*/  LDL.LU.64 R14, [R1+0x478] ;  /* 0x00047800010e7983 */ /* 0x002ea20000300a00 */
[----:B----4-:R-:W-:-:S15]  /*2f790*/  HMMA.16816.F32 R8, R24, R4, R8 ;  /* 0x000000041808723c */ /* 0x010fde0000001808 */
[----:B------:R-:W-:-:S09]  /*2f7a0*/  NOP ;  /* 0x0000000000007918 */ /* 0x000fd20000000000 */
[----:B------:R-:W-:Y:S02]  /*2f7b0*/  IMAD.MOV.U32 R2, RZ, RZ, R10 ;  /* 0x000000ffff027224 */ /* 0x000fe400078e000a */
[----:B------:R-:W-:Y:S01]  /*2f7c0*/  IMAD.MOV.U32 R0, RZ, RZ, R11 ;  /* 0x000000ffff007224 */ /* 0x000fe200078e000b */
[C---:B---3--:R-:W-:Y:S01]  /*2f7d0*/  HMMA.16816.F32 R20, R24.reuse, R20, R16 ;  /* 0x000000141814723c */ /* 0x048fe20000001810 */
[----:B--2---:R-:W-:Y:S04]  /*2f7e0*/  STL.64 [R1+0x21b0], R14 ;  /* 0x0021b00e01007387 */ /* 0x004fe80000100a00 */
[----:B------:R0:W-:Y:S04]  /*2f7f0*/  STL.64 [R1+0x21a8], R12 ;  /* 0x0021a80c01007387 */ /* 0x0001e80000100a00 */
[----:B0-----:R-:W2:Y:S04]  /*2f800*/  LDL.LU.64 R12, [R1+0x480] ;  /* 0x00048000010c7983 */ /* 0x001ea80000300a00 */
[----:B------:R-:W2:Y:S04]  /*2f810*/  LDL.LU.64 R14, [R1+0x488] ;  /* 0x00048800010e7983 */ /* 0x000ea80000300a00 */
[----:B------:R-:W2:Y:S06]  /*2f820*/  LDL.LU.64 R16, [R1+0x21b8] ;  /* 0x0021b80001107983 */ /* 0x000eac0000300a00 */
[----:B------:R-:W-:Y:S04]  /*2f830*/  STL.64 [R1+0x3e0], R20 ;  /* 0x0003e01401007387 */ /* 0x000fe80000100a00 */
[----:B------:R-:W-:Y:S04]  /*2f840*/  STL.64 [R1+0x3e8], R22 ;  /* 0x0003e81601007387 */ /* 0x000fe80000100a00 */
[----:B------:R0:W-:Y:S04]  /*2f850*/  STL.64 [R1+0x490], R8 ;  /* 0x0004900801007387 */ /* 0x0001e80000100a00 */
[----:B0-----:R-:W3:Y:S04]  /*2f860*/  LDL.LU.64 R8, [R1+0x4a0] ;  /* 0x0004a00001087983 */ /* 0x001ee80000300a00 */
[----:B------:R-:W3:Y:S04]  /*2f870*/  LDL.LU.64 R10, [R1+0x4a8] ;  /* 0x0004a800010a7983 */ /* 0x000ee80000300a00 */
[----:B------:R0:W-:Y:S04]  /*2f880*/  STL.64 [R1+0x20e0], R6 ;  /* 0x0020e00601007387 */ /* 0x0001e80000100a00 */
[----:B0-----:R-:W4:Y:S04]  /*2f890*/  LDL R6, [R1+0xb8] ;  /* 0x0000b80001067983 */ /* 0x001f280000100800 */
[----:B------:R-:W4:Y:S04]  /*2f8a0*/  LDL R7, [R1+0xbc] ;  /* 0x0000bc0001077983 */ /* 0x000f280000100800 */
[----:B------:R-:W3:Y:S04]  /*2f8b0*/  LDL.LU.64 R20, [R1+0x4c0] ;  /* 0x0004c00001147983 */ /* 0x000ee80000300a00 */
[----:B------:R-:W3:Y:S01]  /*2f8c0*/  LDL.LU.64 R22, [R1+0x4c8] ;  /* 0x0004c80001167983 */ /* 0x000ee20000300a00 */
[C---:B--2---:R-:W-:Y:S03]  /*2f8d0*/  HMMA.16816.F32 R16, R24.reuse, R16, R12 ;  /* 0x000000101810723c */ /* 0x044fe6000000180c */
[----:B----4-:R0:W-:Y:S04]  /*2f8e0*/  STL.64 [R1+0x2148], R6 ;  /* 0x0021480601007387 */ /* 0x0101e80000100a00 */
[----:B0-----:R-:W2:Y:S04]  /*2f8f0*/  LDL.64 R6, [R1+0xc8] ;  /* 0x0000c80001067983 */ /* 0x001ea80000100a00 */
[----:B------:R-:W-:Y:S04]  /*2f900*/  STL [R1+0x1d34], R0 ;  /* 0x001d340001007387 */ /* 0x000fe80000100800 */
[----:B------:R-:W-:Y:S04]  /*2f910*/  STL [R1+0x1d30], R2 ;  /* 0x001d300201007387 */ /* 0x000fe80000100800 */
[----:B------:R-:W4:Y:S04]  /*2f920*/  LDL.LU.64 R14, [R1+0x21b0] ;  /* 0x0021b000010e7983 */ /* 0x000f280000300a00 */
[----:B------:R-:W4:Y:S04]  /*2f930*/  LDL.LU.64 R12, [R1+0x21a8] ;  /* 0x0021a800010c7983 */ /* 0x000f280000300a00 */
[----:B------:R0:W-:Y:S04]  /*2f940*/  STL.64 [R1+0x480], R16 ;  /* 0x0004801001007387 */ /* 0x0001e80000100a00 */
[----:B------:R4:W-:Y:S04]  /*2f950*/  STL.64 [R1+0x488], R18 ;  /* 0x0004881201007387 */ /* 0x0009e80000100a00 */
[----:B0-----:R-:W4:Y:S02]  /*2f960*/  LDL.LU.64 R16, [R1+0x21a0] ;  /* 0x0021a00001107983 */ /* 0x001f240000300a00 */
[----:B----4-:R-:W-:Y:S02]  /*2f970*/  HMMA.16816.F32 R16, R24, R16, R12 ;  /* 0x000000101810723c */ /* 0x010fe4000000180c */
[----:B------:R-:W4:Y:S04]  /*2f980*/  LDL.LU R15, [R1+0x2198] ;  /* 0x00219800010f7983 */ /* 0x000f280000300800 */
[----:B------:R-:W2:-:S15]  /*2f990*/  LDL.LU.64 R12, [R1+0x2190] ;  /* 0x00219000010c7983 */ /* 0x000e9e0000300a00 */
[----:B------:R-:W-:-:S02]  /*2f9a0*/  NOP ;  /* 0x0000000000007918 */ /* 0x000fc40000000000 */
[----:B------:R0:W-:Y:S01]  /*2f9b0*/  STL.64 [R1+0x470], R16 ;  /* 0x0004701001007387 */ /* 0x0001e20000100a00 */
[----:B------:R-:W-:Y:S02]  /*2f9c0*/  IMAD.MOV.U32 R0, RZ, RZ, R18 ;  /* 0x000000ffff007224 */ /* 0x000fe400078e0012 */
[----:B------:R-:W-:Y:S02]  /*2f9d0*/  IMAD.MOV.U32 R2, RZ, RZ, R19 ;  /* 0x000000ffff027224 */ /* 0x000fe400078e0013 */
[----:B------:R-:W4:Y:S04]  /*2f9e0*/  LDL.LU.64 R18, [R1+0x2188] ;  /* 0x0021880001127983 */ /* 0x000f280000300a00 */
[----:B0-----:R-:W3:Y:S04]  /*2f9f0*/  LDL.LU.64 R16, [R1+0x2180] ;  /* 0x0021800001107983 */ /* 0x001ee80000300a00 */
[----:B------:R-:W-:Y:S04]  /*2fa00*/  STL [R1+0x1d3c], R0 ;  /* 0x001d3c0001007387 */ /* 0x000fe80000100800 */
[----:B------:R-:W-:Y:S01]  /*2fa10*/  STL [R1+0x1d38], R2 ;  /* 0x001d380201007387 */ /* 0x000fe20000100800 */
[----:B---3--:R-:W-:-:S15]  /*2fa20*/  HMMA.16816.F32 R8, R24, R16, R8 ;  /* 0x000000101808723c */ /* 0x008fde0000001808 */
[----:B------:R-:W-:-:S08]  /*2fa30*/  NOP ;  /* 0x0000000000007918 */ /* 0x000fd00000000000 */
[----:B------:R-:W-:Y:S04]  /*2fa40*/  STL.64 [R1+0x4a0], R8 ;  /* 0x0004a00801007387 */ /* 0x000fe80000100a00 */
[----:B------:R0:W-:Y:S04]  /*2fa50*/  STL.64 [R1+0x4a8], R10 ;  /* 0x0004a80a01007387 */ /* 0x0001e80000100a00 */
[----:B0-----:R-:W3:Y:S04]  /*2fa60*/  LDL.LU.64 R10, [R1+0x2178] ;  /* 0x00217800010a7983 */ /* 0x001ee80000300a00 */
[----:B------:R-:W2:Y:S01]  /*2fa70*/  LDL.LU.64 R8, [R1+0x2170] ;  /* 0x0021700001087983 */ /* 0x000ea20000300a00 */
[----:B------:R-:W0:Y:S03]  /*2fa80*/  S2R R14, SR_TID.X ;  /* 0x00000000000e7919 */ /* 0x000e260000002100 */
[----:B----4-:R1:W-:Y:S04]  /*2fa90*/  STL.64 [R1+0x2130], R18 ;  /* 0x0021301201007387 */ /* 0x0103e80000100a00 */
[----:B------:R-:W4:Y:S04]  /*2faa0*/  LDL.LU.64 R16, [R1+0x4b0] ;  /* 0x0004b00001107983 */ /* 0x000f280000300a00 */
[----:B-1----:R-:W4:Y:S01]  /*2fab0*/  LDL.LU.64 R18, [R1+0x4b8] ;  /* 0x0004b80001127983 */ /* 0x002f220000300a00 */
[C---:B0-----:R-:W-:Y:S01]  /*2fac0*/  LOP3.LUT R5, R14.reuse, 0x7, RZ, 0xc0, !PT ;  /* 0x000000070e057812 */ /* 0x041fe200078ec0ff */
[----:B------:R-:W-:-:S04]  /*2fad0*/  IMAD.SHL.U32 R4, R14, 0x2, RZ ;  /* 0x000000020e047824 */ /* 0x000fc800078e00ff */
[----:B------:R-:W-:Y:S02]  /*2fae0*/  IMAD R5, R5, 0x90, RZ ;  /* 0x0000009005057824 */ /* 0x000fe400078e02ff */
[----:B------:R-:W-:Y:S01]  /*2faf0*/  IMAD.SHL.U32 R14, R14, 0x40, RZ ;  /* 0x000000400e0e7824 */ /* 0x000fe200078e00ff */
[----:B--2---:R-:W-:Y:S07]  /*2fb00*/  HMMA.16816.F32 R20, R24, R8, R20 ;  /* 0x000000081814723c */ /* 0x004fee0000001814 */
[----:B------:R-:W-:-:S04]  /*2fb10*/  LOP3.LUT R9, R5, 0x10, R4, 0x78, !PT ;  /* 0x0000001005097812 */ /* 0x000fc800078e7804 */
[----:B------:R-:W-:-:S04]  /*2fb20*/  LOP3.LUT R9, R9, 0x400, R14, 0xf8, !PT ;  /* 0x0000040009097812 */ /* 0x000fc800078ef80e */
[----:B------:R-:W-:-:S08]  /*2fb30*/  LOP3.LUT R9, R9, 0x40, RZ, 0x3c, !PT ;  /* 0x0000004009097812 */ /* 0x000fd000078e3cff */
[----:B------:R-:W-:Y:S04]  /*2fb40*/  STL.64 [R1+0x4c0], R20 ;  /* 0x0004c01401007387 */ /* 0x000fe80000100a00 */
[----:B------:R0:W-:Y:S04]  /*2fb50*/  STL.64 [R1+0x4c8], R22 ;  /* 0x0004c81601007387 */ /* 0x0001e80000100a00 */
[----:B0-----:R-:W2:Y:S04]  /*2fb60*/  LDL.LU.64 R22, [R1+0x2168] ;  /* 0x0021680001167983 */ /* 0x001ea80000300a00 */
[----:B------:R-:W2:Y:S04]  /*2fb70*/  LDL.LU.64 R20, [R1+0x2160] ;  /* 0x0021600001147983 */ /* 0x000ea80000300a00 */
[----:B---3--:R-:W-:Y:S04]  /*2fb80*/  STL.64 [R1+0x2158], R10 ;  /* 0x0021580a01007387 */ /* 0x008fe80000100a00 */
[----:B------:R0:W-:Y:S04]  /*2fb90*/  STL [R1+0x2150], R9 ;  /* 0x0021500901007387 */ /* 0x0001e80000100800 */
[----:B------:R-:W2:Y:S04]  /*2fba0*/  LDL.LU R8, [R1+0x230] ;  /* 0x0002300001087983 */ /* 0x000ea80000300800 */
[----:B0-----:R-:W2:Y:S04]  /*2fbb0*/  LDL.LU R9, [R1+0x234] ;  /* 0x0002340001097983 */ /* 0x001ea80000300800 */
[----:B------:R-:W2:Y:S04]  /*2fbc0*/  LDL.LU R10, [R1+0x238] ;  /* 0x00023800010a7983 */ /* 0x000ea80000300800 */
[----:B------:R-:W2:Y:S01]  /*2fbd0*/  LDL.LU R11, [R1+0x23c] ;  /* 0x00023c00010b7983 */ /* 0x000ea20000300800 */
[----:B----4-:R-:W-:Y:S01]  /*2fbe0*/  HMMA.16816.F32 R16, R24, R12, R16 ;  /* 0x0000000c1810723c */ /* 0x010fe20000001810 */
[----:B------:R-:W-:-:S15]  /*2fbf0*/  IMAD.MOV.U32 R14, RZ, RZ, R6 ;  /* 0x000000ffff0e7224 */ /* 0x000fde00078e0006 */
[----:B------:R-:W-:-:S07]  /*2fc00*/  NOP ;  /* 0x0000000000007918 */ /* 0x000fce0000000000 */
[----:B------:R0:W-:Y:S04]  /*2fc10*/  STL [R1+0x4b0], R16 ;  /* 0x0004b01001007387 */ /* 0x0001e80000100800 */
[----:B------:R1:W-:Y:S04]  /*2fc20*/  STL [R1+0x4bc], R19 ;  /* 0x0004bc1301007387 */ /* 0x0003e80000100800 */
[----:B------:R-:W3:Y:S04]  /*2fc30*/  LDL.LU R24, [R1+0x220] ;  /* 0x0002200001187983 */ /* 0x000ee80000300800 */
[----:B------:R-:W3:Y:S04]  /*2fc40*/  LDL.LU R25, [R1+0x224] ;  /* 0x0002240001197983 */ /* 0x000ee80000300800 */
[----:B------:R-:W3:Y:S01]  /*2fc50*/  LDL.LU R26, [R1+0x228] ;  /* 0x00022800011a7983 */ /* 0x000ee20000300800 */
[----:B------:R-:W-:-:S03]  /*2fc60*/  IMAD.MOV.U32 R2, RZ, RZ, R18 ;  /* 0x000000ffff027224 */ /* 0x000fc600078e0012 */
[----:B------:R-:W3:Y:S01]  /*2fc70*/  LDL.LU R27, [R1+0x22c] ;  /* 0x00022c00011b7983 */ /* 0x000ee20000300800 */
[----:B------:R-:W-:-:S03]  /*2fc80*/  IMAD.MOV.U32 R0, RZ, RZ, R17 ;  /* 0x000000ffff007224 */ /* 0x000fc600078e0011 */
[----:B0-----:R-:W4:Y:S04]  /*2fc90*/  LDL.LU R16, [R1+0x3d0] ;  /* 0x0003d00001107983 */ /* 0x001f280000300800 */
[----:B------:R-:W4:Y:S04]  /*2fca0*/  LDL.LU R17, [R1+0x3d4] ;  /* 0x0003d40001117983 */ /* 0x000f280000300800 */
[----:B------:R-:W4:Y:S04]  /*2fcb0*/  LDL.LU R18, [R1+0x3d8] ;  /* 0x0003d80001127983 */ /* 0x000f280000300800 */
[----:B-1----:R-:W4:Y:S04]  /*2fcc0*/  LDL.LU R19, [R1+0x3dc] ;  /* 0x0003dc0001137983 */ /* 0x002f280000300800 */
[----:B------:R0:W-:Y:S04]  /*2fcd0*/  STL [R1+0x1dac], R2 ;  /* 0x001dac0201007387 */ /* 0x0001e80000100800 */
[----:B------:R-:W-:Y:S01]  /*2fce0*/  STL [R1+0x1da8], R0 ;  /* 0x001da80001007387 */ /* 0x000fe20000100800 */
[----:B0-----:R-:W-:Y:S01]  /*2fcf0*/  IMAD.MOV.U32 R2, RZ, RZ, R7 ;  /* 0x000000ffff027224 */ /* 0x001fe200078e0007 */
[----:B--2---:R-:W-:-:S15]  /*2fd00*/  HMMA.16816.F32 R8, R20, R6, R8 ;  /* 0x000000061408723c */ /* 0x004fde0000001808 */
[----:B------:R-:W-:-:S08]  /*2fd10*/  NOP ;  /* 0x0000000000007918 */ /* 0x000fd00000000000 */
[----:B------:R-:W-:Y:S04]  /*2fd20*/  STL.64 [R1+0x230], R8 ;  /* 0x0002300801007387 */ /* 0x000fe80000100a00 */
[----:B------:R0:W-:Y:S04]  /*2fd30*/  STL.64 [R1+0x238], R10 ;  /* 0x0002380a01007387 */ /* 0x0001e80000100a00 */
[----:B0-----:R-:W2:Y:S04]  /*2fd40*/  LDL.LU.64 R10, [R1+0x2158] ;  /* 0x00215800010a7983 */ /* 0x001ea80000300a00 */
[----:B------:R-:W4:Y:S04]  /*2fd50*/  LDL.LU R9, [R1+0x2150] ;  /* 0x0021500001097983 */ /* 0x000f280000300800 */
[----:B------:R-:W3:Y:S02]  /*2fd60*/  LDL.LU.64 R6, [R1+0x2148] ;  /* 0x0021480001067983 */ /* 0x000ee40000300a00 */
[----:B---3--:R-:W-:Y:S02]  /*2fd70*/  HMMA.16816.F32 R4, R20, R6, R24 ;  /* 0x000000061404723c */ /* 0x008fe40000001818 */
[----:B----4-:R-:W0:-:S15]  /*2fd80*/  LDSM.16.MT88.4 R24, [R9+UR4+0x8800] ;  /* 0x008800040918783b */ /* 0x010e1e0008004200 */
[----:B------:R-:W-:-:S06]  /*2fd90*/  NOP ;  /* 0x0000000000007918 */ /* 0x000fcc0000000000 */
[----:B------:R1:W-:Y:S01]  /*2fda0*/  STL.64 [R1+0x220], R4 ;  /* 0x0002200401007387 */ /* 0x0003e20000100a00 */
[----:B------:R-:W-:Y:S02]  /*2fdb0*/  IMAD.MOV.U32 R13, RZ, RZ, R6 ;  /* 0x000000ffff0d7224 */ /* 0x000fe400078e0006 */
[----:B------:R-:W-:Y:S01]  /*2fdc0*/  IMAD.MOV.U32 R12, RZ, RZ, R7 ;  /* 0x000000ffff0c7224 */ /* 0x000fe200078e0007 */
[----:B------:R-:W3:Y:S04]  /*2fdd0*/  LDL R6, [R1+0x78] ;  /* 0x0000780001067983 */ /* 0x000ee80000100800 */
[----:B------:R-:W3:Y:S04]  /*2fde0*/  LDL R7, [R1+0x7c] ;  /* 0x00007c0001077983 */ /* 0x000ee80000100800 */
[----:B---3--:R3:W-:Y:S04]  /*2fdf0*/  STL.64 [R1+0x2108], R6 ;  /* 0x0021080601007387 */ /* 0x0087e80000100a00 */
[----:B-1----:R-:W4:Y:S04]  /*2fe00*/  LDL.LU R4, [R1+0x3b0] ;  /* 0x0003b00001047983 */ /* 0x002f280000300800 */
[----:B------:R-:W4:Y:S04]  /*2fe10*/  LDL.LU R5, [R1+0x3b4] ;  /* 0x0003b40001057983 */ /* 0x000f280000300800 */
[----:B---3--:R-:W3:Y:S04]  /*2fe20*/  LDL.LU R6, [R1+0x3b8] ;  /* 0x0003b80001067983 */ /* 0x008ee80000300800 */
[----:B------:R-:W3:Y:S04]  /*2fe30*/  LDL.LU R7, [R1+0x3bc] ;  /* 0x0003bc0001077983 */ /* 0x000ee80000300800 */
[----:B---3--:R-:W-:Y:S04]  /*2fe40*/  STL.64 [R1+0x2128], R6 ;  /* 0x0021280601007387 */ /* 0x008fe80000100a00 */
[----:B----4-:R1:W-:Y:S04]  /*2fe50*/  STL.64 [R1+0x2120], R4 ;  /* 0x0021200401007387 */ /* 0x0103e80000100a00 */
[----:B-1----:R-:W3:Y:S04]  /*2fe60*/  LDL.LU R4, [R1+0x3c0] ;  /* 0x0003c00001047983 */ /* 0x002ee80000300800 */
[----:B------:R-:W3:Y:S04]  /*2fe70*/  LDL.LU R5, [R1+0x3c4] ;  /* 0x0003c40001057983 */ /* 0x000ee80000300800 */
[----:B------:R-:W4:Y:S04]  /*2fe80*/  LDL.LU R6, [R1+0x3c8] ;  /* 0x0003c80001067983 */ /* 0x000f280000300800 */
[----:B------:R-:W4:Y:S04]  /*2fe90*/  LDL.LU R7, [R1+0x3cc] ;  /* 0x0003cc0001077983 */ /* 0x000f280000300800 */
[----:B----4-:R1:W-:Y:S04]  /*2fea0*/  STL.64 [R1+0x2140], R6 ;  /* 0x0021400601007387 */ /* 0x0103e80000100a00 */
[----:B---3--:R-:W-:Y:S04]  /*2feb0*/  STL.64 [R1+0x2138], R4 ;  /* 0x0021380401007387 */ /* 0x008fe80000100a00 */
[----:B-1----:R-:W3:Y:S04]  /*2fec0*/  LDL.64 R6, [R1+0xa8] ;  /* 0x0000a80001067983 */ /* 0x002ee80000100a00 */
[----:B------:R-:W-:Y:S04]  /*2fed0*/  STL [R1+0x1c6c], R12 ;  /* 0x001c6c0c01007387 */ /* 0x000fe80000100800 */
[----:B------:R-:W-:Y:S04]  /*2fee0*/  STL [R1+0x1c68], R13 ;  /* 0x001c680d01007387 */ /* 0x000fe80000100800 */
[----:B0-----:R0:W-:Y:S04]  /*2fef0*/  STL.64 [R1+0x1f10], R26 ;  /* 0x001f101a01007387 */ /* 0x0011e80000100a00 */
[----:B------:R-:W-:Y:S04]  /*2ff00*/  STL.64 [R1+0x1f08], R24 ;  /* 0x001f081801007387 */ /* 0x000fe80000100a00 */
[----:B0-----:R-:W4:Y:S04]  /*2ff10*/  LDL R26, [R1+0x98] ;  /* 0x00009800011a7983 */ /* 0x001f280000100800 */
[----:B------:R-:W4:Y:S01]  /*2ff20*/  LDL R27, [R1+0x9c] ;  /* 0x00009c00011b7983 */ /* 0x000f220000100800 */
[----:B---3--:R-:W-:Y:S06]  /*2ff30*/  HMMA.16816.F32 R16, R20, R6, R16 ;  /* 0x000000061410723c */ /* 0x008fec0000001810 */
[----:B------:R-:W-:-:S02]  /*2ff40*/  IMAD.MOV.U32 R0, RZ, RZ, R7 ;  /* 0x000000ffff007224 */ /* 0x000fc400078e0007 */
[----:B------:R-:W4:Y:S04]  /*2ff50*/  LDL.LU.64 R6, [R1+0x2140] ;  /* 0x0021400001067983 */ /* 0x000f280000300a00 */
[----:B------:R-:W4:Y:S11]  /*2ff60*/  LDL.LU.64 R4, [R1+0x2138] ;  /* 0x0021380001047983 */ /* 0x000f360000300a00 */
[----:B------:R-:W-:Y:S04]  /*2ff70*/  STL [R1+0x3d4], R17 ;  /* 0x0003d41101007387 */ /* 0x000fe80000100800 */
[----:B------:R0:W-:Y:S04]  /*2ff80*/  STL.64 [R1+0x3d8], R18 ;  /* 0x0003d81201007387 */ /* 0x0001e80000100a00 */
[----:B0-----:R-:W3:Y:S01]  /*2ff90*/  LDL.LU.64 R18, [R1+0x2130] ;  /* 0x0021300001127983 */ /* 0x001ee20000300a00 */
[----:B------:R-:W-:-:S05]  /*2ffa0*/  IMAD.MOV.U32 R17, RZ, RZ, R16 ;  /* 0x000000ffff117224 */ /* 0x000fca00078e0010 */
[----:B------:R0:W-:Y:S04]  /*2ffb0*/  STL [R1+0x1c70], R17 ;  /* 0x001c701101007387 */ /* 0x0001e80000100800 */
[----:B---3--:R1:W-:Y:S04]  /*2ffc0*/  STL.64 [R1+0x2100], R18 ;  /* 0x0021001201007387 */ /* 0x0083e80000100a00 */
[----:B------:R-:W3:Y:S04]  /*2ffd0*/  LDL.LU R16, [R1+0x3a0] ;  /* 0x0003a00001107983 */ /* 0x000ee80000300800 */
[----:B0-----:R-:W3:Y:S04]  /*2ffe0*/  LDL.LU R17, [R1+0x3a4] ;  /* 0x0003a40001117983 */ /* 0x001ee80000300800 */
[----:B-1----:R-:W2:Y:S04]  /*2fff0*/  LDL.LU R18, [R1+0x3a8] ;  /* 0x0003a80001127983 */ /* 0x002ea80000300800 */
[----:B------:R-:W2:Y:S01]  /*30000*/  LDL.LU R19, [R1+0x3ac] ;  /* 0x0003ac0001137983 */ /* 0x000ea20000300800 */
[----:B----4-:R-:W-:Y:S03]  /*30010*/  HMMA.16816.F32 R24, R20, R26, R4 ;  /* 0x0000001a1418723c */ /* 0x010fe60000001804 */
[----:B--2---:R0:W-:Y:S04]  /*30020*/  STL.64 [R1+0x2118], R18 ;  /* 0x0021181201007387 */ /* 0x0041e80000100a00 */
[----:B---3--:R-:W-:Y:S04]  /*30030*/  STL.64 [R1+0x2110], R16 ;  /* 0x0021101001007387 */ /* 0x008fe80000100a00 */
[----:B0-----:R-:W2:Y:S04]  /*30040*/  LDL.64 R18, [R1+0x88] ;  /* 0x0000880001127983 */ /* 0x001ea80000100a00 */
[----:B------:R-:W2:Y:S04]  /*30050*/  LDL.LU.64 R6, [R1+0x2128] ;  /* 0x0021280001067983 */ /* 0x000ea80000300a00 */
[----:B------:R-:W2:Y:S05]  /*30060*/  LDL.LU.64 R4, [R1+0x2120] ;  /* 0x0021200001047983 */ /* 0x000eaa0000300a00 */
[----:B------:R-:W-:-:S02]  /*30070*/  IMAD.MOV.U32 R13, RZ, RZ, R25 ;  /* 0x000000ffff0d7224 */ /* 0x000fc400078e0019 */
[----:B------:R-:W-:Y:S01]  /*30080*/  IMAD.MOV.U32 R8, RZ, RZ, R24 ;  /* 0x000000ffff087224 */ /* 0x000fe200078e0018 */
[----:B------:R0:W-:Y:S04]  /*30090*/  STL.64 [R1+0x3c8], R26 ;  /* 0x0003c81a01007387 */ /* 0x0001e80000100a00 */
[----:B------:R-:W3:Y:S04]  /*300a0*/  LDL.LU R24, [R1+0x380] ;  /* 0x0003800001187983 */ /* 0x000ee80000300800 */
[----:B------:R-:W-:Y:S04]  /*300b0*/  STL [R1+0x1c78], R13 ;  /* 0x001c780d01007387 */ /* 0x000fe80000100800 */
[----:B------:R-:W-:Y:S04]  /*300c0*/  STL [R1+0x1c74], R8 ;  /* 0x001c740801007387 */ /* 0x000fe80000100800 */
[----:B------:R1:W-:Y:S04]  /*300d0*/  STL.64 [R1+0x2088], R10 ;  /* 0x0020880a01007387 */ /* 0x0003e80000100a00 */
[----:B------:R-:W-:Y:S01]  /*300e0*/  STL [R1+0x2080], R9 ;  /* 0x0020800901007387 */ /* 0x000fe20000100800 */
[----:B0-----:R-:W-:-:S02]  /*300f0*/  IMAD.MOV.U32 R26, RZ, RZ, R28 ;  /* 0x000000ffff1a7224 */ /* 0x001fc400078e001c */
[----:B------:R-:W-:Y:S01]  /*30100*/  IMAD.MOV.U32 R27, RZ, RZ, R3 ;  /* 0x000000ffff1b7224 */ /* 0x000fe200078e0003 */
[----:B-1----:R-:W3:Y:S01]  /*30110*/  LDL.64 R10, [R1+0x58] ;  /* 0x00005800010a7983 */ /* 0x002ee20000100a00 */
[----:B--2---:R-:W-:Y:S06]  /*30120*/  HMMA.16816.F32 R4, R20, R18, R4 ;  /* 0x000000121404723c */ /* 0x004fec0000001804 */
[----:B------:R-:W-:Y:S02]  /*30130*/  IMAD.MOV.U32 R13, RZ, RZ, R18 ;  /* 0x000000ffff0d7224 */ /* 0x000fe400078e0012 */
[----:B------:R-:W-:-:S02]  /*30140*/  IMAD.MOV.U32 R12, RZ, RZ, R19 ;  /* 0x000000ffff0c7224 */ /* 0x000fc400078e0013 */
[----:B------:R-:W2:Y:S04]  /*30150*/  LDL.LU.64 R18, [R1+0x2118] ;  /* 0x0021180001127983 */ /* 0x000ea80000300a00 */
[----:B------:R-:W2:Y:S09]  /*30160*/  LDL.LU.64 R16, [R1+0x2110] ;  /* 0x0021100001107983 */ /* 0x000eb20000300a00 */
[----:B------:R-:W-:Y:S01]  /*30170*/  STL [R1+0x3b0], R4 ;  /* 0x0003b00401007387 */ /* 0x000fe20000100800 */
[----:B------:R-:W-:-:S02]  /*30180*/  IMAD.MOV.U32 R28, RZ, RZ, R6 ;  /* 0x000000ffff1c7224 */ /* 0x000fc400078e0006 */
[----:B------:R-:W-:Y:S02]  /*30190*/  IMAD.MOV.U32 R3, RZ, RZ, R7 ;  /* 0x000000ffff037224 */ /* 0x000fe400078e0007 */
[----:B------:R-:W2:Y:S01]  /*301a0*/  LDL.LU.64 R6, [R1+0x2108] ;  /* 0x0021080001067983 */ /* 0x000ea20000300a00 */
[----:B------:R-:W-:Y:S02]  /*301b0*/  IMAD.MOV.U32 R25, RZ, RZ, R29 ;  /* 0x000000ffff197224 */ /* 0x000fe400078e001d */
[----:B------:R-:W-:Y:S01]  /*301c0*/  IMAD.MOV.U32 R29, RZ, RZ, R5 ;  /* 0x000000ffff1d7224 */ /* 0x000fe200078e0005 */
[----:B------:R-:W-:Y:S04]  /*301d0*/  STL [R1+0x200c], R12 ;  /* 0x00200c0c01007387 */ /* 0x000fe80000100800 */
[----:B------:R-:W-:Y:S04]  /*301e0*/  STL [R1+0x2008], R13 ;  /* 0x0020080d01007387 */ /* 0x000fe80000100800 */
[----:B------:R0:W-:Y:S04]  /*301f0*/  STL.64 [R1+0x20d8], R14 ;  /* 0x0020d80e01007387 */ /* 0x0001e80000100a00 */
[----:B0-----:R-:W4:Y:S04]  /*30200*/  LDL.64 R14, [R1+0x68] ;  /* 0x00006800010e7983 */ /* 0x001f280000100a00 */
[----:B------:R-:W-:Y:S04]  /*30210*/  STL [R1+0x1db8], R3 ;  /* 0x001db80301007387 */ /* 0x000fe80000100800 */
[----:B------:R-:W-:Y:S04]  /*30220*/  STL [R1+0x1db4], R28 ;  /* 0x001db41c01007387 */ /* 0x000fe80000100800 */
[----:B------:R-:W-:Y:S01]  /*30230*/  STL [R1+0x1db0], R29 ;  /* 0x001db01d01007387 */ /* 0x000fe20000100800 */
[----:B--2---:R-:W-:Y:S03]  /*30240*/  HMMA.16816.F32 R4, R20, R6, R16 ;  /* 0x000000061404723c */ /* 0x004fe60000001810 */
[----:B------:R-:W2:-:S15]  /*30250*/  LDL.LU.64 R18, [R1+0x2100] ;  /* 0x0021000001127983 */ /* 0x000e9e0000300a00 */
[----:B------:R-:W-:-:S05]  /*30260*/  NOP ;  /* 0x0000000000007918 */ /* 0x000fca0000000000 */
[----:B------:R-:W-:Y:S04]  /*30270*/  STL.64 [R1+0x5f0], R4 ;  /* 0x0005f00401007387 */ /* 0x000fe80000100a00 */
[----:B------:R0:W-:Y:S04]  /*30280*/  STL.64 [R1+0x5f8], R6 ;  /* 0x0005f80601007387 */ /* 0x0001e80000100a00 */
[----:B0-----:R-:W3:Y:S04]  /*30290*/  LDL.64 R6, [R1+0x38] ;  /* 0x0000380001067983 */ /* 0x001ee80000100a00 */
[----:B---3--:R0:W-:Y:S04]  /*302a0*/  STL.64 [R1+0x20f8], R6 ;  /* 0x0020f80601007387 */ /* 0x0081e80000100a00 */
[----:B------:R-:W3:Y:S04]  /*302b0*/  LDL.LU R4, [R1+0x390] ;  /* 0x0003900001047983 */ /* 0x000ee80000300800 */
[----:B------:R-:W3:Y:S04]  /*302c0*/  LDL.LU R5, [R1+0x394] ;  /* 0x0003940001057983 */ /* 0x000ee80000300800 */
[----:B0-----:R-:W3:Y:S04]  /*302d0*/  LDL.LU R6, [R1+0x398] ;  /* 0x0003980001067983 */ /* 0x001ee80000300800 */
[----:B------:R-:W3:Y:S01]  /*302e0*/  LDL.LU R7, [R1+0x39c] ;  /* 0x00039c0001077983 */ /* 0x000ee20000300800 */
[----:B----4-:R-:W-:-:S02]  /*302f0*/  IMAD.MOV.U32 R16, RZ, RZ, R14 ;  /* 0x000000ffff107224 */ /* 0x010fc400078e000e */
[----:B------:R-:W-:Y:S01]  /*30300*/  IMAD.MOV.U32 R3, RZ, RZ, R15 ;  /* 0x000000ffff037224 */ /* 0x000fe200078e000f */
[----:B---3--:R-:W-:-:S15]  /*30310*/  HMMA.16816.F32 R4, R20, R14, R4 ;  /* 0x0000000e1404723c */ /* 0x008fde0000001804 */
[----:B------:R-:W-:-:S08]  /*30320*/  NOP ;  /* 0x0000000000007918 */ /* 0x000fd00000000000 */
[----:B------:R-:W-:Y:S04]  /*30330*/  STL.64 [R1+0x5e0], R4 ;  /* 0x0005e00401007387 */ /* 0x000fe80000100a00 */
[----:B------:R0:W-:Y:S04]  /*30340*/  STL.64 [R1+0x5e8], R6 ;  /* 0x0005e80601007387 */ /* 0x0001e80000100a00 */
[----:B0-----:R-:W3:Y:S04]  /*30350*/  LDL.64 R6, [R1+0x48] ;  /* 0x0000480001067983 */ /* 0x001ee80000100a00 */
[----:B------:R-:W4:Y:S04]  /*30360*/  LDL.LU R12, [R1+0x350] ;  /* 0x00035000010c7983 */ /* 0x000f280000300800 */
[----:B------:R-:W4:Y:S04]  /*30370*/  LDL.LU R13, [R1+0x354] ;  /* 0x00035400010d7983 */ /* 0x000f280000300800 */
[----:B------:R-:W2:Y:S04]  /*30380*/  LDL.LU R14, [R1+0x358] ;  /* 0x00035800010e7983 */ /* 0x000ea80000300800 */
[----:B------:R-:W2:Y:S01]  /*30390*/  LDL.LU R15, [R1+0x35c] ;  /* 0x00035c00010f7983 */ /* 0x000ea20000300800 */
[----:B------:R-:W-:Y:S06]  /*303a0*/  HMMA.16816.F32 R24, R20, R10, R24 ;  /* 0x0000000a1418723c */ /* 0x000fec0000001818 */
[----:B------:R-:W-:Y:S01]  /*303b0*/  IMAD.MOV.U32 R17, RZ, RZ, R11 ;  /* 0x000000ffff117224 */ /* 0x000fe200078e000b */
[----:B--2---:R-:W-:Y:S04]  /*303c0*/  STL.64 [R1+0x20f0], R14 ;  /* 0x0020f00e01007387 */ /* 0x004fe80000100a00 */
[----:B----4-:R0:W-:Y:S04]  /*303d0*/  STL.64 [R1+0x20e8], R12 ;  /* 0x0020e80c01007387 */ /* 0x0101e80000100a00 */
[----:B0-----:R-:W2:Y:S04]  /*303e0*/  LDL.LU R12, [R1+0x360] ;  /* 0x00036000010c7983 */ /* 0x001ea80000300800 */
[----:B------:R-:W2:Y:S04]  /*303f0*/  LDL.LU R13, [R1+0x364] ;  /* 0x00036400010d7983 */ /* 0x000ea80000300800 */
[----:B------:R-:W2:Y:S04]  /*30400*/  LDL.LU R14, [R1+0x368] ;  /* 0x00036800010e7983 */ /* 0x000ea80000300800 */
[----:B------:R-:W2:Y:S04]  /*30410*/  LDL.LU R15, [R1+0x36c] ;  /* 0x00036c00010f7983 */ /* 0x000ea80000300800 */
[----:B------:R-:W-:Y:S04]  /*30420*/  STL [R1+0x2014], R3 ;  /* 0x0020140301007387 */ /* 0x000fe80000100800 */
[----:B------:R0:W-:Y:S04]  /*30430*/  STL [R1+0x2010], R16 ;  /* 0x0020101001007387 */ /* 0x0001e80000100800 */
[----:B------:R-:W-:Y:S04]  /*30440*/  STL.64 [R1+0x5d0], R24 ;  /* 0x0005d01801007387 */ /* 0x000fe80000100a00 */
[----:B------:R-:W-:Y:S04]  /*30450*/  STL.64 [R1+0x5d8], R26 ;  /* 0x0005d81a01007387 */ /* 0x000fe80000100a00 */
[----:B------:R-:W-:Y:S04]  /*30460*/  STL.64 [R1+0x20d0], R18 ;  /* 0x0020d01201007387 */ /* 0x000fe80000100a00 */
[----:B------:R1:W-:Y:S04]  /*30470*/  STL [R1+0x20c8], R17 ;  /* 0x0020c81101007387 */ /* 0x0003e80000100800 */
[----:B0-----:R-:W4:Y:S04]  /*30480*/  LDL.LU R16, [R1+0x340] ;  /* 0x0003400001107983 */ /* 0x001f280000300800 */
[----:B-1----:R-:W4:Y:S04]  /*30490*/  LDL.LU R17, [R1+0x344] ;  /* 0x0003440001117983 */ /* 0x002f280000300800 */
[----:B------:R-:W4:Y:S04]  /*304a0*/  LDL.LU R18, [R1+0x348] ;  /* 0x0003480001127983 */ /* 0x000f280000300800 */
[----:B------:R-:W4:Y:S04]  /*304b0*/  LDL.LU R19, [R1+0x34c] ;  /* 0x00034c0001137983 */ /* 0x000f280000300800 */
[----:B------:R-:W3:Y:S01]  /*304c0*/  LDL.LU R8, [R1+0x320] ;  /* 0x0003200001087983 */ /* 0x000ee20000300800 */
[----:B------:R-:W-:-:S03]  /*304d0*/  IMAD.MOV.U32 R24, RZ, RZ, R10 ;  /* 0x000000ffff187224 */ /* 0x000fc600078e000a */
[----:B------:R-:W3:Y:S04]  /*304e0*/  LDL.LU R9, [R1+0x324] ;  /* 0x0003240001097983 */ /* 0x000ee80000300800 */
[----:B------:R-:W2:Y:S04]  /*304f0*/  LDL.LU R10, [R1+0x328] ;  /* 0x00032800010a7983 */ /* 0x000ea80000300800 */
[----:B------:R-:W2:Y:S04]  /*30500*/  LDL.LU R11, [R1+0x32c] ;  /* 0x00032c00010b7983 */ /* 0x000ea80000300800 */
[----:B--2---:R0:W-:Y:S04]  /*30510*/  STL.64 [R1+0x20a8], R10 ;  /* 0x0020a80a01007387 */ /* 0x0041e80000100a00 */
[----:B---3--:R-:W-:Y:S04]  /*30520*/  STL.64 [R1+0x20a0], R8 ;  /* 0x0020a00801007387 */ /* 0x008fe80000100a00 */
[----:B0-----:R-:W2:Y:S04]  /*30530*/  LDL.64 R10, [R1+0x8] ;  /* 0x00000800010a7983 */ /* 0x001ea80000100a00 */
[----:B--2---:R0:W-:Y:S04]  /*30540*/  STL.64 [R1+0x20c0], R10 ;  /* 0x0020c00a01007387 */ /* 0x0041e80000100a00 */
[----:B0-----:R-:W4:Y:S04]  /*30550*/  LDL.64 R10, [R1+0x18] ;  /* 0x00001800010a7983 */ /* 0x001f280000100a00 */
[----:B------:R0:W-:Y:S04]  /*30560*/  STL [R1+0x2018], R24 ;  /* 0x0020181801007387 */ /* 0x0001e80000100800 */
[----:B0-----:R-:W2:Y:S04]  /*30570*/  LDL.LU R24, [R1+0x370] ;  /* 0x0003700001187983 */ /* 0x001ea80000300800 */
[----:B------:R-:W2:Y:S04]  /*30580*/  LDL.LU R25, [R1+0x374] ;  /* 0x0003740001197983 */ /* 0x000ea80000300800 */
[----:B------:R-:W2:Y:S04]  /*30590*/  LDL.LU R26, [R1+0x378] ;  /* 0x00037800011a7983 */ /* 0x000ea80000300800 */
[----:B------:R-:W2:Y:S02]  /*305a0*/  LDL.LU R27, [R1+0x37c] ;  /* 0x00037c00011b7983 */ /* 0x000ea40000300800 */
[----:B--2---:R-:W-:-:S15]  /*305b0*/  HMMA.16816.F32 R24, R20, R6, R24 ;  /* 0x000000061418723c */ /* 0x004fde0000001818 */
[----:B------:R-:W-:-:S08]  /*305c0*/  NOP ;  /* 0x0000000000007918 */ /* 0x000fd00000000000 */
[----:B------:R0:W-:Y:S04]  /*305d0*/  STL.64 [R1+0x5c0], R24 ;  /* 0x0005c01801007387 */ /* 0x0001e80000100a00 */
[----:B------:R1:W-:Y:S01]  /*305e0*/  STL.64 [R1+0x5c8], R26 ;  /* 0x0005c81a01007387 */ /* 0x0003e20000100a00 */
[----:B0-----:R-:W-:Y:S02]  /*305f0*/  IMAD.MOV.U32 R25, RZ, RZ, R7 ;  /* 0x000000ffff197224 */ /* 0x001fe400078e0007 */
[----:B-1----:R-:W-:Y:S02]  /*30600*/  IMAD.MOV.U32 R26, RZ, RZ, R6 ;  /* 0x000000ffff1a7224 */ /* 0x002fe400078e0006 */
[----:B------:R-:W2:Y:S02]  /*30610*/  LDL.LU.64 R6, [R1+0x20f8] ;  /* 0x0020f80001067983 */ /* 0x000ea40000300a00 */
[----:B--2---:R-:W-:Y:S06]  /*30620*/  HMMA.16816.F32 R12, R20, R6, R12 ;  /* 0x00000006140c723c */ /* 0x004fec000000180c */
[----:B------:R-:W-:-:S02]  /*30630*/  IMAD.MOV.U32 R28, RZ, RZ, R6 ;  /* 0x000000ffff1c7224 */ /* 0x000fc400078e0006 */
[----:B------:R-:W-:-:S15]  /*30640*/  IMAD.MOV.U32 R27, RZ, RZ, R7 ;  /* 0x000000ffff1b7224 */ /* 0x000fde00078e0007 */
[----:B------:R-:W-:Y:S04]  /*30650*/  STL.64 [R1+0x5b0], R12 ;  /* 0x0005b00c01007387 */ /* 0x000fe80000100a00 */
[----:B------:R0:W-:Y:S04]  /*30660*/  STL.64 [R1+0x5b8], R14 ;  /* 0x0005b80e01007387 */ /* 0x0001e80000100a00 */
[----:B0-----:R-:W2:Y:S04]  /*30670*/  LDL.LU.64 R14, [R1+0x20f0] ;  /* 0x0020f000010e7983 */ /* 0x001ea80000300a00 */
[----:B------:R-:W2:Y:S04]  /*30680*/  LDL.LU.64 R12, [R1+0x20e8] ;  /* 0x0020e800010c7983 */ /* 0x000ea80000300a00 */
[----:B------:R-:W2:Y:S01]  /*30690*/  LDL.LU.64 R6, [R1+0x20e0] ;  /* 0x0020e00001067983 */ /* 0x000ea20000300a00 */
[C---:B----4-:R-:W-:Y:S03]  /*306a0*/  HMMA.16816.F32 R16, R20.reuse, R10, R16 ;  /* 0x0000000a1410723c */ /* 0x050fe60000001810 */
[----:B------:R-:W-:Y:S04]  /*306b0*/  STL.64 [R1+0x20b8], R26 ;  /* 0x0020b81a01007387 */ /* 0x000fe80000100a00 */
[----:B------:R0:W-:Y:S04]  /*306c0*/  STL [R1+0x20b0], R25 ;  /* 0x0020b01901007387 */ /* 0x0001e80000100800 */
[----:B------:R-:W3:Y:S04]  /*306d0*/  LDL.LU R24, [R1+0x330] ;  /* 0x0003300001187983 */ /* 0x000ee80000300800 */
[----:B0-----:R-:W3:Y:S04]  /*306e0*/  LDL.LU R25, [R1+0x334] ;  /* 0x0003340001197983 */ /* 0x001ee80000300800 */
[----:B------:R-:W3:Y:S04]  /*306f0*/  LDL.LU R26, [R1+0x338] ;  /* 0x00033800011a7983 */ /* 0x000ee80000300800 */
[----:B------:R-:W3:Y:S01]  /*30700*/  LDL.LU R27, [R1+0x33c] ;  /* 0x00033c00011b7983 */ /* 0x000ee20000300800 */
[----:B--2---:R-:W-:Y:S06]  /*30710*/  HMMA.16816.F32 R12, R20, R6, R12 ;  /* 0x00000006140c723c */ /* 0x004fec000000180c */
[----:B------:R-:W-:-:S15]  /*30720*/  IMAD.MOV.U32 R29, RZ, RZ, R7 ;  /* 0x000000ffff1d7224 */ /* 0x000fde00078e0007 */
[----:B------:R-:W-:-:S02]  /*30730*/  NOP ;  /* 0x0000000000007918 */ /* 0x000fc40000000000 */
[----:B------:R-:W-:Y:S04]  /*30740*/  STL.64 [R1+0x5a0], R12 ;  /* 0x0005a00c01007387 */ /* 0x000fe80000100a00 */
[----:B------:R0:W-:Y:S04]  /*30750*/  STL.64 [R1+0x5a8], R14 ;  /* 0x0005a80e01007387 */ /* 0x0001e80000100a00 */
[----:B0-----:R-:W2:Y:S04]  /*30760*/  LDL.LU.64 R14, [R1+0x20d8] ;  /* 0x0020d800010e7983 */ /* 0x001ea80000300a00 */
[----:B------:R-:W4:Y:S01]  /*30770*/  LDL.LU R4, [R1+0x310] ;  /* 0x0003100001047983 */ /* 0x000f220000300800 */
[----:B------:R-:W-:-:S03]  /*30780*/  IMAD.MOV.U32 R13, RZ, RZ, R6 ;  /* 0x000000ffff0d7224 */ /* 0x000fc600078e0006 */
[----:B------:R-:W4:Y:S04]  /*30790*/  LDL.LU R5, [R1+0x314] ;  /* 0x0003140001057983 */ /* 0x000f280000300800 */
[----:B------:R-:W4:Y:S04]  /*307a0*/  LDL.LU R6, [R1+0x318] ;  /* 0x0003180001067983 */ /* 0x000f280000300800 */
[----:B------:R-:W4:Y:S04]  /*307b0*/  LDL.LU R7, [R1+0x31c] ;  /* 0x00031c0001077983 */ /* 0x000f280000300800 */
[----:B------:R0:W-:Y:S04]  /*307c0*/  STL.64 [R1+0x590], R16 ;  /* 0x0005901001007387 */ /* 0x0001e80000100a00 */
[----:B------:R1:W-:Y:S01]  /*307d0*/  STL.64 [R1+0x598], R18 ;  /* 0x0005981201007387 */ /* 0x0003e20000100a00 */
[----:B------:R-:W-:-:S02]  /*307e0*/  IMAD.MOV.U32 R12, RZ, RZ, R11 ;  /* 0x000000ffff0c7224 */ /* 0x000fc400078e000b */
[----:B0-----:R-:W-:Y:S01]  /*307f0*/  IMAD.MOV.U32 R16, RZ, RZ, R10 ;  /* 0x000000ffff107224 */ /* 0x001fe200078e000a */
[----:B-1----:R-:W2:Y:S04]  /*30800*/  LDL.LU.64 R18, [R1+0x20d0] ;  /* 0x0020d00001127983 */ /* 0x002ea80000300a00 */
[----:B------:R-:W4:Y:S04]  /*30810*/  LDL.LU R17, [R1+0x20c8] ;  /* 0x0020c80001117983 */ /* 0x000f280000300800 */
[----:B------:R-:W3:Y:S02]  /*30820*/  LDL.LU.64 R10, [R1+0x20c0] ;  /* 0x0020c000010a7983 */ /* 0x000ee40000300a00 */
[----:B---3--:R-:W-:-:S15]  /*30830*/  HMMA.16816.F32 R24, R20, R10, R24 ;  /* 0x0000000a1418723c */ /* 0x008fde0000001818 */
[----:B------:R-:W-:-:S08]  /*30840*/  NOP ;  /* 0x0000000000007918 */ /* 0x000fd00000000000 */
[----:B------:R-:W-:Y:S04]  /*30850*/  STL.64 [R1+0x580], R24 ;  /* 0x0005801801007387 */ /* 0x000fe80000100a00 */
[----:B------:R0:W-:Y:S04]  /*30860*/  STL.64 [R1+0x588], R26 ;  /* 0x0005881a01007387 */ /* 0x0001e80000100a00 */
[----:B0-----:R-:W3:Y:S04]  /*30870*/  LDL.LU.64 R26, [R1+0x20b8] ;  /* 0x0020b800011a7983 */ /* 0x001ee80000300a00 */
[----:B------:R-:W2:Y:S01]  /*30880*/  LDL.LU R25, [R1+0x20b0] ;  /* 0x0020b00001197983 */ /* 0x000ea20000300800 */
[----:B------:R-:W-:-:S02]  /*30890*/  IMAD.MOV.U32 R24, RZ, RZ, R10 ;  /* 0x000000ffff187224 */ /* 0x000fc400078e000a */
[----:B------:R-:W-:Y:S02]  /*308a0*/  IMAD.MOV.U32 R3, RZ, RZ, R11 ;  /* 0x000000ffff037224 */ /* 0x000fe400078e000b */
[----:B------:R-:W4:Y:S04]  /*308b0*/  LDL.LU.64 R10, [R1+0x20a8] ;  /* 0x0020a800010a7983 */ /* 0x000f280000300a00 */
[----:B------:R-:W4:Y:S04]  /*308c0*/  LDL.LU.64 R8, [R1+0x20a0] ;  /* 0x0020a00001087983 */ /* 0x000f280000300a00 */
[----:B---3--:R-:W-:Y:S04]  /*308d0*/  STL.64 [R1+0x2028], R26 ;  /* 0x0020281a01007387 */ /* 0x008fe80000100a00 */
[----:B--2---:R0:W-:Y:S02]  /*308e0*/  STL.64 [R1+0x2020], R24 ;  /* 0x0020201801007387 */ /* 0x0041e40000100a00 */
[----:B0-----:R-:W-:-:S02]  /*308f0*/  IMAD.MOV.U32 R24, RZ, RZ, R18 ;  /* 0x000000ffff187224 */ /* 0x001fc400078e0012 */
[----:B------:R-:W-:Y:S01]  /*30900*/  IMAD.MOV.U32 R25, RZ, RZ, R19 ;  /* 0x000000ffff197224 */ /* 0x000fe200078e0013 */
[----:B------:R-:W4:Y:S04]  /*30910*/  LDL.LU R18, [R1+0x209c] ;  /* 0x00209c0001127983 */ /* 0x000f280000300800 */
[----:B------:R-:W4:Y:S04]  /*30920*/  LDL.LU R19, [R1+0x2098] ;  /* 0x0020980001137983 */ /* 0x000f280000300800 */
[----:B------:R-:W2:Y:S01]  /*30930*/  LDL.LU R26, [R1+0x1e8] ;  /* 0x0001e800011a7983 */ /* 0x000ea20000300800 */
[----:B------:R-:W-:-:S03]  /*30940*/  IMAD.MOV.U32 R27, RZ, RZ, R15 ;  /* 0x000000ffff1b7224 */ /* 0x000fc600078e000f */
[----:B------:R-:W3:Y:S04]  /*30950*/  LDL.LU R15, [R1+0x2094] ;  /* 0x00209400010f7983 */ /* 0x000ee80000300800 */
[----:B--2---:R0:W-:Y:S04]  /*30960*/  STL.64 [R1+0x2038], R26 ;  /* 0x0020381a01007387 */ /* 0x0041e80000100a00 */
[----:B------:R-:W-:Y:S04]  /*30970*/  STL.64 [R1+0x2030], R24 ;  /* 0x0020301801007387 */ /* 0x000fe80000100a00 */
[----:B0-----:R-:W2:Y:S01]  /*30980*/  LDL.64 R26, [R1+0xb8] ;  /* 0x0000b800011a7983 */ /* 0x001ea20000100a00 */
[----:B----4-:R-:W-:Y:S03]  /*30990*/  HMMA.16816.F32 R8, R20, R18, R8 ;  /* 0x000000121408723c */ /* 0x010fe60000001808 */
[----:B--2---:R0:W-:Y:S02]  /*309a0*/  STL.64 [R1+0x2048], R26 ;  /* 0x0020481a01007387 */ /* 0x0041e40000100a00 */
[----:B0-----:R-:W-:-:S02]  /*309b0*/  IMAD.MOV.U32 R26, RZ, RZ, R14 ;  /* 0x000000ffff1a7224 */ /* 0x001fc400078e000e */
[----:B------:R-:W2:-:S15]  /*309c0*/  LDL.LU R14, [R1+0x2090] ;  /* 0x00209000010e7983 */ /* 0x000e9e0000300800 */
[----:B------:R-:W-:-:S01]  /*309d0*/  NOP ;  /* 0x0000000000007918 */ /* 0x000fc20000000000 */
[----:B------:R-:W-:Y:S04]  /*309e0*/  STL.64 [R1+0x4d0], R8 ;  /* 0x0004d00801007387 */ /* 0x000fe80000100a00 */
[----:B------:R0:W-:Y:S04]  /*309f0*/  STL.64 [R1+0x4d8], R10 ;  /* 0x0004d80a01007387 */ /* 0x0001e80000100a00 */
[----:B0-----:R-:W4:Y:S04]  /*30a00*/  LDL.LU.64 R10, [R1+0x2088] ;  /* 0x00208800010a7983 */ /* 0x001f280000300a00 */
[----:B------:R-:W3:Y:S04]  /*30a10*/  LDL.LU R9, [R1+0x2080] ;  /* 0x0020800001097983 */ /* 0x000ee80000300800 */
[----:B------:R-:W-:Y:S04]  /*30a20*/  STL.64 [R1+0x1f30], R18 ;  /* 0x001f301201007387 */ /* 0x000fe80000100a00 */
[----:B------:R0:W-:Y:S04]  /*30a30*/  STL.64 [R1+0x2040], R16 ;  /* 0x0020401001007387 */ /* 0x0001e80000100a00 */
[----:B0-----:R-:W2:Y:S04]  /*30a40*/  LDL.LU R16, [R1+0x1f0] ;  /* 0x0001f00001107983 */ /* 0x001ea80000300800 */
[----:B------:R-:W2:Y:S01]  /*30a50*/  LDL.LU R17, [R1+0x1f4] ;  /* 0x0001f40001117983 */ /* 0x000ea20000300800 */
[----:B----4-:R-:W-:-:S02]  /*30a60*/  IMAD.MOV.U32 R18, RZ, RZ, R10 ;  /* 0x000000ffff127224 */ /* 0x010fc400078e000a */
[----:B------:R-:W-:Y:S01]  /*30a70*/  IMAD.MOV.U32 R19, RZ, RZ, R11 ;  /* 0x000000ffff137224 */ /* 0x000fe200078e000b */
[----:B------:R-:W4:Y:S04]  /*30a80*/  LDL.LU R10, [R1+0x207c] ;  /* 0x00207c00010a7983 */ /* 0x000f280000300800 */
[----:B------:R-:W4:Y:S04]  /*30a90*/  LDL.LU R11, [R1+0x2078] ;  /* 0x00207800010b7983 */ /* 0x000f280000300800 */
[----:B------:R0:W-:Y:S04]  /*30aa0*/  STL.64 [R1+0x2058], R18 ;  /* 0x0020581201007387 */ /* 0x0001e80000100a00 */
[----:B--2---:R1:W-:Y:S01]  /*30ab0*/  STL.64 [R1+0x2050], R16 ;  /* 0x0020501001007387 */ /* 0x0043e20000100a00 */
[----:B0-----:R-:W-:-:S02]  /*30ac0*/  IMAD.MOV.U32 R18, RZ, RZ, R14 ;  /* 0x000000ffff127224 */ /* 0x001fc400078e000e */
[----:B---3--:R-:W-:Y:S01]  /*30ad0*/  IMAD.MOV.U32 R19, RZ, RZ, R15 ;  /* 0x000000ffff137224 */ /* 0x008fe200078e000f */
[----:B-1----:R-:W2:Y:S04]  /*30ae0*/  LDL.LU R16, [R1+0x200] ;  /* 0x0002000001107983 */ /* 0x002ea80000300800 */
[----:B------:R-:W2:Y:S04]  /*30af0*/  LDL.LU R17, [R1+0x204] ;  /* 0x0002040001117983 */ /* 0x000ea80000300800 */
[----:B------:R-:W3:Y:S04]  /*30b00*/  LDL.LU R14, [R1+0x2074] ;  /* 0x00207400010e7983 */ /* 0x000ee80000300800 */
[----:B------:R-:W3:Y:S01]  /*30b10*/  LDL.LU R15, [R1+0x2070] ;  /* 0x00207000010f7983 */ /* 0x000ee20000300800 */
[----:B----4-:R-:W-:-:S15]  /*30b20*/  HMMA.16816.F32 R4, R20, R10, R4 ;  /* 0x0000000a1404723c */ /* 0x010fde0000001804 */
[----:B------:R-:W-:-:S08]  /*30b30*/  NOP ;  /* 0x0000000000007918 */ /* 0x000fd00000000000 */
[----:B------:R-:W-:Y:S04]  /*30b40*/  STL.64 [R1+0x570], R4 ;  /* 0x0005700401007387 */ /* 0x000fe80000100a00 */
[----:B------:R0:W-:Y:S04]  /*30b50*/  STL.64 [R1+0x578], R6 ;  /* 0x0005780601007387 */ /* 0x0001e80000100a00 */
[----:B0-----:R-:W2:Y:S04]  /*30b60*/  LDL.LU.64 R6, [R1+0x2068] ;  /* 0x0020680001067983 */ /* 0x001ea80000300a00 */
[----:B------:R-:W2:Y:S04]  /*30b70*/  LDL.LU.64 R4, [R1+0x2060] ;  /* 0x0020600001047983 */ /* 0x000ea80000300a00 */
[----:B------:R-:W-:Y:S04]  /*30b80*/  STL.64 [R1+0x1f28], R10 ;  /* 0x001f280a01007387 */ /* 0x000fe80000100a00 */
[----:B------:R0:W-:Y:S04]  /*30b90*/  STL [R1+0x1f20], R9 ;  /* 0x001f200901007387 */ /* 0x0001e80000100800 */
[----:B------:R-:W3:Y:S04]  /*30ba0*/  LDL.LU R8, [R1+0x210] ;  /* 0x0002100001087983 */ /* 0x000ee80000300800 */
[----:B0-----:R-:W3:Y:S04]  /*30bb0*/  LDL.LU R9, [R1+0x214] ;  /* 0x0002140001097983 */ /* 0x001ee80000300800 */
[----:B------:R-:W3:Y:S04]  /*30bc0*/  LDL.LU R10, [R1+0x218] ;  /* 0x00021800010a7983 */ /* 0x000ee80000300800 */
[----:B------:R-:W3:Y:S01]  /*30bd0*/  LDL.LU R11, [R1+0x21c] ;  /* 0x00021c00010b7983 */ /* 0x000ee20000300800 */
[----:B------:R-:W-:-:S07]  /*30be0*/  IMAD.MOV.U32 R27, RZ, RZ, R2 ;  /* 0x000000ffff1b7224 */ /* 0x000fce00078e0002 */
[----:B--2---:R-:W-:Y:S06]  /*30bf0*/  HMMA.16816.F32 R24, R4, R26, R16 ;  /* 0x0000001a0418723c */ /* 0x004fec0000001810 */
[----:B---3--:R-:W-:Y:S01]  /*30c00*/  HMMA.16816.F32 R8, R20, R14, R8 ;  /* 0x0000000e1408723c */ /* 0x008fe20000001808 */
[----:B------:R-:W2:-:S15]  /*30c10*/  LDL R22, [R1+0xa8] ;  /* 0x0000a80001167983 */ /* 0x000e9e0000100800 */
[----:B------:R-:W-:-:S07]  /*30c20*/  NOP ;  /* 0x0000000000007918 */ /* 0x000fce0000000000 */
[----:B------:R-:W-:Y:S04]  /*30c30*/  STL.64 [R1+0x3a0], R8 ;  /* 0x0003a00801007387 */ /* 0x000fe80000100a00 */
[----:B------:R-:W-:Y:S04]  /*30c40*/  STL.64 [R1+0x3a8], R10 ;  /* 0x0003a80a01007387 */ /* 0x000fe80000100a00 */
[----:B------:R-:W-:Y:S04]  /*30c50*/  STL.64 [R1+0x1f18], R14 ;  /* 0x001f180e01007387 */ /* 0x000fe80000100a00 */
[----:B------:R-:W3:Y:S04]  /*30c60*/  LDL.LU.64 R18, [R1+0x2058] ;  /* 0x0020580001127983 */ /* 0x000ee80000300a00 */
[----:B------:R-:W3:Y:S04]  /*30c70*/  LDL.LU.64 R16, [R1+0x2050] ;  /* 0x0020500001107983 */ /* 0x000ee80000300a00 */
[----:B------:R-:W-:Y:S04]  /*30c80*/  STL.64 [R1+0x390], R24 ;  /* 0x0003901801007387 */ /* 0x000fe80000100a00 */
[----:B------:R0:W-:Y:S04]  /*30c90*/  STL.64 [R1+0x398], R26 ;  /* 0x0003981a01007387 */ /* 0x0001e80000100a00 */
[----:B0-----:R-:W3:Y:S01]  /*30ca0*/  LDL.LU.64 R26, [R1+0x2048] ;  /* 0x00204800011a7983 */ /* 0x001ee20000300a00 */
[----:B------:R-:W0:Y:S01]  /*30cb0*/  S2R R2, SR_TID.X ;  /* 0x0000000000027919 */ /* 0x000e220000002100 */
[----:B------:R-:W-:Y:S01]  /*30cc0*/  IMAD.MOV.U32 R23, RZ, RZ, R0 ;  /* 0x000000ffff177224 */ /* 0x000fe200078e0000 */
[C---:B0-----:R-:W-:Y:S01]  /*30cd0*/  LOP3.LUT R0, R2.reuse, 0x7, RZ, 0xc0, !PT ;  /* 0x0000000702007812 */ /* 0x041fe200078ec0ff */
[----:B------:R-:W-:-:S04]  /*30ce0*/  IMAD.SHL.U32 R8, R2, 0x2, RZ ;  /* 0x0000000202087824 */ /* 0x000fc800078e00ff */
[----:B------:R-:W-:Y:S02]  /*30cf0*/  IMAD R0, R0, 0x90, RZ ;  /* 0x0000009000007824 */ /* 0x000fe400078e02ff */
[----:B------:R-:W-:-:S03]  /*30d00*/  IMAD.SHL.U32 R2, R2, 0x40, RZ ;  /* 0x0000004002027824 */ /* 0x000fc600078e00ff */
[----:B------:R-:W-:-:S04]  /*30d10*/  LOP3.LUT R8, R0, 0x10, R8, 0x78, !PT ;  /* 0x0000001000087812 */ /* 0x000fc800078e7808 */
[----:B------:R-:W-:Y:S01]  /*30d20*/  LOP3.LUT R8, R8, 0x400, R2, 0xf8, !PT ;  /* 0x0000040008087812 */ /* 0x000fe200078ef802 */
[----:B---3--:R-:W-:Y:S06]  /*30d30*/  HMMA.16816.F32 R16, R4, R26, R16 ;  /* 0x0000001a0410723c */ /* 0x008fec0000001810 */
[----:B------:R-:W-:Y:S02]  /*30d40*/  IMAD.MOV.U32 R2, RZ, RZ, R26 ;  /* 0x000000ffff027224 */ /* 0x000fe400078e001a */
[----:B------:R-:W-:-:S15]  /*30d50*/  IMAD.MOV.U32 R0, RZ, RZ, R27 ;  /* 0x000000ffff007224 */ /* 0x000fde00078e001b */
[----:B------:R0:W-:Y:S04]  /*30d60*/  STL.64 [R1+0x380], R16 ;  /* 0x0003801001007387 */ /* 0x0001e80000100a00 */
[----:B------:R-:W-:Y:S04]  /*30d70*/  STL.64 [R1+0x388], R18 ;  /* 0x0003881201007387 */ /* 0x000fe80000100a00 */
[----:B0-----:R-:W3:Y:S04]  /*30d80*/  LDL.LU.64 R16, [R1+0x2040] ;  /* 0x0020400001107983 */ /* 0x001ee80000300a00 */
[----:B------:R-:W2:Y:S04]  /*30d90*/  LDL.LU.64 R26, [R1+0x2038] ;  /* 0x00203800011a7983 */ /* 0x000ea80000300a00 */
[----:B------:R-:W2:Y:S01]  /*30da0*/  LDL.LU.64 R24, [R1+0x2030] ;  /* 0x0020300001187983 */ /* 0x000ea20000300a00 */
[----:B------:R-:W-:Y:S01]  /*30db0*/  LOP3.LUT R8, R8, 0x60, RZ, 0x3c, !PT ;  /* 0x0000006008087812 */ /* 0x000fe200078e3cff */
[----:B--2---:R-:W-:Y:S02]  /*30dc0*/  HMMA.16816.F32 R20, R4, R22, R24 ;  /* 0x000000160414723c */ /* 0x004fe40000001818 */
[----:B------:R-:W2:Y:S04]  /*30dd0*/  LDL.LU.64 R26, [R1+0x2028] ;  /* 0x00202800011a7983 */ /* 0x000ea80000300a00 */
[----:B------:R-:W4:-:S15]  /*30de0*/  LDL.LU.64 R24, [R1+0x2020] ;  /* 0x0020200001187983 */ /* 0x000f1e0000300a00 */
[----:B------:R-:W-:-:S02]  /*30df0*/  NOP ;  /* 0x0000000000007918 */ /* 0x000fc40000000000 */
[----:B------:R-:W-:Y:S04]  /*30e00*/  STL.64 [R1+0x370], R20 ;  /* 0x0003701401007387 */ /* 0x000fe80000100a00 */
[----:B------:R-:W-:Y:S04]  /*30e10*/  STL.64 [R1+0x378], R22 ;  /* 0x0003781601007387 */ /* 0x000fe80000100a00 */
[----:B------:R0:W1:Y:S04]  /*30e20*/  LDSM.16.MT88.4 R20, [R8+UR4+0x8800] ;  /* 0x008800040814783b */ /* 0x0000680008004200 */
[----:B0-----:R-:W3:Y:S04]  /*30e30*/  LDL.LU R8, [R1+0x260] ;  /* 0x0002600001087983 */ /* 0x001ee80000300800 */
[----:B------:R-:W3:Y:S04]  /*30e40*/  LDL.LU R9, [R1+0x264] ;  /* 0x0002640001097983 */ /* 0x000ee80000300800 */
[----:B------:R-:W2:Y:S04]  /*30e50*/  LDL.LU R10, [R1+0x268] ;  /* 0x00026800010a7983 */ /* 0x000ea80000300800 */
[----:B------:R-:W2:Y:S01]  /*30e60*/  LDL.LU R11, [R1+0x26c] ;  /* 0x00026c00010b7983 */ /* 0x000ea20000300800 */
[----:B------:R-:W-:-:S02]  /*30e70*/  IMAD.MOV.U32 R19, RZ, RZ, R3 ;  /* 0x000000ffff137224 */ /* 0x000fc400078e0003 */
[----:B----4-:R-:W-:Y:S01]  /*30e80*/  IMAD.MOV.U32 R18, RZ, RZ, R24 ;  /* 0x000000ffff127224 */ /* 0x010fe200078e0018 */
[----:B--2---:R-:W-:Y:S04]  /*30e90*/  STL.64 [R1+0x1f40], R10 ;  /* 0x001f400a01007387 */ /* 0x004fe80000100a00 */
[----:B---3--:R-:W-:Y:S04]  /*30ea0*/  STL.64 [R1+0x1f38], R8 ;  /* 0x001f380801007387 */ /* 0x008fe80000100a00 */
[----:B------:R-:W2:Y:S04]  /*30eb0*/  LDL.LU R24, [R1+0x2018] ;  /* 0x0020180001187983 */ /* 0x000ea80000300800 */
[----:B------:R-:W3:Y:S04]  /*30ec0*/  LDL.LU R3, [R1+0x2014] ;  /* 0x0020140001037983 */ /* 0x000ee80000300800 */
[----:B------:R0:W-:Y:S02]  /*30ed0*/  STL.64 [R1+0x1f48], R18 ;  /* 0x001f481201007387 */ /* 0x0001e40000100a00 */
[----:B0-----:R-:W-:-:S02]  /*30ee0*/  IMAD.MOV.U32 R18, RZ, RZ, R16 ;  /* 0x000000ffff127224 */ /* 0x001fc400078e0010 */
[----:B------:R-:W-:Y:S01]  /*30ef0*/  IMAD.MOV.U32 R19, RZ, RZ, R12 ;  /* 0x000000ffff137224 */ /* 0x000fe200078e000c */
[----:B------:R-:W4:Y:S04]  /*30f00*/  LDL.LU R16, [R1+0x2010] ;  /* 0x0020100001107983 */ /* 0x000f280000300800 */
[----:B------:R-:W3:Y:S04]  /*30f10*/  LDL.LU R12, [R1+0x200c] ;  /* 0x00200c00010c7983 */ /* 0x000ee80000300800 */
[----:B------:R0:W-:Y:S04]  /*30f20*/  STL.64 [R1+0x1f60], R18 ;  /* 0x001f601201007387 */ /* 0x0001e80000100a00 */
[----:B------:R-:W2:Y:S04]  /*30f30*/  LDL.LU R8, [R1+0x270] ;  /* 0x0002700001087983 */ /* 0x000ea80000300800 */
[----:B------:R-:W2:Y:S04]  /*30f40*/  LDL.LU R9, [R1+0x274] ;  /* 0x0002740001097983 */ /* 0x000ea80000300800 */
[----:B------:R-:W4:Y:S04]  /*30f50*/  LDL.LU R10, [R1+0x278] ;  /* 0x00027800010a7983 */ /* 0x000f280000300800 */
[----:B------:R-:W4:Y:S01]  /*30f60*/  LDL.LU R11, [R1+0x27c] ;  /* 0x00027c00010b7983 */ /* 0x000f220000300800 */
[----:B0-----:R-:W-:-:S02]  /*30f70*/  IMAD.MOV.U32 R18, RZ, RZ, R13 ;  /* 0x000000ffff127224 */ /* 0x001fc400078e000d */
[----:B------:R-:W-:Y:S01]  /*30f80*/  IMAD.MOV.U32 R19, RZ, RZ, R29 ;  /* 0x000000ffff137224 */ /* 0x000fe200078e001d */
[----:B------:R-:W3:Y:S04]  /*30f90*/  LDL.LU R13, [R1+0x2008] ;  /* 0x00200800010d7983 */ /* 0x000ee80000300800 */
[----:B------:R-:W-:Y:S04]  /*30fa0*/  STL.64 [R1+0x1f78], R18 ;  /* 0x001f781201007387 */ /* 0x000fe80000100a00 */
[----:B----4-:R-:W-:Y:S04]  /*30fb0*/  STL.64 [R1+0x1f58], R10 ;  /* 0x001f580a01007387 */ /* 0x010fe80000100a00 */
[----:B--2---:R0:W-:Y:S04]  /*30fc0*/  STL.64 [R1+0x1f50], R8 ;  /* 0x001f500801007387 */ /* 0x0041e80000100a00 */
[----:B0-----:R-:W2:Y:S04]  /*30fd0*/  LDL.LU R8, [R1+0x280] ;  /* 0x0002800001087983 */ /* 0x001ea80000300800 */
[----:B------:R-:W2:Y:S04]  /*30fe0*/  LDL.LU R9, [R1+0x284] ;  /* 0x0002840001097983 */ /* 0x000ea80000300800 */
[----:B------:R-:W4:Y:S04]  /*30ff0*/  LDL.LU R10, [R1+0x288] ;  /* 0x00028800010a7983 */ /* 0x000f280000300800 */
[----:B------:R-:W4:Y:S01]  /*31000*/  LDL.LU R11, [R1+0x28c] ;  /* 0x00028c00010b7983 */ /* 0x000f220000300800 */
[----:B------:R-:W-:-:S02]  /*31010*/  IMAD.MOV.U32 R18, RZ, RZ, R28 ;  /* 0x000000ffff127224 */ /* 0x000fc400078e001c */
[----:B------:R-:W-:-:S05]  /*31020*/  IMAD.MOV.U32 R19, RZ, RZ, R27 ;  /* 0x000000ffff137224 */ /* 0x000fca00078e001b */
        /* <DEDUP_REMOVED lines=18> */
[----:B------:R0:W-:Y:S02]  /*31150*/  STL.64 [R1+0x1fc0], R18 ;  /* 0x001fc01201007387 */ /* 0x0001e40000100a00 */
[----:B0-----:R-:W-:Y:S02]  /*31160*/  IMAD.MOV.U32 R18, RZ, RZ, R16 ;  /* 0x000000ffff127224 */ /* 0x001fe400078e0010 */
[----:B---3--:R-:W-:Y:S01]  /*31170*/  IMAD.MOV.U32 R19, RZ, RZ, R3 ;  /* 0x000000ffff137224 */ /* 0x008fe200078e0003 */
[----:B----4-:R-:W-:Y:S04]  /*31180*/  STL.64 [R1+0x1fa0], R10 ;  /* 0x001fa00a01007387 */ /* 0x010fe80000100a00 */
[----:B--2---:R0:W-:Y:S04]  /*31190*/  STL.64 [R1+0x1f98], R8 ;  /* 0x001f980801007387 */ /* 0x0041e80000100a00 */
[----:B0-----:R-:W2:Y:S04]  /*311a0*/  LDL.LU R8, [R1+0x2b0] ;  /* 0x0002b00001087983 */ /* 0x001ea80000300800 */
[----:B------:R-:W2:Y:S04]  /*311b0*/  LDL.LU R9, [R1+0x2b4] ;  /* 0x0002b40001097983 */ /* 0x000ea80000300800 */
[----:B------:R-:W3:Y:S04]  /*311c0*/  LDL.LU R10, [R1+0x2b8] ;  /* 0x0002b800010a7983 */ /* 0x000ee80000300800 */
[----:B------:R-:W3:Y:S04]  /*311d0*/  LDL.LU R11, [R1+0x2bc] ;  /* 0x0002bc00010b7983 */ /* 0x000ee80000300800 */
[----:B------:R-:W4:Y:S04]  /*311e0*/  LDL.LU R24, [R1+0x300] ;  /* 0x0003000001187983 */ /* 0x000f280000300800 */
[----:B------:R-:W4:Y:S04]  /*311f0*/  LDL.LU R25, [R1+0x304] ;  /* 0x0003040001197983 */ /* 0x000f280000300800 */
[----:B------:R-:W4:Y:S04]  /*31200*/  LDL.LU R26, [R1+0x308] ;  /* 0x00030800011a7983 */ /* 0x000f280000300800 */
[----:B------:R-:W4:Y:S04]  /*31210*/  LDL.LU R27, [R1+0x30c] ;  /* 0x00030c00011b7983 */ /* 0x000f280000300800 */
[----:B------:R0:W-:Y:S04]  /*31220*/  STL.64 [R1+0x1fd8], R18 ;  /* 0x001fd81201007387 */ /* 0x0001e80000100a00 */
[----:B0-----:R-:W2:Y:S04]  /*31230*/  LDL.64 R18, [R1+0x78] ;  /* 0x0000780001127983 */ /* 0x001ea80000100a00 */
[----:B--2---:R-:W-:Y:S04]  /*31240*/  STL.64 [R1+0x1ff0], R18 ;  /* 0x001ff01201007387 */ /* 0x004fe80000100a00 */
[----:B---3--:R-:W-:Y:S04]  /*31250*/  STL.64 [R1+0x1fb8], R10 ;  /* 0x001fb80a01007387 */ /* 0x008fe80000100a00 */
[----:B------:R0:W-:Y:S04]  /*31260*/  STL.64 [R1+0x1fb0], R8 ;  /* 0x001fb00801007387 */ /* 0x0001e80000100a00 */
[----:B0-----:R-:W2:Y:S04]  /*31270*/  LDL.LU R8, [R1+0x2c0] ;  /* 0x0002c00001087983 */ /* 0x001ea80000300800 */
[----:B------:R-:W2:Y:S04]  /*31280*/  LDL.LU R9, [R1+0x2c4] ;  /* 0x0002c40001097983 */ /* 0x000ea80000300800 */
[----:B------:R-:W3:Y:S04]  /*31290*/  LDL.LU R10, [R1+0x2c8] ;  /* 0x0002c800010a7983 */ /* 0x000ee80000300800 */
[----:B------:R-:W3:Y:S04]  /*312a0*/  LDL.LU R11, [R1+0x2cc] ;  /* 0x0002cc00010b7983 */ /* 0x000ee80000300800 */
[----:B---3--:R-:W-:Y:S04]  /*312b0*/  STL.64 [R1+0x1fd0], R10 ;  /* 0x001fd00a01007387 */ /* 0x008fe80000100a00 */
[----:B--2---:R0:W-:Y:S04]  /*312c0*/  STL.64 [R1+0x1fc8], R8 ;  /* 0x001fc80801007387 */ /* 0x0041e80000100a00 */
        /* <DEDUP_REMOVED lines=9> */
[----:B------:R-:W3:Y:S01]  /*31360*/  LDL.LU R11, [R1+0x2ec] ;  /* 0x0002ec00010b7983 */ /* 0x000ee20000300800 */
[----:B------:R-:W-:-:S02]  /*31370*/  IMAD.MOV.U32 R19, RZ, RZ, R12 ;  /* 0x000000ffff137224 */ /* 0x000fc400078e000c */
[----:B------:R-:W-:Y:S01]  /*31380*/  IMAD.MOV.U32 R18, RZ, RZ, R13 ;  /* 0x000000ffff127224 */ /* 0x000fe200078e000d */
[----:B---3--:R-:W-:Y:S04]  /*31390*/  STL.64 [R1+0x2000], R10 ;  /* 0x0020000a01007387 */ /* 0x008fe80000100a00 */
[----:B--2---:R0:W-:Y:S04]  /*313a0*/  STL.64 [R1+0x1ff8], R8 ;  /* 0x001ff80801007387 */ /* 0x0041e80000100a00 */
[----:B0-----:R-:W2:Y:S04]  /*313b0*/  LDL.LU R8, [R1+0x2f0] ;  /* 0x0002f00001087983 */ /* 0x001ea80000300800 */
[----:B------:R-:W2:Y:S04]  /*313c0*/  LDL.LU R9, [R1+0x2f4] ;  /* 0x0002f40001097983 */ /* 0x000ea80000300800 */
[----:B------:R-:W2:Y:S04]  /*313d0*/  LDL.LU R10, [R1+0x2f8] ;  /* 0x0002f800010a7983 */ /* 0x000ea80000300800 */
[----:B------:R-:W2:Y:S04]  /*313e0*/  LDL.LU R11, [R1+0x2fc] ;  /* 0x0002fc00010b7983 */ /* 0x000ea80000300800 */
[----:B------:R-:W3:Y:S04]  /*313f0*/  LDL.LU R12, [R1+0x250] ;  /* 0x00025000010c7983 */ /* 0x000ee80000300800 */
[----:B------:R-:W3:Y:S04]  /*31400*/  LDL.LU R13, [R1+0x254] ;  /* 0x00025400010d7983 */ /* 0x000ee80000300800 */
[----:B------:R-:W3:Y:S04]  /*31410*/  LDL.LU R14, [R1+0x258] ;  /* 0x00025800010e7983 */ /* 0x000ee80000300800 */
[----:B------:R-:W3:Y:S04]  /*31420*/  LDL.LU R15, [R1+0x25c] ;  /* 0x00025c00010f7983 */ /* 0x000ee80000300800 */
[----:B-1----:R-:W-:Y:S04]  /*31430*/  STL [R1+0x1de4], R22 ;  /* 0x001de41601007387 */ /* 0x002fe80000100800 */
[----:B------:R0:W-:Y:S04]  /*31440*/  STL [R1+0x1de0], R23 ;  /* 0x001de01701007387 */ /* 0x0001e80000100800 */
[----:B------:R-:W-:Y:S04]  /*31450*/  STL.64 [R1+0x1e10], R20 ;  /* 0x001e101401007387 */ /* 0x000fe80000100a00 */
[----:B0-----:R-:W4:Y:S02]  /*31460*/  LDL.LU.64 R22, [R1+0x98] ;  /* 0x0000980001167983 */ /* 0x001f240000300a00 */
[----:B----4-:R-:W-:-:S15]  /*31470*/  HMMA.16816.F32 R24, R4, R22, R24 ;  /* 0x000000160418723c */ /* 0x010fde0000001818 */
[----:B------:R-:W-:-:S08]  /*31480*/  NOP ;  /* 0x0000000000007918 */ /* 0x000fd00000000000 */
[----:B------:R0:W-:Y:S04]  /*31490*/  STL.64 [R1+0x360], R24 ;  /* 0x0003601801007387 */ /* 0x0001e80000100a00 */
[----:B------:R1:W-:Y:S04]  /*314a0*/  STL.64 [R1+0x368], R26 ;  /* 0x0003681a01007387 */ /* 0x0003e80000100a00 */
[----:B0-----:R-:W4:Y:S04]  /*314b0*/  LDL.LU R24, [R1+0x1d0] ;  /* 0x0001d00001187983 */ /* 0x001f280000300800 */
[----:B------:R-:W4:Y:S04]  /*314c0*/  LDL.LU R25, [R1+0x1d4] ;  /* 0x0001d40001197983 */ /* 0x000f280000300800 */
[----:B-1----:R-:W4:Y:S04]  /*314d0*/  LDL.LU R26, [R1+0x1d8] ;  /* 0x0001d800011a7983 */ /* 0x002f280000300800 */
[----:B------:R-:W4:Y:S04]  /*314e0*/  LDL.LU R27, [R1+0x1dc] ;  /* 0x0001dc00011b7983 */ /* 0x000f280000300800 */
[----:B------:R0:W-:Y:S04]  /*314f0*/  STL.64 [R1+0x1ed8], R22 ;  /* 0x001ed81601007387 */ /* 0x0001e80000100a00 */
[----:B0-----:R-:W3:Y:S01]  /*31500*/  LDL.LU.64 R22, [R1+0xa8] ;  /* 0x0000a80001167983 */ /* 0x001ee20000300a00 */
[----:B--2---:R-:W-:Y:S03]  /*31510*/  HMMA.16816.F32 R16, R4, R18, R8 ;  /* 0x000000120410723c */ /* 0x004fe60000001808 */
[----:B---3--:R0:W-:Y:S02]  /*31520*/  STL.64 [R1+0x1ef0], R22 ;  /* 0x001ef01601007387 */ /* 0x0081e40000100a00 */
[----:B0-----:R-:W-:-:S02]  /*31530*/  IMAD.MOV.U32 R22, RZ, RZ, R2 ;  /* 0x000000ffff167224 */ /* 0x001fc400078e0002 */
[----:B------:R-:W-:-:S05]  /*31540*/  IMAD.MOV.U32 R23, RZ, RZ, R0 ;  /* 0x000000ffff177224 */ /* 0x000fca00078e0000 */
[----:B------:R0:W-:Y:S04]  /*31550*/  STL.64 [R1+0x1f00], R22 ;  /* 0x001f001601007387 */ /* 0x0001e80000100a00 */
[----:B0-----:R-:W2:Y:S04]  /*31560*/  LDL.LU.64 R22, [R1+0xc8] ;  /* 0x0000c80001167983 */ /* 0x001ea80000300a00 */
[----:B------:R-:W3:Y:S04]  /*31570*/  LDL.LU.64 R10, [R1+0x2000] ;  /* 0x00200000010a7983 */ /* 0x000ee80000300a00 */
[----:B------:R-:W3:Y:S04]  /*31580*/  LDL.LU.64 R8, [R1+0x1ff8] ;  /* 0x001ff80001087983 */ /* 0x000ee80000300a00 */
[----:B------:R-:W-:Y:S04]  /*31590*/  STL.64 [R1+0x350], R16 ;  /* 0x0003501001007387 */ /* 0x000fe80000100a00 */
[----:B------:R0:W-:Y:S04]  /*315a0*/  STL.64 [R1+0x358], R18 ;  /* 0x0003581201007387 */ /* 0x0001e80000100a00 */
        /* <DEDUP_REMOVED lines=13> */
[----:B------:R-:W-:Y:S04]  /*31680*/  STL.64 [R1+0x330], R16 ;  /* 0x0003301001007387 */ /* 0x000fe80000100a00 */
[----:B------:R0:W-:Y:S04]  /*31690*/  STL.64 [R1+0x338], R18 ;  /* 0x0003381201007387 */ /* 0x0001e80000100a00 */
[----:B0-----:R-:W3:Y:S02]  /*316a0*/  LDL.LU.64 R18, [R1+0x1fc0] ;  /* 0x001fc00001127983 */ /* 0x001ee40000300a00 */
        /* <DEDUP_REMOVED lines=42> */
[----:B---3--:R-:W-:-:S15]  /*31950*/  HMMA.16816.F32 R8, R4, R18, R8 ;  /* 0x000000120408723c */ /* 0x008fde0000001808 */
[----:B------:R-:W-:-:S08]  /*31960*/  NOP ;  /* 0x0000000000007918 */ /* 0x000fd00000000000 */
[----:B------:R-:W-:Y:S04]  /*31970*/  STL.64 [R1+0x2a0], R8 ;  /* 0x0002a00801007387 */ /* 0x000fe80000100a00 */
[----:B------:R0:W-:Y:S04]  /*31980*/  STL.64 [R1+0x2a8], R10 ;  /* 0x0002a80a01007387 */ /* 0x0001e80000100a00 */
[----:B0-----:R-:W3:Y:S04]  /*31990*/  LDL.LU.64 R10, [R1+0x1f28] ;  /* 0x001f2800010a7983 */ /* 0x001ee80000300a00 */
[----:B------:R-:W4:Y:S04]  /*319a0*/  LDL.LU R9, [R1+0x1f20] ;  /* 0x001f200001097983 */ /* 0x000f280000300800 */
[----:B------:R0:W-:Y:S04]  /*319b0*/  STL.64 [R1+0x1ef8], R18 ;  /* 0x001ef81201007387 */ /* 0x0001e80000100a00 */
[----:B------:R-:W2:Y:S04]  /*319c0*/  LDL.LU R16, [R1+0x1b0] ;  /* 0x0001b00001107983 */ /* 0x000ea80000300800 */
[----:B------:R-:W2:Y:S04]  /*319d0*/  LDL.LU R17, [R1+0x1b4] ;  /* 0x0001b40001117983 */ /* 0x000ea80000300800 */
[----:B0-----:R-:W2:Y:S04]  /*319e0*/  LDL.LU R18, [R1+0x1b8] ;  /* 0x0001b80001127983 */ /* 0x001ea80000300800 */
[----:B------:R-:W2:Y:S01]  /*319f0*/  LDL.LU R19, [R1+0x1bc] ;  /* 0x0001bc0001137983 */ /* 0x000ea20000300800 */
[----:B---3--:R-:W-:-:S15]  /*31a00*/  HMMA.16816.F32 R12, R4, R10, R12 ;  /* 0x0000000a040c723c */ /* 0x008fde000000180c */
[----:B------:R-:W-:-:S08]  /*31a10*/  NOP ;  /* 0x0000000000007918 */ /* 0x000fd00000000000 */
[----:B------:R-:W-:Y:S04]  /*31a20*/  STL.64 [R1+0x290], R12 ;  /* 0x0002900c01007387 */ /* 0x000fe80000100a00 */
[----:B------:R0:W-:Y:S04]  /*31a30*/  STL.64 [R1+0x298], R14 ;  /* 0x0002980e01007387 */ /* 0x0001e80000100a00 */
[----:B0-----:R-:W3:Y:S04]  /*31a40*/  LDL.LU.64 R14, [R1+0x1f18] ;  /* 0x001f1800010e7983 */ /* 0x001ee80000300a00 */
[----:B------:R-:W-:Y:S04]  /*31a50*/  STL.64 [R1+0x1ee8], R10 ;  /* 0x001ee80a01007387 */ /* 0x000fe80000100a00 */
[----:B----4-:R0:W-:Y:S04]  /*31a60*/  STL [R1+0x1ee0], R9 ;  /* 0x001ee00901007387 */ /* 0x0101e80000100800 */
[----:B------:R-:W4:Y:S04]  /*31a70*/  LDL.LU R8, [R1+0x1a0] ;  /* 0x0001a00001087983 */ /* 0x000f280000300800 */
[----:B0-----:R-:W4:Y:S04]  /*31a80*/  LDL.LU R9, [R1+0x1a4] ;  /* 0x0001a40001097983 */ /* 0x001f280000300800 */
[----:B------:R-:W4:Y:S04]  /*31a90*/  LDL.LU R10, [R1+0x1a8] ;  /* 0x0001a800010a7983 */ /* 0x000f280000300800 */
[----:B------:R-:W4:Y:S01]  /*31aa0*/  LDL.LU R11, [R1+0x1ac] ;  /* 0x0001ac00010b7983 */ /* 0x000f220000300800 */
[----:B---3--:R-:W-:Y:S03]  /*31ab0*/  HMMA.16816.F32 R4, R4, R14, R24 ;  /* 0x0000000e0404723c */ /* 0x008fe60000001818 */
[----:B------:R-:W2:Y:S04]  /*31ac0*/  LDL.LU.64 R26, [R1+0x1f10] ;  /* 0x001f1000011a7983 */ /* 0x000ea80000300a00 */
[----:B------:R-:W2:-:S15]  /*31ad0*/  LDL.LU.64 R24, [R1+0x1f08] ;  /* 0x001f080001187983 */ /* 0x000e9e0000300a00 */
[----:B------:R-:W-:-:S01]  /*31ae0*/  NOP ;  /* 0x0000000000007918 */ /* 0x000fc20000000000 */
[----:B------:R0:W-:Y:S04]  /*31af0*/  STL.64 [R1+0x280], R4 ;  /* 0x0002800401007387 */ /* 0x0001e80000100a00 */
[----:B------:R1:W-:Y:S04]  /*31b00*/  STL.64 [R1+0x288], R6 ;  /* 0x0002880601007387 */ /* 0x0003e80000100a00 */
[----:B0-----:R-:W2:Y:S04]  /*31b10*/  LDL.LU R4, [R1+0x1c0] ;  /* 0x0001c00001047983 */ /* 0x001ea80000300800 */
[----:B------:R-:W2:Y:S04]  /*31b20*/  LDL.LU R5, [R1+0x1c4] ;  /* 0x0001c40001057983 */ /* 0x000ea80000300800 */
[----:B-1----:R-:W2:Y:S04]  /*31b30*/  LDL.LU R6, [R1+0x1c8] ;  /* 0x0001c80001067983 */ /* 0x002ea80000300800 */
[----:B------:R-:W2:Y:S02]  /*31b40*/  LDL.LU R7, [R1+0x1cc] ;  /* 0x0001cc0001077983 */ /* 0x000ea40000300800 */
[----:B--2---:R-:W-:-:S15]  /*31b50*/  HMMA.16816.F32 R4, R24, R22, R4 ;  /* 0x000000161804723c */ /* 0x004fde0000001804 */
[----:B------:R-:W-:-:S08]  /*31b60*/  NOP ;  /* 0x0000000000007918 */ /* 0x000fd00000000000 */
[----:B------:R0:W-:Y:S04]  /*31b70*/  STL.64 [R1+0x270], R4 ;  /* 0x0002700401007387 */ /* 0x0001e80000100a00 */
[----:B------:R-:W-:Y:S01]  /*31b80*/  STL.64 [R1+0x278], R6 ;  /* 0x0002780601007387 */ /* 0x000fe20000100a00 */
[----:B0-----:R-:W-:Y:S02]  /*31b90*/  IMAD.MOV.U32 R5, RZ, RZ, R22 ;  /* 0x000000ffff057224 */ /* 0x001fe400078e0016 */
[----:B------:R-:W-:Y:S02]  /*31ba0*/  IMAD.MOV.U32 R4, RZ, RZ, R23 ;  /* 0x000000ffff047224 */ /* 0x000fe400078e0017 */
[----:B------:R-:W2:Y:S04]  /*31bb0*/  LDL.LU.64 R22, [R1+0x1f00] ;  /* 0x001f000001167983 */ /* 0x000ea80000300a00 */
[----:B------:R0:W-:Y:S04]  /*31bc0*/  STL.64 [R1+0x1de8], R4 ;  /* 0x001de80401007387 */ /* 0x0001e80000100a00 */
[----:B0-----:R-:W3:Y:S04]  /*31bd0*/  LDL.LU R4, [R1+0x190] ;  /* 0x0001900001047983 */ /* 0x001ee80000300800 */
[----:B------:R-:W3:Y:S04]  /*31be0*/  LDL.LU R5, [R1+0x194] ;  /* 0x0001940001057983 */ /* 0x000ee80000300800 */
[----:B------:R-:W3:Y:S04]  /*31bf0*/  LDL.LU R6, [R1+0x198] ;  /* 0x0001980001067983 */ /* 0x000ee80000300800 */
[----:B------:R-:W3:Y:S01]  /*31c00*/  LDL.LU R7, [R1+0x19c] ;  /* 0x00019c0001077983 */ /* 0x000ee20000300800 */
[----:B--2---:R-:W-:Y:S03]  /*31c10*/  HMMA.16816.F32 R20, R24, R22, R16 ;  /* 0x000000161814723c */ /* 0x004fe60000001810 */
[----:B------:R-:W2:-:S15]  /*31c20*/  LDL.LU.64 R18, [R1+0x1ef8] ;  /* 0x001ef80001127983 */ /* 0x000e9e0000300a00 */
[----:B------:R-:W-:-:S05]  /*31c30*/  NOP ;  /* 0x0000000000007918 */ /* 0x000fca0000000000 */
[----:B------:R-:W-:Y:S04]  /*31c40*/  STL.64 [R1+0x260], R20 ;  /* 0x0002601401007387 */ /* 0x000fe80000100a00 */
[----:B------:R0:W-:Y:S04]  /*31c50*/  STL.64 [R1+0x268], R22 ;  /* 0x0002681601007387 */ /* 0x0001e80000100a00 */
[----:B0-----:R-:W4:Y:S04]  /*31c60*/  LDL.LU.64 R22, [R1+0x1ef0] ;  /* 0x001ef00001167983 */ /* 0x001f280000300a00 */
[----:B------:R-:W3:Y:S01]  /*31c70*/  LDL R16, [R1+0x4e8] ;  /* 0x0004e80001107983 */ /* 0x000ee20000100800 */
[----:B----4-:R-:W-:Y:S06]  /*31c80*/  HMMA.16816.F32 R8, R24, R22, R8 ;  /* 0x000000161808723c */ /* 0x010fec0000001808 */
[----:B------:R-:W-:-:S02]  /*31c90*/  IMAD.MOV.U32 R17, RZ, RZ, R22 ;  /* 0x000000ffff117224 */ /* 0x000fc400078e0016 */
[----:B------:R-:W-:-:S15]  /*31ca0*/  IMAD.MOV.U32 R12, RZ, RZ, R23 ;  /* 0x000000ffff0c7224 */ /* 0x000fde00078e0017 */
[----:B------:R-:W-:Y:S04]  /*31cb0*/  STL.64 [R1+0x250], R8 ;  /* 0x0002500801007387 */ /* 0x000fe80000100a00 */
[----:B------:R0:W-:Y:S04]  /*31cc0*/  STL.64 [R1+0x258], R10 ;  /* 0x0002580a01007387 */ /* 0x0001e80000100a00 */
[----:B0-----:R-:W4:Y:S04]  /*31cd0*/  LDL.LU.64 R10, [R1+0x1ee8] ;  /* 0x001ee800010a7983 */ /* 0x001f280000300a00 */
[----:B------:R-:W4:Y:S04]  /*31ce0*/  LDL.LU R9, [R1+0x1ee0] ;  /* 0x001ee00001097983 */ /* 0x000f280000300800 */
[----:B------:R-:W4:Y:S04]  /*31cf0*/  LDL.LU.64 R22, [R1+0x1ed8] ;  /* 0x001ed80001167983 */ /* 0x000f280000300a00 */
[----:B------:R-:W-:Y:S04]  /*31d00*/  STL [R1+0x1dd8], R12 ;  /* 0x001dd80c01007387 */ /* 0x000fe80000100800 */
[----:B------:R-:W-:Y:S04]  /*31d10*/  STL.64 [R1+0x1e88], R14 ;  /* 0x001e880e01007387 */ /* 0x000fe80000100a00 */
[----:B------:R-:W-:Y:S04]  /*31d20*/  STL [R1+0x1dd4], R17 ;  /* 0x001dd41101007387 */ /* 0x000fe80000100800 */
[----:B--2---:R-:W-:Y:S04]  /*31d30*/  STL.64 [R1+0x1e80], R18 ;  /* 0x001e801201007387 */ /* 0x004fe80000100a00 */
[----:B---3--:R-:W-:Y:S01]  /*31d40*/  STL [R1+0x1e78], R16 ;  /* 0x001e781001007387 */ /* 0x008fe20000100800 */
[----:B----4-:R-:W-:Y:S06]  /*31d50*/  HMMA.16816.F32 R4, R24, R22, R4 ;  /* 0x000000161804723c */ /* 0x010fec0000001804 */
[----:B------:R-:W-:-:S02]  /*31d60*/  IMAD.MOV.U32 R2, RZ, RZ, R22 ;  /* 0x000000ffff027224 */ /* 0x000fc400078e0016 */
[----:B------:R-:W-:-:S15]  /*31d70*/  IMAD.MOV.U32 R8, RZ, RZ, R23 ;  /* 0x000000ffff087224 */ /* 0x000fde00078e0017 */
[----:B------:R0:W-:Y:S04]  /*31d80*/  STL.64 [R1+0x210], R4 ;  /* 0x0002100401007387 */ /* 0x0001e80000100a00 */
[----:B------:R1:W-:Y:S04]  /*31d90*/  STL.64 [R1+0x218], R6 ;  /* 0x0002180601007387 */ /* 0x0003e80000100a00 */
[----:B0-----:R-:W2:Y:S04]  /*31da0*/  LDL.LU R4, [R1+0xe0] ;  /* 0x0000e00001047983 */ /* 0x001ea80000300800 */
[----:B------:R-:W2:Y:S04]  /*31db0*/  LDL.LU R5, [R1+0xe4] ;  /* 0x0000e40001057983 */ /* 0x000ea80000300800 */
[----:B-1----:R-:W3:Y:S04]  /*31dc0*/  LDL.LU R6, [R1+0xe8] ;  /* 0x0000e80001067983 */ /* 0x002ee80000300800 */
[----:B------:R-:W3:Y:S04]  /*31dd0*/  LDL.LU R7, [R1+0xec] ;  /* 0x0000ec0001077983 */ /* 0x000ee80000300800 */
[----:B------:R-:W4:Y:S04]  /*31de0*/  LDL.LU R20, [R1+0x100] ;  /* 0x0001000001147983 */ /* 0x000f280000300800 */
[----:B------:R-:W4:Y:S04]  /*31df0*/  LDL.LU R21, [R1+0x104] ;  /* 0x0001040001157983 */ /* 0x000f280000300800 */
[----:B------:R-:W2:Y:S04]  /*31e00*/  LDL.LU R22, [R1+0x108] ;  /* 0x0001080001167983 */ /* 0x000ea80000300800 */
[----:B------:R-:W2:Y:S04]  /*31e10*/  LDL.LU R23, [R1+0x10c] ;  /* 0x00010c0001177983 */ /* 0x000ea80000300800 */
[----:B--2---:R0:W-:Y:S04]  /*31e20*/  STL.64 [R1+0x1e20], R22 ;  /* 0x001e201601007387 */ /* 0x0041e80000100a00 */
[----:B----4-:R-:W-:Y:S04]  /*31e30*/  STL.64 [R1+0x1e18], R20 ;  /* 0x001e181401007387 */ /* 0x010fe80000100a00 */
[----:B0-----:R-:W2:Y:S04]  /*31e40*/  LDL.LU.64 R22, [R1+0x18] ;  /* 0x0000180001167983 */ /* 0x001ea80000300a00 */
[----:B--2---:R0:W-:Y:S04]  /*31e50*/  STL.64 [R1+0x1e30], R22 ;  /* 0x001e301601007387 */ /* 0x0041e80000100a00 */
[----:B0-----:R-:W2:Y:S04]  /*31e60*/  LDL.LU.64 R22, [R1+0x28] ;  /* 0x0000280001167983 */ /* 0x001ea80000300a00 */
[----:B--2---:R-:W-:Y:S04]  /*31e70*/  STL.64 [R1+0x1e48], R22 ;  /* 0x001e481601007387 */ /* 0x004fe80000100a00 */
[----:B---3--:R-:W-:Y:S04]  /*31e80*/  STL.64 [R1+0x1df8], R6 ;  /* 0x001df80601007387 */ /* 0x008fe80000100a00 */
[----:B------:R0:W-:Y:S04]  /*31e90*/  STL.64 [R1+0x1df0], R4 ;  /* 0x001df00401007387 */ /* 0x0001e80000100a00 */
[----:B0-----:R-:W2:Y:S04]  /*31ea0*/  LDL.LU R4, [R1+0xf0] ;  /* 0x0000f00001047983 */ /* 0x001ea80000300800 */
[----:B------:R-:W2:Y:S04]  /*31eb0*/  LDL.LU R5, [R1+0xf4] ;  /* 0x0000f40001057983 */ /* 0x000ea80000300800 */
[----:B------:R-:W3:Y:S04]  /*31ec0*/  LDL.LU R6, [R1+0xf8] ;  /* 0x0000f80001067983 */ /* 0x000ee80000300800 */
[----:B------:R-:W3:Y:S04]  /*31ed0*/  LDL.LU R7, [R1+0xfc] ;  /* 0x0000fc0001077983 */ /* 0x000ee80000300800 */
[----:B------:R-:W4:Y:S04]  /*31ee0*/  LDL.LU R12, [R1+0x150] ;  /* 0x00015000010c7983 */ /* 0x000f280000300800 */
[----:B------:R-:W4:Y:S04]  /*31ef0*/  LDL.LU R13, [R1+0x154] ;  /* 0x00015400010d7983 */ /* 0x000f280000300800 */
[----:B------:R-:W2:Y:S04]  /*31f00*/  LDL.LU R14, [R1+0x158] ;  /* 0x00015800010e7983 */ /* 0x000ea80000300800 */
[----:B------:R-:W2:Y:S04]  /*31f10*/  LDL.LU R15, [R1+0x15c] ;  /* 0x00015c00010f7983 */ /* 0x000ea80000300800 */
[----:B--2---:R0:W-:Y:S04]  /*31f20*/  STL.64 [R1+0x1e98], R14 ;  /* 0x001e980e01007387 */ /* 0x0041e80000100a00 */
[----:B----4-:R-:W-:Y:S04]  /*31f30*/  STL.64 [R1+0x1e90], R12 ;  /* 0x001e900c01007387 */ /* 0x010fe80000100a00 */
[----:B0-----:R-:W2:Y:S04]  /*31f40*/  LDL.64 R14, [R1+0x68] ;  /* 0x00006800010e7983 */ /* 0x001ea80000100a00 */
[----:B--2---:R-:W-:Y:S04]  /*31f50*/  STL.64 [R1+0x1ea8], R14 ;  /* 0x001ea80e01007387 */ /* 0x004fe80000100a00 */
[----:B------:R-:W2:Y:S04]  /*31f60*/  LDL.LU.64 R18, [R1+0x58] ;  /* 0x0000580001127983 */ /* 0x000ea80000300a00 */
[----:B--2---:R0:W-:Y:S04]  /*31f70*/  STL.64 [R1+0x1ea0], R18 ;  /* 0x001ea01201007387 */ /* 0x0041e80000100a00 */
[----:B------:R-:W2:Y:S04]  /*31f80*/  LDL.LU R16, [R1+0x160] ;  /* 0x0001600001107983 */ /* 0x000ea80000300800 */
[----:B------:R-:W2:Y:S04]  /*31f90*/  LDL.LU R17, [R1+0x164] ;  /* 0x0001640001117983 */ /* 0x000ea80000300800 */
[----:B0-----:R-:W4:Y:S04]  /*31fa0*/  LDL.LU R18, [R1+0x168] ;  /* 0x0001680001127983 */ /* 0x001f280000300800 */
[----:B------:R-:W4:Y:S01]  /*31fb0*/  LDL.LU R19, [R1+0x16c] ;  /* 0x00016c0001137983 */ /* 0x000f220000300800 */
[----:B------:R-:W-:-:S02]  /*31fc0*/  IMAD.MOV.U32 R14, RZ, RZ, R3 ;  /* 0x000000ffff0e7224 */ /* 0x000fc400078e0003 */
[----:B------:R-:W-:Y:S01]  /*31fd0*/  IMAD.MOV.U32 R15, RZ, RZ, R0 ;  /* 0x000000ffff0f7224 */ /* 0x000fe200078e0000 */
[----:B----4-:R-:W-:Y:S04]  /*31fe0*/  STL.64 [R1+0x1eb8], R18 ;  /* 0x001eb81201007387 */ /* 0x010fe80000100a00 */
[----:B--2---:R0:W-:Y:S04]  /*31ff0*/  STL.64 [R1+0x1eb0], R16 ;  /* 0x001eb01001007387 */ /* 0x0041e80000100a00 */
[----:B------:R-:W-:Y:S04]  /*32000*/  STL.64 [R1+0x1ec0], R14 ;  /* 0x001ec00e01007387 */ /* 0x000fe80000100a00 */
[----:B0-----:R-:W2:Y:S04]  /*32010*/  LDL.LU R16, [R1+0x170] ;  /* 0x0001700001107983 */ /* 0x001ea80000300800 */
[----:B------:R-:W2:Y:S04]  /*32020*/  LDL.LU R17, [R1+0x174] ;  /* 0x0001740001117983 */ /* 0x000ea80000300800 */
[----:B------:R-:W4:Y:S04]  /*32030*/  LDL.LU R18, [R1+0x178] ;  /* 0x0001780001127983 */ /* 0x000f280000300800 */
[----:B------:R-:W4:Y:S04]  /*32040*/  LDL.LU R19, [R1+0x17c] ;  /* 0x00017c0001137983 */ /* 0x000f280000300800 */
[----:B----4-:R-:W-:Y:S04]  /*32050*/  STL.64 [R1+0x1ed0], R18 ;  /* 0x001ed01201007387 */ /* 0x010fe80000100a00 */
[----:B--2---:R0:W-:Y:S04]  /*32060*/  STL.64 [R1+0x1ec8], R16 ;  /* 0x001ec81001007387 */ /* 0x0041e80000100a00 */
[----:B0-----:R-:W2:Y:S04]  /*32070*/  LDL.LU R16, [R1+0x180] ;  /* 0x0001800001107983 */ /* 0x001ea80000300800 */
[----:B------:R-:W2:Y:S04]  /*32080*/  LDL.LU R17, [R1+0x184] ;  /* 0x0001840001117983 */ /* 0x000ea80000300800 */
[----:B------:R-:W2:Y:S04]  /*32090*/  LDL.LU R18, [R1+0x188] ;  /* 0x0001880001127983 */ /* 0x000ea80000300800 */
[----:B------:R-:W2:Y:S04]  /*320a0*/  LDL.LU R19, [R1+0x18c] ;  /* 0x00018c0001137983 */ /* 0x000ea80000300800 */
[----:B------:R-:W2:Y:S04]  /*320b0*/  LDL.64 R14, [R1+0x88] ;  /* 0x00008800010e7983 */ /* 0x000ea80000100a00 */
[----:B------:R-:W4:Y:S04]  /*320c0*/  LDL.LU.64 R22, [R1+0x38] ;  /* 0x0000380001167983 */ /* 0x000f280000300a00 */
[----:B----4-:R0:W-:Y:S04]  /*320d0*/  STL.64 [R1+0x1e60], R22 ;  /* 0x001e601601007387 */ /* 0x0101e80000100a00 */
[----:B0-----:R-:W4:Y:S04]  /*320e0*/  LDL.LU.64 R22, [R1+0x48] ;  /* 0x0000480001167983 */ /* 0x001f280000300a00 */
[----:B---3--:R0:W-:Y:S04]  /*320f0*/  STL.64 [R1+0x1e08], R6 ;  /* 0x001e080601007387 */ /* 0x0081e80000100a00 */
[----:B------:R1:W-:Y:S04]  /*32100*/  STL.64 [R1+0x1e00], R4 ;  /* 0x001e000401007387 */ /* 0x0003e80000100a00 */
[----:B0-----:R-:W3:Y:S04]  /*32110*/  LDL.LU.64 R6, [R1+0x8] ;  /* 0x0000080001067983 */ /* 0x001ee80000300a00 */
[----:B---3--:R0:W-:Y:S04]  /*32120*/  STL.64 [R1+0x1e28], R6 ;  /* 0x001e280601007387 */ /* 0x0081e80000100a00 */
[----:B-1----:R-:W3:Y:S04]  /*32130*/  LDL.LU R4, [R1+0x110] ;  /* 0x0001100001047983 */ /* 0x002ee80000300800 */
[----:B------:R-:W3:Y:S04]  /*32140*/  LDL.LU R5, [R1+0x114] ;  /* 0x0001140001057983 */ /* 0x000ee80000300800 */
[----:B0-----:R-:W2:Y:S04]  /*32150*/  LDL.LU R6, [R1+0x118] ;  /* 0x0001180001067983 */ /* 0x001ea80000300800 */
[----:B------:R-:W2:Y:S04]  /*32160*/  LDL.LU R7, [R1+0x11c] ;  /* 0x00011c0001077983 */ /* 0x000ea80000300800 */
[----:B--2---:R-:W-:Y:S04]  /*32170*/  STL.64 [R1+0x1e40], R6 ;  /* 0x001e400601007387 */ /* 0x004fe80000100a00 */
[----:B---3--:R0:W-:Y:S04]  /*32180*/  STL.64 [R1+0x1e38], R4 ;  /* 0x001e380401007387 */ /* 0x0081e80000100a00 */
[----:B0-----:R-:W2:Y:S04]  /*32190*/  LDL.LU R4, [R1+0x120] ;  /* 0x0001200001047983 */ /* 0x001ea80000300800 */
[----:B------:R-:W2:Y:S04]  /*321a0*/  LDL.LU R5, [R1+0x124] ;  /* 0x0001240001057983 */ /* 0x000ea80000300800 */
[----:B------:R-:W3:Y:S04]  /*321b0*/  LDL.LU R6, [R1+0x128] ;  /* 0x0001280001067983 */ /* 0x000ee80000300800 */
[----:B------:R-:W3:Y:S01]  /*321c0*/  LDL.LU R7, [R1+0x12c] ;  /* 0x00012c0001077983 */ /* 0x000ee20000300800 */
[----:B------:R-:W-:Y:S03]  /*321d0*/  HMMA.16816.F32 R16, R24, R14, R16 ;  /* 0x0000000e1810723c */ /* 0x000fe60000001810 */
[----:B---3--:R-:W-:Y:S04]  /*321e0*/  STL.64 [R1+0x1e58], R6 ;  /* 0x001e580601007387 */ /* 0x008fe80000100a00 */
[----:B--2---:R0:W-:Y:S04]  /*321f0*/  STL.64 [R1+0x1e50], R4 ;  /* 0x001e500401007387 */ /* 0x0041e80000100a00 */
[----:B0-----:R-:W2:Y:S04]  /*32200*/  LDL.LU R4, [R1+0x130] ;  /* 0x0001300001047983 */ /* 0x001ea80000300800 */
[----:B------:R-:W2:Y:S04]  /*32210*/  LDL.LU R5, [R1+0x134] ;  /* 0x0001340001057983 */ /* 0x000ea80000300800 */
[----:B------:R-:W3:Y:S04]  /*32220*/  LDL.LU R6, [R1+0x138] ;  /* 0x0001380001067983 */ /* 0x000ee80000300800 */
[----:B------:R-:W3:Y:S01]  /*32230*/  LDL.LU R7, [R1+0x13c] ;  /* 0x00013c0001077983 */ /* 0x000ee20000300800 */
[----:B------:R-:W-:-:S03]  /*32240*/  IMAD.MOV.U32 R3, RZ, RZ, R15 ;  /* 0x000000ffff037224 */ /* 0x000fc600078e000f */
[----:B---3--:R-:W-:Y:S04]  /*32250*/  STL.64 [R1+0x1e70], R6 ;  /* 0x001e700601007387 */ /* 0x008fe80000100a00 */
[----:B--2---:R0:W-:Y:S04]  /*32260*/  STL.64 [R1+0x1e68], R4 ;  /* 0x001e680401007387 */ /* 0x0041e80000100a00 */
[----:B0-----:R-:W4:Y:S04]  /*32270*/  LDL.LU R4, [R1+0x140] ;  /* 0x0001400001047983 */ /* 0x001f280000300800 */
[----:B------:R-:W4:Y:S04]  /*32280*/  LDL.LU R5, [R1+0x144] ;  /* 0x0001440001057983 */ /* 0x000f280000300800 */
[----:B------:R-:W4:Y:S04]  /*32290*/  LDL.LU R6, [R1+0x148] ;  /* 0x0001480001067983 */ /* 0x000f280000300800 */
[----:B------:R-:W4:Y:S04]  /*322a0*/  LDL.LU R7, [R1+0x14c] ;  /* 0x00014c0001077983 */ /* 0x000f280000300800 */
[----:B------:R-:W-:Y:S04]  /*322b0*/  STL [R1+0x1dc0], R8 ;  /* 0x001dc00801007387 */ /* 0x000fe80000100800 */
[----:B------:R-:W-:Y:S04]  /*322c0*/  STL [R1+0x1dbc], R2 ;  /* 0x001dbc0201007387 */ /* 0x000fe80000100800 */
[----:B------:R-:W-:Y:S04]  /*322d0*/  STL.64 [R1+0x200], R16 ;  /* 0x0002001001007387 */ /* 0x000fe80000100a00 */
[----:B------:R0:W-:Y:S04]  /*322e0*/  STL.64 [R1+0x208], R18 ;  /* 0x0002081201007387 */ /* 0x0001e80000100a00 */
[----:B0-----:R-:W2:Y:S04]  /*322f0*/  LDL.LU.64 R18, [R1+0x1ed0] ;  /* 0x001ed00001127983 */ /* 0x001ea80000300a00 */
[----:B------:R-:W2:Y:S04]  /*32300*/  LDL.LU.64 R16, [R1+0x1ec8] ;  /* 0x001ec80001107983 */ /* 0x000ea80000300a00 */
[----:B------:R-:W2:Y:S04]  /*32310*/  LDL.LU.64 R14, [R1+0x1ec0] ;  /* 0x001ec000010e7983 */ /* 0x000ea80000300a00 */
[----:B------:R-:W-:Y:S01]  /*32320*/  STL [R1+0x1dc8], R3 ;  /* 0x001dc80301007387 */ /* 0x000fe20000100800 */
[----:B--2---:R-:W-:Y:S03]  /*32330*/  HMMA.16816.F32 R12, R24, R14, R16 ;  /* 0x0000000e180c723c */ /* 0x004fe60000001810 */
[----:B------:R-:W2:Y:S04]  /*32340*/  LDL.LU.64 R18, [R1+0x1eb8] ;  /* 0x001eb80001127983 */ /* 0x000ea80000300a00 */
[----:B------:R-:W2:-:S15]  /*32350*/  LDL.LU.64 R16, [R1+0x1eb0] ;  /* 0x001eb00001107983 */ /* 0x000e9e0000300a00 */
[----:B------:R-:W-:-:S01]  /*32360*/  NOP ;  /* 0x0000000000007918 */ /* 0x000fc20000000000 */
[----:B------:R-:W-:Y:S04]  /*32370*/  STL.64 [R1+0x1f0], R12 ;  /* 0x0001f00c01007387 */ /* 0x000fe80000100a00 */
[----:B------:R0:W-:Y:S04]  /*32380*/  STL.64 [R1+0x1f8], R14 ;  /* 0x0001f80e01007387 */ /* 0x0001e80000100a00 */
[----:B0-----:R-:W2:Y:S02]  /*32390*/  LDL.LU.64 R14, [R1+0x1ea8] ;  /* 0x001ea800010e7983 */ /* 0x001ea40000300a00 */
[----:B--2---:R-:W-:Y:S06]  /*323a0*/  HMMA.16816.F32 R16, R24, R14, R16 ;  /* 0x0000000e1810723c */ /* 0x004fec0000001810 */
[----:B------:R-:W-:-:S15]  /*323b0*/  IMAD.MOV.U32 R3, RZ, RZ, R15 ;  /* 0x000000ffff037224 */ /* 0x000fde00078e000f */
[----:B------:R-:W-:-:S02]  /*323c0*/  NOP ;  /* 0x0000000000007918 */ /* 0x000fc40000000000 */
[----:B------:R-:W-:Y:S04]  /*323d0*/  STL.64 [R1+0x1e0], R16 ;  /* 0x0001e01001007387 */ /* 0x000fe80000100a00 */
[----:B------:R0:W-:Y:S04]  /*323e0*/  STL.64 [R1+0x1e8], R18 ;  /* 0x0001e81201007387 */ /* 0x0001e80000100a00 */
[----:B0-----:R-:W2:Y:S04]  /*323f0*/  LDL.LU.64 R18, [R1+0x1ea0] ;  /* 0x001ea00001127983 */ /* 0x001ea80000300a00 */
[----:B------:R-:W2:Y:S04]  /*32400*/  LDL.LU.64 R14, [R1+0x1e98] ;  /* 0x001e9800010e7983 */ /* 0x000ea80000300a00 */
[----:B------:R-:W2:Y:S01]  /*32410*/  LDL.LU.64 R12, [R1+0x1e90] ;  /* 0x001e9000010c7983 */ /* 0x000ea20000300a00 */
[C---:B----4-:R-:W-:Y:S03]  /*32420*/  HMMA.16816.F32 R4, R24.reuse, R22, R4 ;  /* 0x000000161804723c */ /* 0x050fe60000001804 */
[----:B------:R-:W-:Y:S03]  /*32430*/  STL [R1+0x1ddc], R3 ;  /* 0x001ddc0301007387 */ /* 0x000fe60000100800 */
[----:B------:R-:W-:Y:S01]  /*32440*/  IMAD.MOV.U32 R0, RZ, RZ, R22 ;  /* 0x000000ffff007224 */ /* 0x000fe200078e0016 */
[----:B--2---:R-:W-:Y:S06]  /*32450*/  HMMA.16816.F32 R12, R24, R18, R12 ;  /* 0x00000012180c723c */ /* 0x004fec000000180c */
[----:B------:R-:W-:-:S15]  /*32460*/  IMAD.MOV.U32 R17, RZ, RZ, R19 ;  /* 0x000000ffff117224 */ /* 0x000fde00078e0013 */
[----:B------:R-:W-:-:S02]  /*32470*/  NOP ;  /* 0x0000000000007918 */ /* 0x000fc40000000000 */
[----:B------:R0:W-:Y:S04]  /*32480*/  STL.64 [R1+0x560], R12 ;  /* 0x0005600c01007387 */ /* 0x0001e80000100a00 */
[----:B------:R1:W-:Y:S01]  /*32490*/  STL.64 [R1+0x568], R14 ;  /* 0x0005680e01007387 */ /* 0x0003e20000100a00 */
[----:B0-----:R-:W-:-:S03]  /*324a0*/  IMAD.MOV.U32 R12, RZ, RZ, R18 ;  /* 0x000000ffff0c7224 */ /* 0x001fc600078e0012 */
[----:B-1----:R-:W2:Y:S04]  /*324b0*/  LDL.LU.64 R14, [R1+0x1e88] ;  /* 0x001e8800010e7983 */ /* 0x002ea80000300a00 */
[----:B------:R-:W3:Y:S04]  /*324c0*/  LDL.LU.64 R18, [R1+0x1e80] ;  /* 0x001e800001127983 */ /* 0x000ee80000300a00 */
[----:B------:R-:W4:Y:S04]  /*324d0*/  LDL.LU R16, [R1+0x1e78] ;  /* 0x001e780001107983 */ /* 0x000f280000300800 */
[----:B------:R-:W-:Y:S04]  /*324e0*/  STL.64 [R1+0x550], R4 ;  /* 0x0005500401007387 */ /* 0x000fe80000100a00 */
[----:B------:R0:W-:Y:S01]  /*324f0*/  STL.64 [R1+0x558], R6 ;  /* 0x0005580601007387 */ /* 0x0001e20000100a00 */
[----:B------:R-:W-:-:S03]  /*32500*/  IMAD.MOV.U32 R13, RZ, RZ, R23 ;  /* 0x000000ffff0d7224 */ /* 0x000fc600078e0017 */
[----:B0-----:R-:W2:Y:S04]  /*32510*/  LDL.LU.64 R6, [R1+0x1e70] ;  /* 0x001e700001067983 */ /* 0x001ea80000300a00 */
[----:B------:R-:W2:Y:S04]  /*32520*/  LDL.LU.64 R4, [R1+0x1e68] ;  /* 0x001e680001047983 */ /* 0x000ea80000300a00 */
[----:B------:R-:W2:Y:S04]  /*32530*/  LDL.LU.64 R22, [R1+0x1e60] ;  /* 0x001e600001167983 */ /* 0x000ea80000300a00 */
[----:B------:R-:W-:Y:S04]  /*32540*/  STL [R1+0x1dd0], R13 ;  /* 0x001dd00d01007387 */ /* 0x000fe80000100800 */
[----:B------:R-:W-:Y:S01]  /*32550*/  STL [R1+0x1dcc], R0 ;  /* 0x001dcc0001007387 */ /* 0x000fe20000100800 */
[----:B--2---:R-:W-:Y:S06]  /*32560*/  HMMA.16816.F32 R4, R24, R22, R4 ;  /* 0x000000161804723c */ /* 0x004fec0000001804 */
[----:B------:R-:W-:-:S02]  /*32570*/  IMAD.MOV.U32 R28, RZ, RZ, R22 ;  /* 0x000000ffff1c7224 */ /* 0x000fc400078e0016 */
[----:B------:R-:W-:-:S15]  /*32580*/  IMAD.MOV.U32 R29, RZ, RZ, R23 ;  /* 0x000000ffff1d7224 */ /* 0x000fde00078e0017 */
[----:B------:R-:W-:Y:S04]  /*32590*/  STL.64 [R1+0x540], R4 ;  /* 0x0005400401007387 */ /* 0x000fe80000100a00 */
[----:B------:R0:W-:Y:S04]  /*325a0*/  STL.64 [R1+0x548], R6 ;  /* 0x0005480601007387 */ /* 0x0001e80000100a00 */
[----:B0-----:R-:W2:Y:S04]  /*325b0*/  LDL.LU.64 R6, [R1+0x1e58] ;  /* 0x001e580001067983 */ /* 0x001ea80000300a00 */
[----:B------:R-:W2:Y:S04]  /*325c0*/  LDL.LU.64 R4, [R1+0x1e50] ;  /* 0x001e500001047983 */ /* 0x000ea80000300a00 */
        /* <DEDUP_REMOVED lines=18> */
[----:B------:R-:W-:-:S15]  /*326f0*/  IMAD.MOV.U32 R3, RZ, RZ, R7 ;  /* 0x000000ffff037224 */ /* 0x000fde00078e0007 */
[----:B------:R-:W-:-:S02]  /*32700*/  NOP ;  /* 0x0000000000007918 */ /* 0x000fc40000000000 */
[----:B------:R0:W-:Y:S04]  /*32710*/  STL.64 [R1+0x510], R20 ;  /* 0x0005101401007387 */ /* 0x0001e80000100a00 */
[----:B------:R1:W-:Y:S04]  /*32720*/  STL.64 [R1+0x518], R22 ;  /* 0x0005181601007387 */ /* 0x0003e80000100a00 */
[----:B0-----:R-:W2:Y:S01]  /*32730*/  LDL.LU.64 R20, [R1+0x1e10] ;  /* 0x001e100001147983 */ /* 0x001ea20000300a00 */
[----:B-1----:R-:W-:-:S03]  /*32740*/  IMAD.MOV.U32 R23, RZ, RZ, R6 ;  /* 0x000000ffff177224 */ /* 0x002fc600078e0006 */
[----:B------:R-:W3:Y:S04]  /*32750*/  LDL.LU.64 R6, [R1+0x1e08] ;  /* 0x001e080001067983 */ /* 0x000ee80000300a00 */
[----:B------:R-:W3:Y:S02]  /*32760*/  LDL.LU.64 R4, [R1+0x1e00] ;  /* 0x001e000001047983 */ /* 0x000ee40000300a00 */
[----:B---3--:R-:W-:-:S15]  /*32770*/  HMMA.16816.F32 R4, R24, R18, R4 ;  /* 0x000000121804723c */ /* 0x008fde0000001804 */
[----:B------:R-:W-:-:S08]  /*32780*/  NOP ;  /* 0x0000000000007918 */ /* 0x000fd00000000000 */
[----:B------:R-:W-:Y:S04]  /*32790*/  STL.64 [R1+0x500], R4 ;  /* 0x0005000401007387 */ /* 0x000fe80000100a00 */
[----:B------:R0:W-:Y:S04]  /*327a0*/  STL.64 [R1+0x508], R6 ;  /* 0x0005080601007387 */ /* 0x0001e80000100a00 */
[----:B0-----:R-:W3:Y:S04]  /*327b0*/  LDL.LU.64 R6, [R1+0x1df8] ;  /* 0x001df80001067983 */ /* 0x001ee80000300a00 */
[----:B------:R-:W3:Y:S02]  /*327c0*/  LDL.LU.64 R4, [R1+0x1df0] ;  /* 0x001df00001047983 */ /* 0x000ee40000300a00 */
[----:B---3--:R-:W-:-:S15]  /*327d0*/  HMMA.16816.F32 R4, R24, R10, R4 ;  /* 0x0000000a1804723c */ /* 0x008fde0000001804 */
[----:B------:R-:W-:-:S08]  /*327e0*/  NOP ;  /* 0x0000000000007918 */ /* 0x000fd00000000000 */
[----:B------:R0:W-:Y:S04]  /*327f0*/  STL.64 [R1+0x4f0], R4 ;  /* 0x0004f00401007387 */ /* 0x0001e80000100a00 */
[----:B------:R-:W-:Y:S04]  /*32800*/  STL.64 [R1+0x4f8], R6 ;  /* 0x0004f80601007387 */ /* 0x000fe80000100a00 */
[----:B0-----:R-:W3:Y:S04]  /*32810*/  LDL.LU.64 R4, [R1+0x1de8] ;  /* 0x001de80001047983 */ /* 0x001ee80000300a00 */
[----:B------:R-:W-:Y:S04]  /*32820*/  STL.64 [R1+0x1d00], R10 ;  /* 0x001d000a01007387 */ /* 0x000fe80000100a00 */
[----:B------:R-:W-:Y:S04]  /*32830*/  STL [R1+0x1cf8], R9 ;  /* 0x001cf80901007387 */ /* 0x000fe80000100800 */
[----:B------:R0:W-:Y:S04]  /*32840*/  STL [R1+0x1dc4], R8 ;  /* 0x001dc40801007387 */ /* 0x0001e80000100800 */
[----:B0-----:R-:W4:Y:S04]  /*32850*/  LDL.LU R8, [R1+0xd0] ;  /* 0x0000d00001087983 */ /* 0x001f280000300800 */
[----:B------:R-:W4:Y:S04]  /*32860*/  LDL.LU R9, [R1+0xd4] ;  /* 0x0000d40001097983 */ /* 0x000f280000300800 */
[----:B------:R-:W4:Y:S04]  /*32870*/  LDL.LU R10, [R1+0xd8] ;  /* 0x0000d800010a7983 */ /* 0x000f280000300800 */
[----:B------:R-:W4:Y:S01]  /*32880*/  LDL.LU R11, [R1+0xdc] ;  /* 0x0000dc00010b7983 */ /* 0x000f220000300800 */
[----:B------:R-:W0:Y:S02]  /*32890*/  S2R R6, SR_TID.X ;  /* 0x0000000000067919 */ /* 0x000e240000002100 */
[C---:B0-----:R-:W-:Y:S01]  /*328a0*/  LOP3.LUT R7, R6.reuse, 0x7, RZ, 0xc0, !PT ;  /* 0x0000000706077812 */ /* 0x041fe200078ec0ff */
[----:B------:R-:W-:-:S04]  /*328b0*/  IMAD.SHL.U32 R22, R6, 0x2, RZ ;  /* 0x0000000206167824 */ /* 0x000fc800078e00ff */
[----:B------:R-:W-:Y:S02]  /*328c0*/  IMAD R7, R7, 0x90, RZ ;  /* 0x0000009007077824 */ /* 0x000fe400078e02ff */
[----:B------:R-:W-:-:S03]  /*328d0*/  IMAD.SHL.U32 R6, R6, 0x40, RZ ;  /* 0x0000004006067824 */ /* 0x000fc600078e00ff */
[----:B------:R-:W-:Y:S02]  /*328e0*/  LOP3.LUT R7, R7, 0x10, R22, 0x78, !PT ;  /* 0x0000001007077812 */ /* 0x000fe400078e7816 */
[----:B------:R-:W2:Y:S02]  /*328f0*/  LDL.LU R22, [R1+0x1de4] ;  /* 0x001de40001167983 */ /* 0x000ea40000300800 */
[----:B------:R-:W-:Y:S01]  /*32900*/  LOP3.LUT R7, R7, 0x400, R6, 0xf8, !PT ;  /* 0x0000040007077812 */ /* 0x000fe200078ef806 */
[----:B----4-:R-:W-:Y:S07]  /*32910*/  HMMA.16816.F32 R8, R24, R14, R8 ;  /* 0x0000000e1808723c */ /* 0x010fee0000001808 */
[----:B---3--:R-:W-:-:S02]  /*32920*/  IMAD.MOV.U32 R26, RZ, RZ, R5 ;  /* 0x000000ffff1a7224 */ /* 0x008fc400078e0005 */
[----:B------:R-:W-:Y:S02]  /*32930*/  IMAD.MOV.U32 R27, RZ, RZ, R4 ;  /* 0x000000ffff1b7224 */ /* 0x000fe400078e0004 */
[----:B------:R-:W0:-:S12]  /*32940*/  LDSM.16.MT88.4 R4, [R7+UR4+0x9000] ;  /* 0x009000040704783b */ /* 0x000e180008004200 */
[----:B------:R-:W-:Y:S04]  /*32950*/  STL.64 [R1+0x1d0], R8 ;  /* 0x0001d00801007387 */ /* 0x000fe80000100a00 */
[----:B------:R-:W-:Y:S04]  /*32960*/  STL.64 [R1+0x1d8], R10 ;  /* 0x0001d80a01007387 */ /* 0x000fe80000100a00 */
[----:B------:R-:W1:Y:S04]  /*32970*/  LDSM.16.M88.4 R8, [R16+UR4] ;  /* 0x000000041008783b */ /* 0x000e680008000200 */
[----:B0-----:R-:W-:Y:S04]  /*32980*/  STL.64 [R1+0x1c88], R6 ;  /* 0x001c880601007387 */ /* 0x001fe80000100a00 */
[----:B------:R1:W-:Y:S02]  /*32990*/  STL.64 [R1+0x1c80], R4 ;  /* 0x001c800401007387 */ /* 0x0003e40000100a00 */
[----:B-1----:R-:W-:-:S02]  /*329a0*/  IMAD.MOV.U32 R5, RZ, RZ, R8 ;  /* 0x000000ffff057224 */ /* 0x002fc400078e0008 */
[----:B------:R-:W-:Y:S01]  /*329b0*/  IMAD.MOV.U32 R4, RZ, RZ, R9 ;  /* 0x000000ffff047224 */ /* 0x000fe200078e0009 */
[----:B------:R-:W-:Y:S04]  /*329c0*/  STL.64 [R1+0xd0], R8 ;  /* 0x0000d00801007387 */ /* 0x000fe80000100a00 */
[----:B------:R-:W-:Y:S04]  /*329d0*/  STL.64 [R1+0xd8], R10 ;  /* 0x0000d80a01007387 */ /* 0x000fe80000100a00 */
[----:B------:R0:W-:Y:S04]  /*329e0*/  STL.64 [R1+0x1c90], R4 ;  /* 0x001c900401007387 */ /* 0x0001e80000100a00 */
[----:B0-----:R-:W3:Y:S04]  /*329f0*/  LDL.LU R4, [R1+0x4c0] ;  /* 0x0004c00001047983 */ /* 0x001ee80000300800 */
[----:B------:R-:W3:Y:S04]  /*32a00*/  LDL.LU R5, [R1+0x4c4] ;  /* 0x0004c40001057983 */ /* 0x000ee80000300800 */
[----:B------:R-:W4:Y:S04]  /*32a10*/  LDL.LU R6, [R1+0x4c8] ;  /* 0x0004c80001067983 */ /* 0x000f280000300800 */
[----:B------:R-:W4:Y:S04]  /*32a20*/  LDL.LU R7, [R1+0x4cc] ;  /* 0x0004cc0001077983 */ /* 0x000f280000300800 */
[----:B----4-:R-:W-:Y:S04]  /*32a30*/  STL.64 [R1+0x1ca0], R6 ;  /* 0x001ca00601007387 */ /* 0x010fe80000100a00 */
[----:B---3--:R0:W-:Y:S04]  /*32a40*/  STL.64 [R1+0x1c98], R4 ;  /* 0x001c980401007387 */ /* 0x0081e80000100a00 */
[----:B0-----:R-:W3:Y:S04]  /*32a50*/  LDL.LU R4, [R1+0x4a0] ;  /* 0x0004a00001047983 */ /* 0x001ee80000300800 */
[----:B------:R-:W3:Y:S04]  /*32a60*/  LDL.LU R5, [R1+0x4a4] ;  /* 0x0004a40001057983 */ /* 0x000ee80000300800 */
[----:B------:R-:W4:Y:S04]  /*32a70*/  LDL.LU R6, [R1+0x4a8] ;  /* 0x0004a80001067983 */ /* 0x000f280000300800 */
[----:B------:R-:W4:Y:S04]  /*32a80*/  LDL.LU R7, [R1+0x4ac] ;  /* 0x0004ac0001077983 */ /* 0x000f280000300800 */
[----:B------:R-:W2:Y:S04]  /*32a90*/  LDL.LU R8, [R1+0x460] ;  /* 0x0004600001087983 */ /* 0x000ea80000300800 */
[----:B------:R-:W2:Y:S04]  /*32aa0*/  LDL.LU R9, [R1+0x464] ;  /* 0x0004640001097983 */ /* 0x000ea80000300800 */
[----:B------:R-:W2:Y:S04]  /*32ab0*/  LDL.LU R10, [R1+0x468] ;  /* 0x00046800010a7983 */ /* 0x000ea80000300800 */
[----:B------:R-:W2:Y:S04]  /*32ac0*/  LDL.LU R11, [R1+0x46c] ;  /* 0x00046c00010b7983 */ /* 0x000ea80000300800 */
[----:B----4-:R0:W-:Y:S04]  /*32ad0*/  STL.64 [R1+0x1cb0], R6 ;  /* 0x001cb00601007387 */ /* 0x0101e80000100a00 */
[----:B---3--:R1:W-:Y:S01]  /*32ae0*/  STL.64 [R1+0x1ca8], R4 ;  /* 0x001ca80401007387 */ /* 0x0083e20000100a00 */
[----:B0-----:R-:W-:-:S02]  /*32af0*/  IMAD.MOV.U32 R6, RZ, RZ, R23 ;  /* 0x000000ffff067224 */ /* 0x001fc400078e0017 */
[----:B------:R-:W-:Y:S01]  /*32b00*/  IMAD.MOV.U32 R7, RZ, RZ, R3 ;  /* 0x000000ffff077224 */ /* 0x000fe200078e0003 */
[----:B------:R-:W2:Y:S04]  /*32b10*/  LDL.LU R23, [R1+0x1de0] ;  /* 0x001de00001177983 */ /* 0x000ea80000300800 */
[----:B------:R-:W3:Y:S04]  /*32b20*/  LDL.LU R3, [R1+0x1ddc] ;  /* 0x001ddc0001037983 */ /* 0x000ee80000300800 */
[----:B------:R0:W-:Y:S04]  /*32b30*/  STL.64 [R1+0x1cc8], R6 ;  /* 0x001cc80601007387 */ /* 0x0001e80000100a00 */
[----:B-1----:R-:W2:Y:S04]  /*32b40*/  LDL.LU R4, [R1+0x240] ;  /* 0x0002400001047983 */ /* 0x002ea80000300800 */
[----:B------:R-:W2:Y:S04]  /*32b50*/  LDL.LU R5, [R1+0x244] ;  /* 0x0002440001057983 */ /* 0x000ea80000300800 */
[----:B0-----:R-:W2:Y:S04]  /*32b60*/  LDL.LU R6, [R1+0x248] ;  /* 0x0002480001067983 */ /* 0x001ea80000300800 */
[----:B------:R-:W2:Y:S02]  /*32b70*/  LDL.LU R7, [R1+0x24c] ;  /* 0x00024c0001077983 */ /* 0x000ea40000300800 */
[----:B--2---:R-:W-:Y:S07]  /*32b80*/  HMMA.16816.F32 R4, R20, R26, R4 ;  /* 0x0000001a1404723c */ /* 0x004fee0000001804 */
[----:B------:R-:W-:-:S02]  /*32b90*/  IMAD.MOV.U32 R26, RZ, RZ, R12 ;  /* 0x000000ffff1a7224 */ /* 0x000fc400078e000c */
[----:B------:R-:W-:Y:S01]  /*32ba0*/  IMAD.MOV.U32 R27, RZ, RZ, R17 ;  /* 0x000000ffff1b7224 */ /* 0x000fe200078e0011 */
[----:B------:R-:W2:-:S13]  /*32bb0*/  LDL.LU R12, [R1+0x1dd8] ;  /* 0x001dd800010c7983 */ /* 0x000e9a0000300800 */
[----:B------:R-:W-:Y:S04]  /*32bc0*/  STL.64 [R1+0x1c0], R4 ;  /* 0x0001c00401007387 */ /* 0x000fe80000100a00 */
[----:B------:R0:W-:Y:S04]  /*32bd0*/  STL.64 [R1+0x1c8], R6 ;  /* 0x0001c80601007387 */ /* 0x0001e80000100a00 */
[----:B------:R-:W4:Y:S04]  /*32be0*/  LDL.LU R17, [R1+0x1dd4] ;  /* 0x001dd40001117983 */ /* 0x000f280000300800 */
[----:B------:R1:W-:Y:S01]  /*32bf0*/  STL.64 [R1+0x1d48], R26 ;  /* 0x001d481a01007387 */ /* 0x0003e20000100a00 */
[----:B0-----:R-:W-:-:S02]  /*32c00*/  IMAD.MOV.U32 R6, RZ, RZ, R13 ;  /* 0x000000ffff067224 */ /* 0x001fc400078e000d */
[----:B------:R-:W-:Y:S01]  /*32c10*/  IMAD.MOV.U32 R7, RZ, RZ, R0 ;  /* 0x000000ffff077224 */ /* 0x000fe200078e0000 */
[----:B------:R-:W2:Y:S04]  /*32c20*/  LDL.LU R13, [R1+0x1dd0] ;  /* 0x001dd000010d7983 */ /* 0x000ea80000300800 */
[----:B------:R-:W2:Y:S04]  /*32c30*/  LDL.LU R0, [R1+0x1dcc] ;  /* 0x001dcc0001007983 */ /* 0x000ea80000300800 */
[----:B-1----:R-:W4:Y:S01]  /*32c40*/  LDL.LU R26, [R1+0x68] ;  /* 0x00006800011a7983 */ /* 0x002f220000300800 */
[----:B---3--:R-:W-:-:S03]  /*32c50*/  IMAD.MOV.U32 R27, RZ, RZ, R3 ;  /* 0x000000ffff1b7224 */ /* 0x008fc600078e0003 */
[----:B------:R-:W3:Y:S04]  /*32c60*/  LDL.LU R3, [R1+0x1dc8] ;  /* 0x001dc80001037983 */ /* 0x000ee80000300800 */
[----:B----4-:R-:W-:Y:S04]  /*32c70*/  STL.64 [R1+0x1d60], R26 ;  /* 0x001d601a01007387 */ /* 0x010fe80000100a00 */
[----:B------:R-:W0:Y:S04]  /*32c80*/  LDSM.16.M88.4 R24, [R16+UR4+0x800] ;  /* 0x000800041018783b */ /* 0x000e280008000200 */
[----:B------:R-:W-:Y:S04]  /*32c90*/  STL.64 [R1+0x1ce0], R6 ;  /* 0x001ce00601007387 */ /* 0x000fe80000100a00 */
[----:B0-----:R-:W-:Y:S04]  /*32ca0*/  STL.64 [R1+0xc0], R24 ;  /* 0x0000c01801007387 */ /* 0x001fe80000100a00 */
[----:B------:R0:W-:Y:S04]  /*32cb0*/  STL.64 [R1+0xc8], R26 ;  /* 0x0000c81a01007387 */ /* 0x0001e80000100a00 */
[----:B0-----:R-:W4:Y:S04]  /*32cc0*/  LDL.LU R26, [R1+0x78] ;  /* 0x00007800011a7983 */ /* 0x001f280000300800 */
[----:B------:R-:W4:Y:S01]  /*32cd0*/  LDL.LU R27, [R1+0x7c] ;  /* 0x00007c00011b7983 */ /* 0x000f220000300800 */
[----:B------:R-:W-:-:S02]  /*32ce0*/  IMAD.MOV.U32 R6, RZ, RZ, R17 ;  /* 0x000000ffff067224 */ /* 0x000fc400078e0011 */
[----:B--2---:R-:W-:Y:S02]  /*32cf0*/  IMAD.MOV.U32 R7, RZ, RZ, R12 ;  /* 0x000000ffff077224 */ /* 0x004fe400078e000c */
[----:B------:R-:W-:Y:S02]  /*32d00*/  IMAD.MOV.U32 R17, RZ, RZ, R24 ;  /* 0x000000ffff117224 */ /* 0x000fe400078e0018 */
[----:B------:R-:W-:Y:S01]  /*32d10*/  IMAD.MOV.U32 R12, RZ, RZ, R25 ;  /* 0x000000ffff0c7224 */ /* 0x000fe200078e0019 */
[----:B----4-:R0:W-:Y:S04]  /*32d20*/  STL.64 [R1+0x1d78], R26 ;  /* 0x001d781a01007387 */ /* 0x0101e80000100a00 */
[----:B------:R-:W2:Y:S04]  /*32d30*/  LDL.LU R24, [R1+0x450] ;  /* 0x0004500001187983 */ /* 0x000ea80000300800 */
[----:B------:R-:W2:Y:S04]  /*32d40*/  LDL.LU R25, [R1+0x454] ;  /* 0x0004540001197983 */ /* 0x000ea80000300800 */
[----:B0-----:R-:W2:Y:S04]  /*32d50*/  LDL.LU R26, [R1+0x458] ;  /* 0x00045800011a7983 */ /* 0x001ea80000300800 */
[----:B------:R-:W2:Y:S04]  /*32d60*/  LDL.LU R27, [R1+0x45c] ;  /* 0x00045c00011b7983 */ /* 0x000ea80000300800 */
[----:B------:R-:W-:Y:S04]  /*32d70*/  STL.64 [R1+0x1d20], R14 ;  /* 0x001d200e01007387 */ /* 0x000fe80000100a00 */
[----:B------:R-:W-:Y:S04]  /*32d80*/  STL [R1+0x1d18], R12 ;  /* 0x001d180c01007387 */ /* 0x000fe80000100800 */
[----:B------:R0:W-:Y:S04]  /*32d90*/  STL.64 [R1+0x1d10], R18 ;  /* 0x001d101201007387 */ /* 0x0001e80000100a00 */
[----:B------:R1:W-:Y:S04]  /*32da0*/  STL.64 [R1+0x1d08], R16 ;  /* 0x001d081001007387 */ /* 0x0003e80000100a00 */
[----:B0-----:R-:W1:Y:S04]  /*32db0*/  LDL.LU R18, [R1+0xb8] ;  /* 0x0000b80001127983 */ /* 0x001e680000300800 */
[----:B------:R-:W1:Y:S02]  /*32dc0*/  LDL.LU R19, [R1+0xbc] ;  /* 0x0000bc0001137983 */ /* 0x000e640000300800 */
[----:B-1----:R-:W-:Y:S02]  /*32dd0*/  HMMA.16816.F32 R16, R20, R18, R8 ;  /* 0x000000121410723c */ /* 0x002fe40000001808 */
[----:B------:R-:W4:-:S15]  /*32de0*/  LDL.LU R8, [R1+0x1dc4] ;  /* 0x001dc40001087983 */ /* 0x000f1e0000300800 */
[----:B------:R-:W-:-:S06]  /*32df0*/  NOP ;  /* 0x0000000000007918 */ /* 0x000fcc0000000000 */
[----:B------:R-:W-:Y:S04]  /*32e00*/  STL.64 [R1+0x1b0], R16 ;  /* 0x0001b01001007387 */ /* 0x000fe80000100a00 */
[----:B------:R2:W-:Y:S02]  /*32e10*/  STL.64 [R1+0x1b8], R18 ;  /* 0x0001b81201007387 */ /* 0x0005e40000100a00 */
[----:B--2---:R-:W-:Y:S07]  /*32e20*/  HMMA.16816.F32 R16, R20, R6, R24 ;  /* 0x000000061410723c */ /* 0x004fee0000001818 */
[----:B------:R-:W-:-:S02]  /*32e30*/  IMAD.MOV.U32 R7, RZ, RZ, R2 ;  /* 0x000000ffff077224 */ /* 0x000fc400078e0002 */
[----:B----4-:R-:W-:Y:S02]  /*32e40*/  IMAD.MOV.U32 R6, RZ, RZ, R8 ;  /* 0x000000ffff067224 */ /* 0x010fe400078e0008 */
[----:B------:R-:W2:-:S12]  /*32e50*/  LDL.LU R8, [R1+0x1dc0] ;  /* 0x001dc00001087983 */ /* 0x000e980000300800 */
[----:B------:R-:W-:Y:S04]  /*32e60*/  STL.64 [R1+0x1a0], R16 ;  /* 0x0001a01001007387 */ /* 0x000fe80000100a00 */
[----:B------:R-:W-:Y:S04]  /*32e70*/  STL.64 [R1+0x1a8], R18 ;  /* 0x0001a81201007387 */ /* 0x000fe80000100a00 */
[----:B------:R-:W4:Y:S04]  /*32e80*/  LDL.LU R2, [R1+0x1dbc] ;  /* 0x001dbc0001027983 */ /* 0x000f280000300800 */
[----:B------:R-:W2:Y:S01]  /*32e90*/  LDL.LU R26, [R1+0x88] ;  /* 0x00008800011a7983 */ /* 0x000ea20000300800 */
[----:B---3--:R-:W-:-:S03]  /*32ea0*/  IMAD.MOV.U32 R27, RZ, RZ, R3 ;  /* 0x000000ffff1b7224 */ /* 0x008fc600078e0003 */
[----:B------:R-:W3:Y:S01]  /*32eb0*/  LDL.LU R3, [R1+0x1db8] ;  /* 0x001db80001037983 */ /* 0x000ee20000300800 */
[----:B------:R-:W-:Y:S02]  /*32ec0*/  IMAD.MOV.U32 R10, RZ, RZ, R28 ;  /* 0x000000ffff0a7224 */ /* 0x000fe400078e001c */
[----:B------:R-:W-:Y:S01]  /*32ed0*/  IMAD.MOV.U32 R11, RZ, RZ, R29 ;  /* 0x000000ffff0b7224 */ /* 0x000fe200078e001d */
[----:B--2---:R4:W-:Y:S04]  /*32ee0*/  STL.64 [R1+0x1d90], R26 ;  /* 0x001d901a01007387 */ /* 0x0049e80000100a00 */
[----:B------:R-:W-:Y:S04]  /*32ef0*/  STL.64 [R1+0x1d28], R6 ;  /* 0x001d280601007387 */ /* 0x000fe80000100a00 */
[----:B------:R-:W2:Y:S04]  /*32f00*/  LDL.LU R28, [R1+0x1db4] ;  /* 0x001db400011c7983 */ /* 0x000ea80000300800 */
[----:B------:R-:W3:Y:S01]  /*32f10*/  LDL.LU R29, [R1+0x1db0] ;  /* 0x001db000011d7983 */ /* 0x000ee20000300800 */
[----:B----4-:R-:W-:-:S02]  /*32f20*/  IMAD.MOV.U32 R26, RZ, RZ, R2 ;  /* 0x000000ffff1a7224 */ /* 0x010fc400078e0002 */
[----:B------:R-:W-:Y:S01]  /*32f30*/  IMAD.MOV.U32 R27, RZ, RZ, R8 ;  /* 0x000000ffff1b7224 */ /* 0x000fe200078e0008 */
[----:B------:R-:W4:Y:S04]  /*32f40*/  LDL.LU R2, [R1+0x1dac] ;  /* 0x001dac0001027983 */ /* 0x000f280000300800 */
[----:B------:R0:W-:Y:S04]  /*32f50*/  STL.64 [R1+0x1d40], R10 ;  /* 0x001d400a01007387 */ /* 0x0001e80000100a00 */
[----:B------:R-:W2:Y:S04]  /*32f60*/  LDL.LU R8, [R1+0x400] ;  /* 0x0004000001087983 */ /* 0x000ea80000300800 */
[----:B------:R-:W2:Y:S04]  /*32f70*/  LDL.LU R9, [R1+0x404] ;  /* 0x0004040001097983 */ /* 0x000ea80000300800 */
[----:B0-----:R-:W3:Y:S04]  /*32f80*/  LDL.LU R10, [R1+0x408] ;  /* 0x00040800010a7983 */ /* 0x001ee80000300800 */
        /* <DEDUP_REMOVED lines=23> */
[----:B------:R-:W2:Y:S04]  /*33100*/  LDL.LU R10, [R1+0x448] ;  /* 0x00044800010a7983 */ /* 0x000ea80000300800 */
[----:B------:R-:W2:Y:S01]  /*33110*/  LDL.LU R11, [R1+0x44c] ;  /* 0x00044c00010b7983 */ /* 0x000ea20000300800 */
[----:B------:R-:W-:-:S03]  /*33120*/  IMAD.MOV.U32 R14, RZ, RZ, R0 ;  /* 0x000000ffff0e7224 */ /* 0x000fc600078e0000 */
        /* <DEDUP_REMOVED lines=9> */
[----:B--2---:R-:W-:Y:S03]  /*331c0*/  HMMA.16816.F32 R24, R20, R26, R8 ;  /* 0x0000001a1418723c */ /* 0x004fe60000001808 */
[----:B------:R-:W2:Y:S04]  /*331d0*/  LDL.LU.64 R10, [R1+0x1da0] ;  /* 0x001da000010a7983 */ /* 0x000ea80000300a00 */
[----:B------:R-:W2:-:S15]  /*331e0*/  LDL.LU.64 R8, [R1+0x1d98] ;  /* 0x001d980001087983 */ /* 0x000e9e0000300a00 */
[----:B------:R-:W-:-:S01]  /*331f0*/  NOP ;  /* 0x0000000000007918 */ /* 0x000fc20000000000 */
[----:B------:R-:W-:Y:S04]  /*33200*/  STL.64 [R1+0x190], R24 ;  /* 0x0001901801007387 */ /* 0x000fe80000100a00 */
        /* <DEDUP_REMOVED lines=24> */
[----:B------:R-:W2:-:S15]  /*33390*/  LDL.LU.64 R10, [R1+0x1d40] ;  /* 0x001d4000010a7983 */ /* 0x000e9e0000300a00 */
[----:B------:R-:W-:-:S06]  /*333a0*/  NOP ;  /* 0x0000000000007918 */ /* 0x000fcc0000000000 */
[----:B------:R4:W-:Y:S04]  /*333b0*/  STL.64 [R1+0x1870], R26 ;  /* 0x0018701a01007387 */ /* 0x0009e80000100a00 */
[----:B------:R0:W-:Y:S01]  /*333c0*/  STL.64 [R1+0x1868], R24 ;  /* 0x0018681801007387 */ /* 0x0001e20000100a00 */
[----:B----4-:R-:W-:-:S03]  /*333d0*/  IMAD.MOV.U32 R26, RZ, RZ, R2 ;  /* 0x000000ffff1a7224 */ /* 0x010fc600078e0002 */
[----:B0-----:R-:W4:Y:S01]  /*333e0*/  LDL.LU R24, [R1+0x4b0] ;  /* 0x0004b00001187983 */ /* 0x001f220000300800 */
[----:B---3--:R-:W-:-:S03]  /*333f0*/  IMAD.MOV.U32 R25, RZ, RZ, R0 ;  /* 0x000000ffff197224 */ /* 0x008fc600078e0000 */
[----:B------:R-:W3:Y:S04]  /*33400*/  LDL.LU R0, [R1+0x1d3c] ;  /* 0x001d3c0001007983 */ /* 0x000ee80000300800 */
[----:B------:R-:W2:Y:S04]  /*33410*/  LDL.LU R2, [R1+0x1d38] ;  /* 0x001d380001027983 */ /* 0x000ea80000300800 */
[----:B------:R-:W4:Y:S04]  /*33420*/  LDL.LU R27, [R1+0x4bc] ;  /* 0x0004bc00011b7983 */ /* 0x000f280000300800 */
[----:B----4-:R-:W-:Y:S04]  /*33430*/  STL.64 [R1+0x1cc0], R26 ;  /* 0x001cc01a01007387 */ /* 0x010fe80000100a00 */
[----:B------:R0:W-:Y:S04]  /*33440*/  STL.64 [R1+0x1cb8], R24 ;  /* 0x001cb81801007387 */ /* 0x0001e80000100a00 */
[----:B0-----:R-:W4:Y:S04]  /*33450*/  LDL.LU R24, [R1+0x470] ;  /* 0x0004700001187983 */ /* 0x001f280000300800 */
[----:B------:R-:W4:Y:S01]  /*33460*/  LDL.LU R25, [R1+0x474] ;  /* 0x0004740001197983 */ /* 0x000f220000300800 */
[----:B---3--:R-:W-:-:S02]  /*33470*/  IMAD.MOV.U32 R26, RZ, RZ, R0 ;  /* 0x000000ffff1a7224 */ /* 0x008fc400078e0000 */
[----:B--2---:R-:W-:Y:S01]  /*33480*/  IMAD.MOV.U32 R27, RZ, RZ, R2 ;  /* 0x000000ffff1b7224 */ /* 0x004fe200078e0002 */
[----:B------:R-:W2:Y:S04]  /*33490*/  LDL.LU R0, [R1+0x1d34] ;  /* 0x001d340001007983 */ /* 0x000ea80000300800 */
[----:B------:R-:W3:Y:S04]  /*334a0*/  LDL.LU R2, [R1+0x1d30] ;  /* 0x001d300001027983 */ /* 0x000ee80000300800 */
[----:B------:R-:W-:Y:S01]  /*334b0*/  STL.64 [R1+0x1cd8], R26 ;  /* 0x001cd81a01007387 */ /* 0x000fe20000100a00 */
[----:B------:R-:W-:-:S03]  /*334c0*/  IMAD.MOV.U32 R15, RZ, RZ, R13 ;  /* 0x000000ffff0f7224 */ /* 0x000fc600078e000d */
[----:B----4-:R0:W-:Y:S04]  /*334d0*/  STL.64 [R1+0x1cd0], R24 ;  /* 0x001cd01801007387 */ /* 0x0101e80000100a00 */
[----:B0-----:R-:W4:Y:S04]  /*334e0*/  LDL.LU R24, [R1+0x480] ;  /* 0x0004800001187983 */ /* 0x001f280000300800 */
[----:B------:R-:W4:Y:S04]  /*334f0*/  LDL.LU R25, [R1+0x484] ;  /* 0x0004840001197983 */ /* 0x000f280000300800 */
[----:B------:R-:W2:Y:S04]  /*33500*/  LDL.LU R26, [R1+0x488] ;  /* 0x00048800011a7983 */ /* 0x000ea80000300800 */
[----:B------:R-:W2:Y:S01]  /*33510*/  LDL.LU R27, [R1+0x48c] ;  /* 0x00048c00011b7983 */ /* 0x000ea20000300800 */
[C---:B------:R-:W-:Y:S06]  /*33520*/  HMMA.16816.F32 R12, R20.reuse, R14, R4 ;  /* 0x0000000e140c723c */ /* 0x040fec0000001804 */
[----:B------:R-:W-:Y:S01]  /*33530*/  HMMA.16816.F32 R8, R20, R10, R16 ;  /* 0x0000000a1408723c */ /* 0x000fe20000001810 */
[----:B--2---:R-:W-:Y:S04]  /*33540*/  STL.64 [R1+0x1cf0], R26 ;  /* 0x001cf01a01007387 */ /* 0x004fe80000100a00 */
[----:B----4-:R0:W-:Y:S04]  /*33550*/  STL.64 [R1+0x1ce8], R24 ;  /* 0x001ce81801007387 */ /* 0x0101e80000100a00 */
[----:B0-----:R-:W2:Y:S04]  /*33560*/  LDL.LU R24, [R1+0x490] ;  /* 0x0004900001187983 */ /* 0x001ea80000300800 */
[----:B------:R-:W2:Y:S04]  /*33570*/  LDL.LU R25, [R1+0x494] ;  /* 0x0004940001197983 */ /* 0x000ea80000300800 */
[----:B------:R-:W2:Y:S04]  /*33580*/  LDL.LU.64 R6, [R1+0x1d28] ;  /* 0x001d280001067983 */ /* 0x000ea80000300a00 */
[----:B------:R-:W-:Y:S04]  /*33590*/  STL.64 [R1+0x150], R12 ;  /* 0x0001500c01007387 */ /* 0x000fe80000100a00 */
[----:B------:R0:W-:Y:S04]  /*335a0*/  STL.64 [R1+0x158], R14 ;  /* 0x0001580e01007387 */ /* 0x0001e80000100a00 */
[----:B0-----:R-:W4:Y:S04]  /*335b0*/  LDL.LU.64 R14, [R1+0x1d20] ;  /* 0x001d2000010e7983 */ /* 0x001f280000300a00 */
[----:B------:R-:W4:Y:S04]  /*335c0*/  LDL.LU R12, [R1+0x1d18] ;  /* 0x001d1800010c7983 */ /* 0x000f280000300800 */
[----:B------:R-:W4:Y:S04]  /*335d0*/  LDL.LU.64 R18, [R1+0x1d10] ;  /* 0x001d100001127983 */ /* 0x000f280000300a00 */
[----:B------:R-:W2:Y:S04]  /*335e0*/  LDL.LU.64 R16, [R1+0x1d08] ;  /* 0x001d080001107983 */ /* 0x000ea80000300a00 */
[----:B------:R-:W-:Y:S04]  /*335f0*/  STL.64 [R1+0x140], R8 ;  /* 0x0001400801007387 */ /* 0x000fe80000100a00 */
[----:B------:R-:W-:Y:S01]  /*33600*/  STL.64 [R1+0x148], R10 ;  /* 0x0001480a01007387 */ /* 0x000fe20000100a00 */
[----:B---3--:R-:W-:-:S02]  /*33610*/  IMAD.MOV.U32 R26, RZ, RZ, R2 ;  /* 0x000000ffff1a7224 */ /* 0x008fc400078e0002 */
[----:B------:R-:W-:Y:S01]  /*33620*/  IMAD.MOV.U32 R27, RZ, RZ, R0 ;  /* 0x000000ffff1b7224 */ /* 0x000fe200078e0000 */
[----:B--2---:R-:W0:Y:S04]  /*33630*/  LDSM.16.M88.4 R8, [R16+UR4+0x1000] ;  /* 0x001000041008783b */ /* 0x004e280008000200 */
[----:B0-----:R-:W-:Y:S04]  /*33640*/  STL.64 [R1+0xb0], R8 ;  /* 0x0000b00801007387 */ /* 0x001fe80000100a00 */
[----:B------:R-:W-:Y:S04]  /*33650*/  STL.64 [R1+0xb8], R10 ;  /* 0x0000b80a01007387 */ /* 0x000fe80000100a00 */
[----:B------:R-:W0:Y:S01]  /*33660*/  LDSM.16.M88.4 R8, [R16+UR4+0x1800] ;  /* 0x001800041008783b */ /* 0x000e220008000200 */
[----:B------:R-:W-:Y:S03]  /*33670*/  HMMA.16816.F32 R4, R20, R6, R24 ;  /* 0x000000061404723c */ /* 0x000fe60000001818 */
[----:B0-----:R-:W-:Y:S04]  /*33680*/  STL.64 [R1+0xa0], R8 ;  /* 0x0000a00801007387 */ /* 0x001fe80000100a00 */
[----:B------:R-:W-:Y:S04]  /*33690*/  STL.64 [R1+0xa8], R10 ;  /* 0x0000a80a01007387 */ /* 0x000fe80000100a00 */
[----:B------:R-:W0:Y:S04]  /*336a0*/  LDSM.16.M88.4 R8, [R16+UR4+0x2000] ;  /* 0x002000041008783b */ /* 0x000e280008000200 */
[----:B0-----:R0:W-:Y:S01]  /*336b0*/  STL.64 [R1+0x90], R8 ;  /* 0x0000900801007387 */ /* 0x0011e20000100a00 */
[----:B------:R-:W-:-:S03]  /*336c0*/  IMAD.MOV.U32 R13, RZ, RZ, R8 ;  /* 0x000000ffff0d7224 */ /* 0x000fc600078e0008 */
[----:B------:R1:W-:Y:S01]  /*336d0*/  STL.64 [R1+0x98], R10 ;  /* 0x0000980a01007387 */ /* 0x0003e20000100a00 */
[----:B0-----:R-:W-:-:S03]  /*336e0*/  IMAD.MOV.U32 R8, RZ, RZ, R9 ;  /* 0x000000ffff087224 */ /* 0x001fc600078e0009 */
[----:B-1----:R-:W2:Y:S04]  /*336f0*/  LDL.LU.64 R10, [R1+0x1d00] ;  /* 0x001d0000010a7983 */ /* 0x002ea80000300a00 */
[----:B------:R-:W3:Y:S04]  /*33700*/  LDL.LU R9, [R1+0x1cf8] ;  /* 0x001cf80001097983 */ /* 0x000ee80000300800 */
[----:B------:R-:W4:Y:S04]  /*33710*/  LDL.LU.64 R26, [R1+0x1cf0] ;  /* 0x001cf000011a7983 */ /* 0x000f280000300a00 */
[----:B------:R-:W4:Y:S04]  /*33720*/  LDL.LU.64 R24, [R1+0x1ce8] ;  /* 0x001ce80001187983 */ /* 0x000f280000300a00 */
[----:B------:R-:W-:Y:S04]  /*33730*/  STL.64 [R1+0x130], R4 ;  /* 0x0001300401007387 */ /* 0x000fe80000100a00 */
[----:B------:R0:W-:Y:S04]  /*33740*/  STL.64 [R1+0x138], R6 ;  /* 0x0001380601007387 */ /* 0x0001e80000100a00 */
[----:B0-----:R-:W4:Y:S02]  /*33750*/  LDL.LU.64 R6, [R1+0x1ce0] ;  /* 0x001ce00001067983 */ /* 0x001f240000300a00 */
[----:B----4-:R-:W-:Y:S02]  /*33760*/  HMMA.16816.F32 R4, R20, R6, R24 ;  /* 0x000000061404723c */ /* 0x010fe40000001818 */
[----:B------:R-:W4:Y:S04]  /*33770*/  LDL.LU.64 R26, [R1+0x1cd8] ;  /* 0x001cd800011a7983 */ /* 0x000f280000300a00 */
[----:B------:R-:W4:-:S15]  /*33780*/  LDL.LU.64 R24, [R1+0x1cd0] ;  /* 0x001cd00001187983 */ /* 0x000f1e0000300a00 */
[----:B------:R-:W-:-:S02]  /*33790*/  NOP ;  /* 0x0000000000007918 */ /* 0x000fc40000000000 */
        /* <DEDUP_REMOVED lines=9> */
[----:B0-----:R-:W2:Y:S04]  /*33830*/  LDL.LU.64 R6, [R1+0x1cb0] ;  /* 0x001cb00001067983 */ /* 0x001ea80000300a00 */
[----:B------:R-:W2:Y:S02]  /*33840*/  LDL.LU.64 R4, [R1+0x1ca8] ;  /* 0x001ca80001047983 */ /* 0x000ea40000300a00 */
[----:B--2---:R-:W-:-:S15]  /*33850*/  HMMA.16816.F32 R4, R20, R18, R4 ;  /* 0x000000121404723c */ /* 0x004fde0000001804 */
[----:B------:R-:W-:-:S08]  /*33860*/  NOP ;  /* 0x0000000000007918 */ /* 0x000fd00000000000 */
[----:B------:R-:W-:Y:S04]  /*33870*/  STL.64 [R1+0x100], R4 ;  /* 0x0001000401007387 */ /* 0x000fe80000100a00 */
[----:B------:R0:W-:Y:S04]  /*33880*/  STL.64 [R1+0x108], R6 ;  /* 0x0001080601007387 */ /* 0x0001e80000100a00 */
[----:B0-----:R-:W2:Y:S04]  /*33890*/  LDL.LU.64 R6, [R1+0x1ca0] ;  /* 0x001ca00001067983 */ /* 0x001ea80000300a00 */
[----:B------:R-:W2:Y:S02]  /*338a0*/  LDL.LU.64 R4, [R1+0x1c98] ;  /* 0x001c980001047983 */ /* 0x000ea40000300a00 */
[----:B--2---:R-:W-:-:S15]  /*338b0*/  HMMA.16816.F32 R4, R20, R10, R4 ;  /* 0x0000000a1404723c */ /* 0x004fde0000001804 */
[----:B------:R-:W-:-:S08]  /*338c0*/  NOP ;  /* 0x0000000000007918 */ /* 0x000fd00000000000 */
[----:B------:R0:W-:Y:S04]  /*338d0*/  STL.64 [R1+0xf0], R4 ;  /* 0x0000f00401007387 */ /* 0x0001e80000100a00 */
[----:B0-----:R-:W2:Y:S01]  /*338e0*/  LDL.LU.64 R4, [R1+0x1c90] ;  /* 0x001c900001047983 */ /* 0x001ea20000300a00 */
[----:B----4-:R-:W-:Y:S01]  /*338f0*/  HMMA.16816.F32 R24, R20, R14, R24 ;  /* 0x0000000e1418723c */ /* 0x010fe20000001818 */
[----:B------:R-:W-:Y:S02]  /*33900*/  IMAD.MOV.U32 R2, RZ, RZ, R6 ;  /* 0x000000ffff027224 */ /* 0x000fe400078e0006 */
[----:B------:R-:W-:Y:S01]  /*33910*/  IMAD.MOV.U32 R0, RZ, RZ, R7 ;  /* 0x000000ffff007224 */ /* 0x000fe200078e0007 */
[----:B---3--:R-:W-:Y:S04]  /*33920*/  STL [R1+0x1c40], R9 ;  /* 0x001c400901007387 */ /* 0x008fe80000100800 */
[----:B------:R-:W-:Y:S04]  /*33930*/  STL [R1+0x1914], R0 ;  /* 0x0019140001007387 */ /* 0x000fe80000100800 */
[----:B------:R-:W-:Y:S11]  /*33940*/  STL [R1+0x1910], R2 ;  /* 0x0019100201007387 */ /* 0x000ff60000100800 */
[----:B------:R-:W-:Y:S04]  /*33950*/  STL.64 [R1+0xe0], R24 ;  /* 0x0000e01801007387 */ /* 0x000fe80000100a00 */
[----:B------:R-:W-:Y:S04]  /*33960*/  STL.64 [R1+0xe8], R26 ;  /* 0x0000e81a01007387 */ /* 0x000fe80000100a00 */
[----:B------:R-:W-:Y:S01]  /*33970*/  LDSM.16.M88.4 R24, [R16+UR4+0x3000] ;  /* 0x003000041018783b */ /* 0x000fe20008000200 */
[----:B--2---:R-:W-:-:S02]  /*33980*/  IMAD.MOV.U32 R20, RZ, RZ, R5 ;  /* 0x000000ffff147224 */ /* 0x004fc400078e0005 */
[----:B------:R-:W-:Y:S02]  /*33990*/  IMAD.MOV.U32 R21, RZ, RZ, R4 ;  /* 0x000000ffff157224 */ /* 0x000fe400078e0004 */
[----:B------:R-:W0:Y:S04]  /*339a0*/  LDSM.16.M88.4 R4, [R16+UR4+0x2800] ;  /* 0x002800041004783b */ /* 0x000e280008000200 */
[----:B0-----:R-:W-:Y:S04]  /*339b0*/  STL.64 [R1+0x80], R4 ;  /* 0x0000800401007387 */ /* 0x001fe80000100a00 */
[----:B------:R-:W-:Y:S04]  /*339c0*/  STL.64 [R1+0x88], R6 ;  /* 0x0000880601007387 */ /* 0x000fe80000100a00 */
        /* <DEDUP_REMOVED lines=8> */
[----:B------:R0:W-:Y:S04]  /*33a50*/  STL.64 [R1+0x48], R6 ;  /* 0x0000480601007387 */ /* 0x0001e80000100a00 */
[----:B0-----:R-:W2:Y:S04]  /*33a60*/  LDL.LU.64 R6, [R1+0x1c88] ;  /* 0x001c880001067983 */ /* 0x001ea80000300a00 */
[----:B------:R-:W2:Y:S04]  /*33a70*/  LDL.LU.64 R4, [R1+0x1c80] ;  /* 0x001c800001047983 */ /* 0x000ea80000300a00 */
[----:B------:R-:W-:Y:S04]  /*33a80*/  STL.64 [R1+0x78], R26 ;  /* 0x0000781a01007387 */ /* 0x000fe80000100a00 */
[----:B------:R0:W-:Y:S04]  /*33a90*/  STL.64 [R1+0x1c28], R24 ;  /* 0x001c281801007387 */ /* 0x0001e80000100a00 */
[----:B0-----:R-:W2:Y:S04]  /*33aa0*/  LDL.LU R24, [R1+0x230] ;  /* 0x0002300001187983 */ /* 0x001ea80000300800 */
[----:B------:R-:W2:Y:S04]  /*33ab0*/  LDL.LU R25, [R1+0x234] ;  /* 0x0002340001197983 */ /* 0x000ea80000300800 */
[----:B------:R-:W2:Y:S04]  /*33ac0*/  LDL.LU R26, [R1+0x238] ;  /* 0x00023800011a7983 */ /* 0x000ea80000300800 */
[----:B------:R-:W2:Y:S02]  /*33ad0*/  LDL.LU R27, [R1+0x23c] ;  /* 0x00023c00011b7983 */ /* 0x000ea40000300800 */
[----:B--2---:R-:W-:Y:S02]  /*33ae0*/  HMMA.16816.F32 R24, R4, R20, R24 ;  /* 0x000000140418723c */ /* 0x004fe40000001818 */
[----:B------:R-:W0:-:S15]  /*33af0*/  LDSM.16.M88.4 R20, [R16+UR4+0x5000] ;  /* 0x005000041014783b */ /* 0x000e1e0008000200 */
[----:B------:R-:W-:-:S06]  /*33b00*/  NOP ;  /* 0x0000000000007918 */ /* 0x000fcc0000000000 */
[----:B------:R-:W-:Y:S04]  /*33b10*/  STL.64 [R1+0x300], R24 ;  /* 0x0003001801007387 */ /* 0x000fe80000100a00 */
[----:B------:R-:W-:Y:S04]  /*33b20*/  STL.64 [R1+0x308], R26 ;  /* 0x0003081a01007387 */ /* 0x000fe80000100a00 */
[----:B------:R-:W1:Y:S04]  /*33b30*/  LDSM.16.M88.4 R24, [R16+UR4+0x5800] ;  /* 0x005800041018783b */ /* 0x000e680008000200 */
[----:B0-----:R-:W-:Y:S04]  /*33b40*/  STL.64 [R1+0x30], R20 ;  /* 0x0000301401007387 */ /* 0x001fe80000100a00 */
[----:B------:R-:W-:Y:S04]  /*33b50*/  STL.64 [R1+0x38], R22 ;  /* 0x0000381601007387 */ /* 0x000fe80000100a00 */
[----:B------:R-:W0:Y:S04]  /*33b60*/  LDSM.16.M88.4 R20, [R16+UR4+0x6000] ;  /* 0x006000041014783b */ /* 0x000e280008000200 */
[----:B-1----:R1:W-:Y:S04]  /*33b70*/  STL.64 [R1+0x20], R24 ;  /* 0x0000201801007387 */ /* 0x0023e80000100a00 */
[----:B------:R-:W-:Y:S01]  /*33b80*/  STL.64 [R1+0x28], R26 ;  /* 0x0000281a01007387 */ /* 0x000fe20000100a00 */
[----:B-1----:R-:W-:-:S02]  /*33b90*/  IMAD.MOV.U32 R24, RZ, RZ, R13 ;  /* 0x000000ffff187224 */ /* 0x002fc400078e000d */
[----:B------:R-:W-:Y:S01]  /*33ba0*/  IMAD.MOV.U32 R25, RZ, RZ, R8 ;  /* 0x000000ffff197224 */ /* 0x000fe200078e0008 */
[----:B------:R-:W2:Y:S04]  /*33bb0*/  LDL.LU R13, [R1+0x1c78] ;  /* 0x001c7800010d7983 */ /* 0x000ea80000300800 */
[----:B0-----:R-:W-:Y:S04]  /*33bc0*/  STL.64 [R1+0x10], R20 ;  /* 0x0000101401007387 */ /* 0x001fe80000100a00 */
[----:B------:R-:W-:Y:S04]  /*33bd0*/  STL.64 [R1+0x18], R22 ;  /* 0x0000181601007387 */ /* 0x000fe80000100a00 */
[----:B------:R-:W3:Y:S04]  /*33be0*/  LDL.LU R8, [R1+0x1c74] ;  /* 0x001c740001087983 */ /* 0x000ee80000300800 */
[----:B------:R0:W-:Y:S04]  /*33bf0*/  STL.64 [R1+0x1c48], R24 ;  /* 0x001c481801007387 */ /* 0x0001e80000100a00 */
[----:B------:R-:W1:Y:S04]  /*33c00*/  LDSM.16.M88.4 R20, [R16+UR4+0x6800] ;  /* 0x006800041014783b */ /* 0x000e680008000200 */
[----:B0-----:R-:W4:Y:S01]  /*33c10*/  LDL.64 R24, [R1+0xb0] ;  /* 0x0000b00001187983 */ /* 0x001f220000100a00 */
[----:B--2---:R-:W-:-:S03]  /*33c20*/  IMAD.MOV.U32 R9, RZ, RZ, R13 ;  /* 0x000000ffff097224 */ /* 0x004fc600078e000d */
[----:B----4-:R0:W-:Y:S02]  /*33c30*/  STL.64 [R1+0x1c50], R24 ;  /* 0x001c501801007387 */ /* 0x0101e40000100a00 */
[----:B0-----:R-:W-:Y:S02]  /*33c40*/  IMAD.MOV.U32 R24, RZ, RZ, R17 ;  /* 0x000000ffff187224 */ /* 0x001fe400078e0011 */
[----:B------:R-:W-:Y:S01]  /*33c50*/  IMAD.MOV.U32 R25, RZ, RZ, R12 ;  /* 0x000000ffff197224 */ /* 0x000fe200078e000c */
[----:B------:R-:W2:Y:S04]  /*33c60*/  LDL.LU R17, [R1+0x1c70] ;  /* 0x001c700001117983 */ /* 0x000ea80000300800 */
[----:B------:R-:W4:Y:S04]  /*33c70*/  LDL.LU R12, [R1+0x1c6c] ;  /* 0x001c6c00010c7983 */ /* 0x000f280000300800 */
[----:B-1----:R-:W-:Y:S04]  /*33c80*/  STL.64 [R1], R20 ;  /* 0x0000001401007387 */ /* 0x002fe80000100a00 */
[----:B------:R-:W-:Y:S04]  /*33c90*/  STL.64 [R1+0x8], R22 ;  /* 0x0000081601007387 */ /* 0x000fe80000100a00 */
[----:B------:R-:W2:Y:S04]  /*33ca0*/  LDL.LU R13, [R1+0x1c68] ;  /* 0x001c6800010d7983 */ /* 0x000ea80000300800 */
[----:B------:R-:W3:Y:S04]  /*33cb0*/  LDL.LU R10, [R1+0x3c8] ;  /* 0x0003c800010a7983 */ /* 0x000ee80000300800 */
[----:B------:R-:W3:Y:S04]  /*33cc0*/  LDL.LU R11, [R1+0x3cc] ;  /* 0x0003cc00010b7983 */ /* 0x000ee80000300800 */
[----:B---3--:R-:W-:Y:S04]  /*33cd0*/  STL.64 [R1+0x1c60], R10 ;  /* 0x001c600a01007387 */ /* 0x008fe80000100a00 */
[----:B------:R0:W-:Y:S04]  /*33ce0*/  STL.64 [R1+0x1c58], R8 ;  /* 0x001c580801007387 */ /* 0x0001e80000100a00 */
[----:B0-----:R-:W3:Y:S04]  /*33cf0*/  LDL.LU R8, [R1+0x220] ;  /* 0x0002200001087983 */ /* 0x001ee80000300800 */
[----:B------:R-:W3:Y:S01]  /*33d00*/  LDL.LU R9, [R1+0x224] ;  /* 0x0002240001097983 */ /* 0x000ee20000300800 */
[----:B--2---:R-:W-:-:S02]  /*33d10*/  IMAD.MOV.U32 R10, RZ, RZ, R13 ;  /* 0x000000ffff0a7224 */ /* 0x004fc400078e000d */
[----:B----4-:R-:W-:Y:S02]  /*33d20*/  IMAD.MOV.U32 R11, RZ, RZ, R12 ;  /* 0x000000ffff0b7224 */ /* 0x010fe400078e000c */
[----:B------:R-:W0:Y:S04]  /*33d30*/  LDSM.16.M88.4 R12, [R16+UR4+0x7000] ;  /* 0x00700004100c783b */ /* 0x000e280008000200 */
[----:B0-----:R-:W-:Y:S04]  /*33d40*/  STL [R1+0x1bbc], R12 ;  /* 0x001bbc0c01007387 */ /* 0x001fe80000100800 */
[----:B------:R0:W-:Y:S04]  /*33d50*/  STL [R1+0x1bb8], R13 ;  /* 0x001bb80d01007387 */ /* 0x0001e80000100800 */
[----:B------:R1:W-:Y:S04]  /*33d60*/  STL [R1+0x16cc], R14 ;  /* 0x0016cc0e01007387 */ /* 0x0003e80000100800 */
[----:B------:R2:W-:Y:S04]  /*33d70*/  STL [R1+0x16c8], R15 ;  /* 0x0016c80f01007387 */ /* 0x0005e80000100800 */
[----:B0-----:R-:W4:Y:S04]  /*33d80*/  LDL.LU R13, [R1+0x3d4] ;  /* 0x0003d400010d7983 */ /* 0x001f280000300800 */
[----:B-1----:R-:W4:Y:S04]  /*33d90*/  LDL.LU R14, [R1+0x3d8] ;  /* 0x0003d800010e7983 */ /* 0x002f280000300800 */
[----:B--2---:R-:W4:Y:S01]  /*33da0*/  LDL.LU R15, [R1+0x3dc] ;  /* 0x0003dc00010f7983 */ /* 0x004f220000300800 */
[----:B---3--:R-:W-:Y:S03]  /*33db0*/  HMMA.16816.F32 R24, R4, R24, R8 ;  /* 0x000000180418723c */ /* 0x008fe60000001808 */
[----:B------:R-:W2:Y:S04]  /*33dc0*/  LDL.LU.64 R10, [R1+0x1c60] ;  /* 0x001c6000010a7983 */ /* 0x000ea80000300a00 */
[----:B------:R-:W2:-:S15]  /*33dd0*/  LDL.LU.64 R8, [R1+0x1c58] ;  /* 0x001c580001087983 */ /* 0x000e9e0000300a00 */
[----:B------:R-:W-:-:S01]  /*33de0*/  NOP ;  /* 0x0000000000007918 */ /* 0x000fc20000000000 */
[----:B------:R0:W-:Y:S04]  /*33df0*/  STL.64 [R1+0x2f0], R24 ;  /* 0x0002f01801007387 */ /* 0x0001e80000100a00 */
[----:B------:R-:W-:Y:S04]  /*33e00*/  STL.64 [R1+0x2f8], R26 ;  /* 0x0002f81a01007387 */ /* 0x000fe80000100a00 */
[----:B0-----:R-:W4:Y:S01]  /*33e10*/  LDL.LU.64 R24, [R1+0x1c50] ;  /* 0x001c500001187983 */ /* 0x001f220000300a00 */
[----:B------:R-:W-:Y:S02]  /*33e20*/  IMAD.MOV.U32 R12, RZ, RZ, R17 ;  /* 0x000000ffff0c7224 */ /* 0x000fe400078e0011 */
[----:B------:R-:W0:Y:S01]  /*33e30*/  S2R R17, SR_TID.X ;  /* 0x0000000000117919 */ /* 0x000e220000002100 */
[----:B------:R-:W-:-:S02]  /*33e40*/  IMAD.MOV.U32 R0, RZ, RZ, R21 ;  /* 0x000000ffff007224 */ /* 0x000fc400078e0015 */
[----:B------:R-:W-:Y:S01]  /*33e50*/  IMAD.MOV.U32 R2, RZ, RZ, R20 ;  /* 0x000000ffff027224 */ /* 0x000fe200078e0014 */
[C---:B0-----:R-:W-:Y:S01]  /*33e60*/  LOP3.LUT R23, R17.reuse, 0x7, RZ, 0xc0, !PT ;  /* 0x0000000711177812 */ /* 0x041fe200078ec0ff */
[C---:B------:R-:W-:Y:S02]  /*33e70*/  IMAD.SHL.U32 R21, R17.reuse, 0x2, RZ ;  /* 0x0000000211157824 */ /* 0x040fe400078e00ff */
[----:B------:R-:W-:Y:S02]  /*33e80*/  IMAD.SHL.U32 R22, R17, 0x40, RZ ;  /* 0x0000004011167824 */ /* 0x000fe400078e00ff */
[----:B------:R-:W0:Y:S01]  /*33e90*/  LDSM.16.M88.4 R16, [R16+UR4+0x7800] ;  /* 0x007800041010783b */ /* 0x000e220008000200 */
[----:B------:R-:W-:-:S05]  /*33ea0*/  IMAD R23, R23, 0x90, RZ ;  /* 0x0000009017177824 */ /* 0x000fca00078e02ff */
[----:B------:R-:W-:-:S04]  /*33eb0*/  LOP3.LUT R23, R23, 0x10, R21, 0x78, !PT ;  /* 0x0000001017177812 */ /* 0x000fc800078e7815 */
[----:B------:R-:W-:-:S04]  /*33ec0*/  LOP3.LUT R23, R23, 0x400, R22, 0xf8, !PT ;  /* 0x0000040017177812 */ /* 0x000fc800078ef816 */
[----:B------:R-:W-:-:S06]  /*33ed0*/  LOP3.LUT R23, R23, 0x20, RZ, 0x3c, !PT ;  /* 0x0000002017177812 */ /* 0x000fcc00078e3cff */
[----:B------:R-:W1:Y:S04]  /*33ee0*/  LDSM.16.MT88.4 R20, [R23+UR4+0x9000] ;  /* 0x009000041714783b */ /* 0x000e680008004200 */
[----:B0-----:R-:W-:Y:S04]  /*33ef0*/  STL [R1+0x1954], R18 ;  /* 0x0019541201007387 */ /* 0x001fe80000100800 */
[----:B------:R-:W-:Y:S04]  /*33f00*/  STL [R1+0x1950], R19 ;  /* 0x0019501301007387 */ /* 0x000fe80000100800 */
[----:B------:R-:W-:Y:S04]  /*33f10*/  STL.64 [R1+0x1bb0], R16 ;  /* 0x001bb01001007387 */ /* 0x000fe80000100a00 */
[----:B-1----:R-:W-:Y:S04]  /*33f20*/  STL.64 [R1+0x1b98], R22 ;  /* 0x001b981601007387 */ /* 0x002fe80000100a00 */
[----:B------:R0:W-:Y:S04]  /*33f30*/  STL.64 [R1+0x1b90], R20 ;  /* 0x001b901401007387 */ /* 0x0001e80000100a00 */
[----:B0-----:R-:W3:Y:S01]  /*33f40*/  LDL.LU R20, [R1+0x3b0] ;  /* 0x0003b00001147983 */ /* 0x001ee20000300800 */
[----:B------:R-:W-:Y:S01]  /*33f50*/  IMAD.MOV.U32 R21, RZ, RZ, R29 ;  /* 0x000000ffff157224 */ /* 0x000fe200078e001d */
[----:B----4-:R-:W-:Y:S07]  /*33f60*/  HMMA.16816.F32 R16, R4, R24, R12 ;  /* 0x000000180410723c */ /* 0x010fee000000180c */
[----:B------:R-:W-:-:S02]  /*33f70*/  IMAD.MOV.U32 R12, RZ, RZ, R24 ;  /* 0x000000ffff0c7224 */ /* 0x000fc400078e0018 */
[----:B------:R-:W-:Y:S02]  /*33f80*/  IMAD.MOV.U32 R13, RZ, RZ, R25 ;  /* 0x000000ffff0d7224 */ /* 0x000fe400078e0019 */
[----:B------:R-:W3:-:S12]  /*33f90*/  LDL.LU.64 R24, [R1+0x1c48] ;  /* 0x001c480001187983 */ /* 0x000ed80000300a00 */
[----:B------:R0:W-:Y:S01]  /*33fa0*/  STL [R1+0x4b0], R16 ;  /* 0x0004b01001007387 */ /* 0x0001e20000100800 */
[----:B------:R-:W-:-:S03]  /*33fb0*/  IMAD.MOV.U32 R29, RZ, RZ, R17 ;  /* 0x000000ffff1d7224 */ /* 0x000fc600078e0011 */
[----:B------:R-:W4:Y:S04]  /*33fc0*/  LDL R17, [R1+0x44] ;  /* 0x0000440001117983 */ /* 0x000f280000100800 */
[----:B0-----:R-:W4:Y:S04]  /*33fd0*/  LDL R16, [R1+0x40] ;  /* 0x0000400001107983 */ /* 0x001f280000100800 */
[----:B----4-:R0:W-:Y:S04]  /*33fe0*/  STL.64 [R1+0x1bf0], R16 ;  /* 0x001bf01001007387 */ /* 0x0101e80000100a00 */
[----:B0-----:R-:W4:Y:S01]  /*33ff0*/  LDL.64 R16, [R1+0x50] ;  /* 0x0000500001107983 */ /* 0x001f220000100a00 */
[----:B------:R-:W-:-:S02]  /*34000*/  IMAD.MOV.U32 R22, RZ, RZ, R28 ;  /* 0x000000ffff167224 */ /* 0x000fc400078e001c */
[----:B------:R-:W-:Y:S01]  /*34010*/  IMAD.MOV.U32 R28, RZ, RZ, R18 ;  /* 0x000000ffff1c7224 */ /* 0x000fe200078e0012 */
[----:B----4-:R0:W-:Y:S04]  /*34020*/  STL.64 [R1+0x1c08], R16 ;  /* 0x001c081001007387 */ /* 0x0101e80000100a00 */
[----:B0-----:R-:W2:Y:S01]  /*34030*/  LDL.64 R16, [R1+0xa0] ;  /* 0x0000a00001107983 */ /* 0x001ea20000100a00 */
[----:B------:R-:W-:-:S03]  /*34040*/  IMAD.MOV.U32 R23, RZ, RZ, R3 ;  /* 0x000000ffff177224 */ /* 0x000fc600078e0003 */
[----:B------:R-:W-:Y:S04]  /*34050*/  STL [R1+0x191c], R28 ;  /* 0x00191c1c01007387 */ /* 0x000fe80000100800 */
[----:B------:R0:W-:Y:S01]  /*34060*/  STL [R1+0x1918], R29 ;  /* 0x0019181d01007387 */ /* 0x0001e20000100800 */
[----:B------:R-:W-:-:S05]  /*34070*/  IMAD.MOV.U32 R3, RZ, RZ, R19 ;  /* 0x000000ffff037224 */ /* 0x000fca00078e0013 */
[----:B------:R-:W-:Y:S01]  /*34080*/  STL [R1+0x17c8], R3 ;  /* 0x0017c80301007387 */ /* 0x000fe20000100800 */
[C---:B--2---:R-:W-:Y:S06]  /*34090*/  HMMA.16816.F32 R8, R4.reuse, R16, R8 ;  /* 0x000000100408723c */ /* 0x044fec0000001808 */
[----:B0-----:R-:W-:Y:S02]  /*340a0*/  IMAD.MOV.U32 R29, RZ, RZ, R17 ;  /* 0x000000ffff1d7224 */ /* 0x001fe400078e0011 */
[----:B---3--:R-:W-:-:S15]  /*340b0*/  HMMA.16816.F32 R16, R4, R24, R20 ;  /* 0x000000180410723c */ /* 0x008fde0000001814 */
[----:B------:R0:W-:Y:S04]  /*340c0*/  STL.64 [R1+0x4a0], R8 ;  /* 0x0004a00801007387 */ /* 0x0001e80000100a00 */
[----:B------:R-:W-:Y:S04]  /*340d0*/  STL.64 [R1+0x4a8], R10 ;  /* 0x0004a80a01007387 */ /* 0x000fe80000100a00 */
[----:B0-----:R-:W2:Y:S04]  /*340e0*/  LDL.LU R9, [R1+0x1c40] ;  /* 0x001c400001097983 */ /* 0x001ea80000300800 */
[----:B------:R-:W3:Y:S04]  /*340f0*/  LDL.LU R24, [R1+0x5f0] ;  /* 0x0005f00001187983 */ /* 0x000ee80000300800 */
[----:B------:R0:W-:Y:S04]  /*34100*/  STL.64 [R1+0x490], R16 ;  /* 0x0004901001007387 */ /* 0x0001e80000100a00 */
[----:B------:R-:W-:Y:S04]  /*34110*/  STL.64 [R1+0x498], R18 ;  /* 0x0004981201007387 */ /* 0x000fe80000100a00 */
[----:B------:R-:W3:Y:S04]  /*34120*/  LDL.LU R25, [R1+0x5f4] ;  /* 0x0005f40001197983 */ /* 0x000ee80000300800 */
[----:B------:R-:W3:Y:S04]  /*34130*/  LDL.LU R26, [R1+0x5f8] ;  /* 0x0005f800011a7983 */ /* 0x000ee80000300800 */
[----:B------:R-:W3:Y:S04]  /*34140*/  LDL.LU R27, [R1+0x5fc] ;  /* 0x0005fc00011b7983 */ /* 0x000ee80000300800 */
[----:B0-----:R-:W4:Y:S04]  /*34150*/  LDL.64 R16, [R1+0x60] ;  /* 0x0000600001107983 */ /* 0x001f280000100a00 */
[----:B--2---:R-:W0:Y:S04]  /*34160*/  LDSM.16.MT88.4 R8, [R9+UR4+0x9000] ;  /* 0x009000040908783b */ /* 0x004e280008004200 */
[----:B----4-:R1:W-:Y:S04]  /*34170*/  STL.64 [R1+0x1c20], R16 ;  /* 0x001c201001007387 */ /* 0x0103e80000100a00 */
[----:B-1----:R-:W2:Y:S04]  /*34180*/  LDL.LU R16, [R1+0x5e0] ;  /* 0x0005e00001107983 */ /* 0x002ea80000300800 */
[----:B------:R-:W2:Y:S04]  /*34190*/  LDL.LU R17, [R1+0x5e4] ;  /* 0x0005e40001117983 */ /* 0x000ea80000300800 */
[----:B------:R-:W4:Y:S04]  /*341a0*/  LDL.LU R18, [R1+0x5e8] ;  /* 0x0005e80001127983 */ /* 0x000f280000300800 */
[----:B------:R-:W4:Y:S04]  /*341b0*/  LDL.LU R19, [R1+0x5ec] ;  /* 0x0005ec0001137983 */ /* 0x000f280000300800 */
[----:B----4-:R-:W-:Y:S04]  /*341c0*/  STL.64 [R1+0x1c38], R18 ;  /* 0x001c381201007387 */ /* 0x010fe80000100a00 */
[----:B--2---:R1:W-:Y:S04]  /*341d0*/  STL.64 [R1+0x1c30], R16 ;  /* 0x001c301001007387 */ /* 0x0043e80000100a00 */
[----:B------:R-:W2:Y:S04]  /*341e0*/  LDL.64 R20, [R1+0x30] ;  /* 0x0000300001147983 */ /* 0x000ea80000100a00 */
[----:B-1----:R-:W3:Y:S04]  /*341f0*/  LDL.64 R16, [R1+0x80] ;  /* 0x0000800001107983 */ /* 0x002ee80000100a00 */
[----:B--2---:R1:W-:Y:S04]  /*34200*/  STL.64 [R1+0x1be8], R20 ;  /* 0x001be81401007387 */ /* 0x0043e80000100a00 */
[----:B-1----:R-:W2:Y:S04]  /*34210*/  LDL.LU R20, [R1+0x5b0] ;  /* 0x0005b00001147983 */ /* 0x002ea80000300800 */
[----:B------:R-:W2:Y:S04]  /*34220*/  LDL.LU R21, [R1+0x5b4] ;  /* 0x0005b40001157983 */ /* 0x000ea80000300800 */
[----:B------:R-:W4:Y:S04]  /*34230*/  LDL.LU R22, [R1+0x5b8] ;  /* 0x0005b80001167983 */ /* 0x000f280000300800 */
[----:B------:R-:W4:Y:S01]  /*34240*/  LDL.LU R23, [R1+0x5bc] ;  /* 0x0005bc0001177983 */ /* 0x000f220000300800 */
[----:B---3--:R-:W-:Y:S03]  /*34250*/  HMMA.16816.F32 R24, R4, R16, R24 ;  /* 0x000000100418723c */ /* 0x008fe60000001818 */
[----:B----4-:R-:W-:Y:S04]  /*34260*/  STL.64 [R1+0x1c00], R22 ;  /* 0x001c001601007387 */ /* 0x010fe80000100a00 */
[----:B--2---:R1:W-:Y:S04]  /*34270*/  STL.64 [R1+0x1bf8], R20 ;  /* 0x001bf81401007387 */ /* 0x0043e80000100a00 */
[----:B-1----:R-:W2:Y:S04]  /*34280*/  LDL.LU R20, [R1+0x5c0] ;  /* 0x0005c00001147983 */ /* 0x002ea80000300800 */
[----:B------:R-:W2:Y:S04]  /*34290*/  LDL.LU R21, [R1+0x5c4] ;  /* 0x0005c40001157983 */ /* 0x000ea80000300800 */
[----:B------:R-:W3:Y:S04]  /*342a0*/  LDL.LU R22, [R1+0x5c8] ;  /* 0x0005c80001167983 */ /* 0x000ee80000300800 */
[----:B------:R-:W3:Y:S01]  /*342b0*/  LDL.LU R23, [R1+0x5cc] ;  /* 0x0005cc0001177983 */ /* 0x000ee20000300800 */
[----:B------:R-:W-:-:S02]  /*342c0*/  IMAD.MOV.U32 R15, RZ, RZ, R16 ;  /* 0x000000ffff0f7224 */ /* 0x000fc400078e0010 */
[----:B------:R-:W-:Y:S02]  /*342d0*/  IMAD.MOV.U32 R14, RZ, RZ, R17 ;  /* 0x000000ffff0e7224 */ /* 0x000fe400078e0011 */
[----:B------:R-:W-:Y:S01]  /*342e0*/  IMAD.MOV.U32 R3, RZ, RZ, R24 ;  /* 0x000000ffff037224 */ /* 0x000fe200078e0018 */
[----:B---3--:R-:W-:Y:S04]  /*342f0*/  STL.64 [R1+0x1c18], R22 ;  /* 0x001c181601007387 */ /* 0x008fe80000100a00 */
[----:B--2---:R1:W-:Y:S04]  /*34300*/  STL.64 [R1+0x1c10], R20 ;  /* 0x001c101401007387 */ /* 0x0043e80000100a00 */
[----:B-1----:R-:W2:Y:S04]  /*34310*/  LDL.LU R20, [R1+0x5d0] ;  /* 0x0005d00001147983 */ /* 0x002ea80000300800 */
[----:B------:R-:W2:Y:S04]  /*34320*/  LDL.LU R21, [R1+0x5d4] ;  /* 0x0005d40001157983 */ /* 0x000ea80000300800 */
[----:B------:R-:W2:Y:S04]  /*34330*/  LDL.LU R22, [R1+0x5d8] ;  /* 0x0005d80001167983 */ /* 0x000ea80000300800 */
[----:B------:R-:W2:Y:S04]  /*34340*/  LDL.LU R23, [R1+0x5dc] ;  /* 0x0005dc0001177983 */ /* 0x000ea80000300800 */
[----:B0-----:R-:W-:Y:S04]  /*34350*/  STL.64 [R1+0x1a60], R10 ;  /* 0x001a600a01007387 */ /* 0x001fe80000100a00 */
[----:B------:R-:W-:Y:S04]  /*34360*/  STL.64 [R1+0x1a58], R8 ;  /* 0x001a580801007387 */ /* 0x000fe80000100a00 */
[----:B------:R-:W3:Y:S04]  /*34370*/  LDL.LU.64 R18, [R1+0x1c38] ;  /* 0x001c380001127983 */ /* 0x000ee80000300a00 */
[----:B------:R-:W3:Y:S04]  /*34380*/  LDL.LU.64 R16, [R1+0x1c30] ;  /* 0x001c300001107983 */ /* 0x000ee80000300a00 */
[----:B------:R0:W-:Y:S04]  /*34390*/  STL [R1+0x484], R25 ;  /* 0x0004841901007387 */ /* 0x0001e80000100800 */
[----:B------:R-:W-:Y:S04]  /*343a0*/  STL.64 [R1+0x488], R26 ;  /* 0x0004881a01007387 */ /* 0x000fe80000100a00 */
[----:B0-----:R-:W3:Y:S04]  /*343b0*/  LDL.LU.64 R24, [R1+0x1c28] ;  /* 0x001c280001187983 */ /* 0x001ee80000300a00 */
[----:B------:R-:W-:Y:S04]  /*343c0*/  STL.64 [R1+0x1bc8], R14 ;  /* 0x001bc80e01007387 */ /* 0x000fe80000100a00 */
[----:B------:R0:W-:Y:S04]  /*343d0*/  STL.64 [R1+0x1bc0], R12 ;  /* 0x001bc00c01007387 */ /* 0x0001e80000100a00 */
[----:B0-----:R-:W4:Y:S01]  /*343e0*/  LDL.64 R12, [R1+0x20] ;  /* 0x00002000010c7983 */ /* 0x001f220000100a00 */
[----:B---3--:R-:W-:Y:S03]  /*343f0*/  HMMA.16816.F32 R16, R4, R24, R16 ;  /* 0x000000180410723c */ /* 0x008fe60000001810 */
[----:B----4-:R0:W-:Y:S04]  /*34400*/  STL.64 [R1+0x1be0], R12 ;  /* 0x001be00c01007387 */ /* 0x0101e80000100a00 */
[----:B0-----:R-:W3:Y:S04]  /*34410*/  LDL.LU R12, [R1+0x5a0] ;  /* 0x0005a000010c7983 */ /* 0x001ee80000300800 */
[----:B------:R-:W3:Y:S04]  /*34420*/  LDL.LU R13, [R1+0x5a4] ;  /* 0x0005a400010d7983 */ /* 0x000ee80000300800 */
[----:B------:R-:W3:Y:S04]  /*34430*/  LDL.LU R14, [R1+0x5a8] ;  /* 0x0005a800010e7983 */ /* 0x000ee80000300800 */
[----:B------:R-:W3:Y:S04]  /*34440*/  LDL.LU R15, [R1+0x5ac] ;  /* 0x0005ac00010f7983 */ /* 0x000ee80000300800 */
[----:B------:R-:W-:Y:S04]  /*34450*/  STL [R1+0x1920], R3 ;  /* 0x0019200301007387 */ /* 0x000fe80000100800 */
[----:B------:R0:W-:Y:S04]  /*34460*/  STL.64 [R1+0x470], R16 ;  /* 0x0004701001007387 */ /* 0x0001e80000100a00 */
[----:B------:R-:W-:Y:S04]  /*34470*/  STL.64 [R1+0x478], R18 ;  /* 0x0004781201007387 */ /* 0x000fe80000100a00 */
[----:B0-----:R-:W2:Y:S01]  /*34480*/  LDL.LU.64 R16, [R1+0x1c20] ;  /* 0x001c200001107983 */ /* 0x001ea20000300a00 */
[----:B------:R-:W-:-:S02]  /*34490*/  IMAD.MOV.U32 R8, RZ, RZ, R2 ;  /* 0x000000ffff087224 */ /* 0x000fc400078e0002 */
[----:B------:R-:W-:Y:S01]  /*344a0*/  IMAD.MOV.U32 R9, RZ, RZ, R0 ;  /* 0x000000ffff097224 */ /* 0x000fe200078e0000 */
[----:B--2---:R-:W-:Y:S06]  /*344b0*/  HMMA.16816.F32 R20, R4, R16, R20 ;  /* 0x000000100414723c */ /* 0x004fec0000001814 */
[----:B------:R-:W-:Y:S02]  /*344c0*/  IMAD.MOV.U32 R2, RZ, RZ, R16 ;  /* 0x000000ffff027224 */ /* 0x000fe400078e0010 */
        /* <DEDUP_REMOVED lines=14> */
[----:B--2---:R-:W-:Y:S02]  /*345b0*/  HMMA.16816.F32 R16, R4, R16, R20 ;  /* 0x000000100410723c */ /* 0x004fe40000001814 */
[----:B------:R-:W3:-:S15]  /*345c0*/  LDL.LU.64 R20, [R1+0x1be8] ;  /* 0x001be80001147983 */ /* 0x000ede0000300a00 */
[----:B------:R-:W-:-:S06]  /*345d0*/  NOP ;  /* 0x0000000000007918 */ /* 0x000fcc0000000000 */
[----:B------:R0:W-:Y:S04]  /*345e0*/  STL.64 [R1+0x440], R16 ;  /* 0x0004401001007387 */ /* 0x0001e80000100a00 */
[----:B------:R1:W-:Y:S04]  /*345f0*/  STL.64 [R1+0x448], R18 ;  /* 0x0004481201007387 */ /* 0x0003e80000100a00 */
[----:B0-----:R-:W2:Y:S04]  /*34600*/  LDL.LU R16, [R1+0x580] ;  /* 0x0005800001107983 */ /* 0x001ea80000300800 */
[----:B------:R-:W2:Y:S04]  /*34610*/  LDL.LU R17, [R1+0x584] ;  /* 0x0005840001117983 */ /* 0x000ea80000300800 */
[----:B-1----:R-:W4:Y:S04]  /*34620*/  LDL.LU R18, [R1+0x588] ;  /* 0x0005880001127983 */ /* 0x002f280000300800 */
[----:B------:R-:W4:Y:S01]  /*34630*/  LDL.LU R19, [R1+0x58c] ;  /* 0x00058c0001137983 */ /* 0x000f220000300800 */
[----:B---3--:R-:W-:Y:S03]  /*34640*/  HMMA.16816.F32 R12, R4, R20, R12 ;  /* 0x00000014040c723c */ /* 0x008fe6000000180c */
[----:B----4-:R-:W-:Y:S04]  /*34650*/  STL.64 [R1+0x1bd8], R18 ;  /* 0x001bd81201007387 */ /* 0x010fe80000100a00 */
[----:B--2---:R0:W-:Y:S04]  /*34660*/  STL.64 [R1+0x1bd0], R16 ;  /* 0x001bd01001007387 */ /* 0x0041e80000100a00 */
[----:B0-----:R-:W2:Y:S04]  /*34670*/  LDL.LU R16, [R1+0x590] ;  /* 0x0005900001107983 */ /* 0x001ea80000300800 */
[----:B------:R-:W2:Y:S04]  /*34680*/  LDL.LU R17, [R1+0x594] ;  /* 0x0005940001117983 */ /* 0x000ea80000300800 */
[----:B------:R-:W2:Y:S04]  /*34690*/  LDL.LU R18, [R1+0x598] ;  /* 0x0005980001127983 */ /* 0x000ea80000300800 */
[----:B------:R-:W2:Y:S04]  /*346a0*/  LDL.LU R19, [R1+0x59c] ;  /* 0x00059c0001137983 */ /* 0x000ea80000300800 */
[----:B------:R0:W-:Y:S04]  /*346b0*/  STL.64 [R1+0x430], R12 ;  /* 0x0004300c01007387 */ /* 0x0001e80000100a00 */
[----:B------:R-:W-:Y:S04]  /*346c0*/  STL.64 [R1+0x438], R14 ;  /* 0x0004380e01007387 */ /* 0x000fe80000100a00 */
[----:B0-----:R-:W2:Y:S01]  /*346d0*/  LDL.LU.64 R12, [R1+0x1be0] ;  /* 0x001be000010c7983 */ /* 0x001ea20000300a00 */
[----:B------:R-:W-:-:S02]  /*346e0*/  IMAD.MOV.U32 R26, RZ, RZ, R20 ;  /* 0x000000ffff1a7224 */ /* 0x000fc400078e0014 */
[----:B------:R-:W-:Y:S01]  /*346f0*/  IMAD.MOV.U32 R11, RZ, RZ, R21 ;  /* 0x000000ffff0b7224 */ /* 0x000fe200078e0015 */
[----:B------:R-:W3:Y:S04]  /*34700*/  LDL.LU R20, [R1+0x4d0] ;  /* 0x0004d00001147983 */ /* 0x000ee80000300800 */
[----:B------:R-:W3:Y:S04]  /*34710*/  LDL.LU R21, [R1+0x4d4] ;  /* 0x0004d40001157983 */ /* 0x000ee80000300800 */
[----:B------:R-:W3:Y:S04]  /*34720*/  LDL.LU R22, [R1+0x4d8] ;  /* 0x0004d80001167983 */ /* 0x000ee80000300800 */
[----:B------:R-:W3:Y:S01]  /*34730*/  LDL.LU R23, [R1+0x4dc] ;  /* 0x0004dc0001177983 */ /* 0x000ee20000300800 */
[----:B--2---:R-:W-:Y:S06]  /*34740*/  HMMA.16816.F32 R16, R4, R12, R16 ;  /* 0x0000000c0410723c */ /* 0x004fec0000001810 */
[----:B------:R-:W-:-:S02]  /*34750*/  IMAD.MOV.U32 R27, RZ, RZ, R13 ;  /* 0x000000ffff1b7224 */ /* 0x000fc400078e000d */
[----:B------:R-:W-:-:S15]  /*34760*/  IMAD.MOV.U32 R28, RZ, RZ, R12 ;  /* 0x000000ffff1c7224 */ /* 0x000fde00078e000c */
[----:B------:R-:W-:Y:S04]  /*34770*/  STL.64 [R1+0x420], R16 ;  /* 0x0004201001007387 */ /* 0x000fe80000100a00 */
[----:B------:R0:W-:Y:S04]  /*34780*/  STL.64 [R1+0x428], R18 ;  /* 0x0004281201007387 */ /* 0x0001e80000100a00 */
[----:B0-----:R-:W2:Y:S04]  /*34790*/  LDL.LU.64 R18, [R1+0x1bd8] ;  /* 0x001bd80001127983 */ /* 0x001ea80000300a00 */
[----:B------:R-:W2:Y:S04]  /*347a0*/  LDL.LU.64 R16, [R1+0x1bd0] ;  /* 0x001bd00001107983 */ /* 0x000ea80000300a00 */
[----:B------:R-:W4:Y:S04]  /*347b0*/  LDL.LU.64 R14, [R1+0x1bc8] ;  /* 0x001bc800010e7983 */ /* 0x000f280000300a00 */
[----:B------:R-:W3:Y:S04]  /*347c0*/  LDL.LU.64 R12, [R1+0x1bc0] ;  /* 0x001bc000010c7983 */ /* 0x000ee80000300a00 */
[----:B------:R-:W-:Y:S04]  /*347d0*/  STL.64 [R1+0x1b10], R26 ;  /* 0x001b101a01007387 */ /* 0x000fe80000100a00 */
[----:B------:R0:W-:Y:S04]  /*347e0*/  STL.64 [R1+0x1b08], R24 ;  /* 0x001b081801007387 */ /* 0x0001e80000100a00 */
[----:B0-----:R-:W2:Y:S04]  /*347f0*/  LDL.LU R24, [R1+0x340] ;  /* 0x0003400001187983 */ /* 0x001ea80000300800 */
[----:B------:R-:W2:Y:S04]  /*34800*/  LDL.LU R25, [R1+0x344] ;  /* 0x0003440001197983 */ /* 0x000ea80000300800 */
[----:B------:R-:W4:Y:S04]  /*34810*/  LDL.LU R26, [R1+0x348] ;  /* 0x00034800011a7983 */ /* 0x000f280000300800 */
[----:B------:R-:W4:Y:S04]  /*34820*/  LDL.LU R27, [R1+0x34c] ;  /* 0x00034c00011b7983 */ /* 0x000f280000300800 */
[----:B----4-:R-:W-:Y:S04]  /*34830*/  STL.64 [R1+0x1b20], R26 ;  /* 0x001b201a01007387 */ /* 0x010fe80000100a00 */
[----:B--2---:R0:W-:Y:S04]  /*34840*/  STL.64 [R1+0x1b18], R24 ;  /* 0x001b181801007387 */ /* 0x0041e80000100a00 */
[----:B0-----:R-:W2:Y:S04]  /*34850*/  LDL R24, [R1+0x90] ;  /* 0x0000900001187983 */ /* 0x001ea80000100800 */
[----:B------:R-:W2:Y:S04]  /*34860*/  LDL R25, [R1+0x94] ;  /* 0x0000940001197983 */ /* 0x000ea80000100800 */
[----:B--2---:R0:W-:Y:S04]  /*34870*/  STL.64 [R1+0x1b30], R24 ;  /* 0x001b301801007387 */ /* 0x0041e80000100a00 */
[----:B0-----:R-:W2:Y:S01]  /*34880*/  LDL R24, [R1+0xa0] ;  /* 0x0000a00001187983 */ /* 0x001ea20000100800 */
[----:B------:R-:W-:-:S05]  /*34890*/  IMAD.MOV.U32 R25, RZ, RZ, R29 ;  /* 0x000000ffff197224 */ /* 0x000fca00078e001d */
[----:B--2---:R3:W-:Y:S02]  /*348a0*/  STL.64 [R1+0x1b48], R24 ;  /* 0x001b481801007387 */ /* 0x0047e40000100a00 */
[----:B---3--:R-:W-:Y:S02]  /*348b0*/  IMAD.MOV.U32 R24, RZ, RZ, R12 ;  /* 0x000000ffff187224 */ /* 0x008fe400078e000c */
[----:B------:R-:W-:Y:S01]  /*348c0*/  IMAD.MOV.U32 R25, RZ, RZ, R13 ;  /* 0x000000ffff197224 */ /* 0x000fe200078e000d */
[----:B------:R-:W2:Y:S04]  /*348d0*/  LDL.LU R12, [R1+0x1bbc] ;  /* 0x001bbc00010c7983 */ /* 0x000ea80000300800 */
[----:B------:R-:W2:Y:S04]  /*348e0*/  LDL.LU R13, [R1+0x1bb8] ;  /* 0x001bb800010d7983 */ /* 0x000ea80000300800 */
[----:B------:R0:W-:Y:S04]  /*348f0*/  STL.64 [R1+0x1b60], R24 ;  /* 0x001b601801007387 */ /* 0x0001e80000100a00 */
[----:B0-----:R-:W3:Y:S04]  /*34900*/  LDL R24, [R1+0xc0] ;  /* 0x0000c00001187983 */ /* 0x001ee80000100800 */
[----:B------:R-:W3:Y:S04]  /*34910*/  LDL R25, [R1+0xc4] ;  /* 0x0000c40001197983 */ /* 0x000ee80000100800 */
[----:B---3--:R0:W-:Y:S04]  /*34920*/  STL.64 [R1+0x1b78], R24 ;  /* 0x001b781801007387 */ /* 0x0081e80000100a00 */
[----:B0-----:R-:W3:Y:S02]  /*34930*/  LDL.64 R24, [R1+0x10] ;  /* 0x0000100001187983 */ /* 0x001ee40000100a00 */
[----:B---3--:R-:W-:-:S15]  /*34940*/  HMMA.16816.F32 R16, R4, R24, R16 ;  /* 0x000000180410723c */ /* 0x008fde0000001810 */
[----:B------:R-:W-:-:S08]  /*34950*/  NOP ;  /* 0x0000000000007918 */ /* 0x000fd00000000000 */
[----:B------:R0:W-:Y:S04]  /*34960*/  STL.64 [R1+0x410], R16 ;  /* 0x0004101001007387 */ /* 0x0001e80000100a00 */
[----:B------:R1:W-:Y:S04]  /*34970*/  STL.64 [R1+0x418], R18 ;  /* 0x0004181201007387 */ /* 0x0003e80000100a00 */
[----:B0-----:R-:W3:Y:S01]  /*34980*/  LDL.LU.64 R16, [R1+0x1bb0] ;  /* 0x001bb00001107983 */ /* 0x001ee20000300a00 */
[----:B-1----:R-:W-:Y:S02]  /*34990*/  IMAD.MOV.U32 R19, RZ, RZ, R24 ;  /* 0x000000ffff137224 */ /* 0x002fe400078e0018 */
[----:B------:R-:W-:-:S05]  /*349a0*/  IMAD.MOV.U32 R18, RZ, RZ, R25 ;  /* 0x000000ffff127224 */ /* 0x000fca00078e0019 */
[----:B------:R-:W-:Y:S04]  /*349b0*/  STL.64 [R1+0x1ba8], R18 ;  /* 0x001ba81201007387 */ /* 0x000fe80000100a00 */
[----:B---3--:R0:W-:Y:S04]  /*349c0*/  STL.64 [R1+0x1ba0], R16 ;  /* 0x001ba01001007387 */ /* 0x0081e80000100a00 */
[----:B------:R-:W3:Y:S04]  /*349d0*/  LDL R24, [R1+0xd0] ;  /* 0x0000d00001187983 */ /* 0x000ee80000100800 */
[----:B------:R-:W3:Y:S01]  /*349e0*/  LDL R25, [R1+0xd4] ;  /* 0x0000d40001197983 */ /* 0x000ee20000100800 */
[----:B0-----:R-:W-:Y:S03]  /*349f0*/  HMMA.16816.F32 R16, R4, R8, R20 ;  /* 0x000000080410723c */ /* 0x001fe60000001814 */
[----:B------:R-:W4:-:S15]  /*34a00*/  LDL.LU R20, [R1+0x3a0] ;  /* 0x0003a00001147983 */ /* 0x000f1e0000300800 */
[----:B------:R-:W-:-:S05]  /*34a10*/  NOP ;  /* 0x0000000000007918 */ /* 0x000fca0000000000 */
[----:B------:R0:W-:Y:S04]  /*34a20*/  STL.64 [R1+0x4d0], R16 ;  /* 0x0004d01001007387 */ /* 0x0001e80000100a00 */
[----:B------:R1:W-:Y:S04]  /*34a30*/  STL.64 [R1+0x4d8], R18 ;  /* 0x0004d81201007387 */ /* 0x0003e80000100a00 */
[----:B------:R-:W4:Y:S04]  /*34a40*/  LDL.LU R21, [R1+0x3a4] ;  /* 0x0003a40001157983 */ /* 0x000f280000300800 */
[----:B------:R-:W4:Y:S04]  /*34a50*/  LDL.LU R22, [R1+0x3a8] ;  /* 0x0003a80001167983 */ /* 0x000f280000300800 */
[----:B------:R-:W4:Y:S04]  /*34a60*/  LDL.LU R23, [R1+0x3ac] ;  /* 0x0003ac0001177983 */ /* 0x000f280000300800 */
[----:B0-----:R-:W2:Y:S04]  /*34a70*/  LDL.LU R16, [R1+0x570] ;  /* 0x0005700001107983 */ /* 0x001ea80000300800 */
[----:B------:R-:W2:Y:S04]  /*34a80*/  LDL.LU R17, [R1+0x574] ;  /* 0x0005740001117983 */ /* 0x000ea80000300800 */
[----:B-1----:R-:W2:Y:S04]  /*34a90*/  LDL.LU R18, [R1+0x578] ;  /* 0x0005780001127983 */ /* 0x002ea80000300800 */
[----:B------:R-:W2:Y:S04]  /*34aa0*/  LDL.LU R19, [R1+0x57c] ;  /* 0x00057c0001137983 */ /* 0x000ea80000300800 */
[----:B------:R0:W-:Y:S04]  /*34ab0*/  STL.64 [R1+0x1a70], R8 ;  /* 0x001a700801007387 */ /* 0x0001e80000100a00 */
[----:B------:R1:W-:Y:S04]  /*34ac0*/  STL.64 [R1+0x1b28], R10 ;  /* 0x001b280a01007387 */ /* 0x0003e80000100a00 */
[----:B0-----:R-:W3:Y:S04]  /*34ad0*/  LDL.LU R8, [R1+0x350] ;  /* 0x0003500001087983 */ /* 0x001ee80000300800 */
[----:B------:R-:W3:Y:S04]  /*34ae0*/  LDL.LU R9, [R1+0x354] ;  /* 0x0003540001097983 */ /* 0x000ee80000300800 */
[----:B-1----:R-:W4:Y:S04]  /*34af0*/  LDL.LU R10, [R1+0x358] ;  /* 0x00035800010a7983 */ /* 0x002f280000300800 */
[----:B------:R-:W4:Y:S04]  /*34b00*/  LDL.LU R11, [R1+0x35c] ;  /* 0x00035c00010b7983 */ /* 0x000f280000300800 */
[----:B----4-:R-:W-:Y:S04]  /*34b10*/  STL.64 [R1+0x1b40], R10 ;  /* 0x001b400a01007387 */ /* 0x010fe80000100a00 */
[----:B---3--:R0:W-:Y:S04]  /*34b20*/  STL.64 [R1+0x1b38], R8 ;  /* 0x001b380801007387 */ /* 0x0081e80000100a00 */
        /* <DEDUP_REMOVED lines=9> */
[----:B------:R-:W4:Y:S01]  /*34bc0*/  LDL.LU R11, [R1+0x37c] ;  /* 0x00037c00010b7983 */ /* 0x000f220000300800 */
[C---:B--2---:R-:W-:Y:S03]  /*34bd0*/  HMMA.16816.F32 R16, R4.reuse, R12, R16 ;  /* 0x0000000c0410723c */ /* 0x044fe60000001810 */
[----:B----4-:R-:W-:Y:S04]  /*34be0*/  STL.64 [R1+0x1b70], R10 ;  /* 0x001b700a01007387 */ /* 0x010fe80000100a00 */
[----:B---3--:R0:W-:Y:S04]  /*34bf0*/  STL.64 [R1+0x1b68], R8 ;  /* 0x001b680801007387 */ /* 0x0081e80000100a00 */
        /* <DEDUP_REMOVED lines=9> */
[----:B------:R-:W2:Y:S04]  /*34c90*/  LDL.LU R11, [R1+0x39c] ;  /* 0x00039c00010b7983 */ /* 0x000ea80000300800 */
[----:B------:R-:W-:Y:S04]  /*34ca0*/  STL.64 [R1+0x4c0], R16 ;  /* 0x0004c01001007387 */ /* 0x000fe80000100a00 */
[----:B------:R0:W-:Y:S04]  /*34cb0*/  STL.64 [R1+0x4c8], R18 ;  /* 0x0004c81201007387 */ /* 0x0001e80000100a00 */
[----:B0-----:R-:W3:Y:S04]  /*34cc0*/  LDL.LU.64 R18, [R1+0x1ba8] ;  /* 0x001ba80001127983 */ /* 0x001ee80000300a00 */
[----:B------:R-:W4:Y:S02]  /*34cd0*/  LDL.LU.64 R16, [R1+0x1ba0] ;  /* 0x001ba00001107983 */ /* 0x000f240000300a00 */
[----:B----4-:R-:W-:Y:S02]  /*34ce0*/  HMMA.16816.F32 R4, R4, R16, R20 ;  /* 0x000000100404723c */ /* 0x010fe40000001814 */
[----:B------:R-:W2:Y:S04]  /*34cf0*/  LDL.LU.64 R22, [R1+0x1b98] ;  /* 0x001b980001167983 */ /* 0x000ea80000300a00 */
[----:B------:R-:W2:-:S15]  /*34d00*/  LDL.LU.64 R20, [R1+0x1b90] ;  /* 0x001b900001147983 */ /* 0x000e9e0000300a00 */
[----:B------:R-:W-:-:S02]  /*34d10*/  NOP ;  /* 0x0000000000007918 */ /* 0x000fc40000000000 */
[----:B------:R-:W-:Y:S04]  /*34d20*/  STL.64 [R1+0x400], R4 ;  /* 0x0004000401007387 */ /* 0x000fe80000100a00 */
[----:B------:R-:W-:Y:S04]  /*34d30*/  STL.64 [R1+0x408], R6 ;  /* 0x0004080601007387 */ /* 0x000fe80000100a00 */
[----:B------:R-:W-:Y:S01]  /*34d40*/  STL.64 [R1+0x1a68], R16 ;  /* 0x001a681001007387 */ /* 0x000fe20000100a00 */
        /* <DEDUP_REMOVED lines=19> */
[----:B0-----:R-:W2:Y:S01]  /*34e80*/  LDL.LU.64 R24, [R1+0x1b48] ;  /* 0x001b480001187983 */ /* 0x001ea20000300a00 */
[----:B------:R-:W-:Y:S02]  /*34e90*/  IMAD.MOV.U32 R4, RZ, RZ, R15 ;  /* 0x000000ffff047224 */ /* 0x000fe400078e000f */
[----:B------:R-:W-:Y:S02]  /*34ea0*/  IMAD.MOV.U32 R5, RZ, RZ, R14 ;  /* 0x000000ffff057224 */ /* 0x000fe400078e000e */
[----:B------:R-:W-:Y:S02]  /*34eb0*/  IMAD.MOV.U32 R14, RZ, RZ, R26 ;  /* 0x000000ffff0e7224 */ /* 0x000fe400078e001a */
[----:B------:R-:W-:-:S05]  /*34ec0*/  IMAD.MOV.U32 R15, RZ, RZ, R27 ;  /* 0x000000ffff0f7224 */ /* 0x000fca00078e001b */
[----:B------:R-:W-:Y:S04]  /*34ed0*/  STL [R1+0x16d4], R15 ;  /* 0x0016d40f01007387 */ /* 0x000fe80000100800 */
[----:B------:R-:W-:Y:S01]  /*34ee0*/  STL [R1+0x16d0], R14 ;  /* 0x0016d00e01007387 */ /* 0x000fe20000100800 */
        /* <DEDUP_REMOVED lines=8> */
[----:B------:R-:W2:-:S15]  /*34f70*/  LDL.LU.64 R10, [R1+0x1b28] ;  /* 0x001b2800010a7983 */ /* 0x000e9e0000300a00 */
[----:B------:R-:W-:-:S06]  /*34f80*/  NOP ;  /* 0x0000000000007918 */ /* 0x000fcc0000000000 */
[----:B------:R0:W-:Y:S01]  /*34f90*/  STL.64 [R1+0x3b0], R24 ;  /* 0x0003b01801007387 */ /* 0x0001e20000100a00 */
[----:B------:R-:W-:Y:S02]  /*34fa0*/  IMAD.MOV.U32 R15, RZ, RZ, R26 ;  /* 0x000000ffff0f7224 */ /* 0x000fe400078e001a */
[----:B------:R-:W-:Y:S02]  /*34fb0*/  IMAD.MOV.U32 R14, RZ, RZ, R27 ;  /* 0x000000ffff0e7224 */ /* 0x000fe400078e001b */
[----:B------:R-:W4:Y:S04]  /*34fc0*/  LDL.LU.64 R26, [R1+0x1b20] ;  /* 0x001b2000011a7983 */ /* 0x000f280000300a00 */
[----:B0-----:R-:W4:Y:S04]  /*34fd0*/  LDL.LU.64 R24, [R1+0x1b18] ;  /* 0x001b180001187983 */ /* 0x001f280000300a00 */
[----:B------:R-:W-:Y:S04]  /*34fe0*/  STL [R1+0x16dc], R14 ;  /* 0x0016dc0e01007387 */ /* 0x000fe80000100800 */
[----:B------:R-:W-:Y:S01]  /*34ff0*/  STL [R1+0x16d8], R15 ;  /* 0x0016d80f01007387 */ /* 0x000fe20000100800 */
[----:B---3--:R-:W-:-:S02]  /*35000*/  IMAD.MOV.U32 R8, RZ, RZ, R19 ;  /* 0x000000ffff087224 */ /* 0x008fc400078e0013 */
[----:B------:R-:W-:Y:S01]  /*35010*/  IMAD.MOV.U32 R9, RZ, RZ, R18 ;  /* 0x000000ffff097224 */ /* 0x000fe200078e0012 */
[----:B----4-:R-:W-:Y:S01]  /*35020*/  HMMA.16816.F32 R4, R20, R4, R24 ;  /* 0x000000041404723c */ /* 0x010fe20000001818 */
[----:B------:R-:W3:Y:S04]  /*35030*/  LDL.LU.64 R26, [R1+0x1b10] ;  /* 0x001b1000011a7983 */ /* 0x000ee80000300a00 */
[----:B------:R-:W4:-:S15]  /*35040*/  LDL.LU.64 R24, [R1+0x1b08] ;  /* 0x001b080001187983 */ /* 0x000f1e0000300a00 */
[----:B------:R-:W-:-:S03]  /*35050*/  NOP ;  /* 0x0000000000007918 */ /* 0x000fc60000000000 */
[----:B------:R-:W-:Y:S04]  /*35060*/  STL.64 [R1+0x3a0], R4 ;  /* 0x0003a00401007387 */ /* 0x000fe80000100a00 */
[----:B------:R-:W-:Y:S04]  /*35070*/  STL.64 [R1+0x3a8], R6 ;  /* 0x0003a80601007387 */ /* 0x000fe80000100a00 */
[----:B------:R0:W-:Y:S04]  /*35080*/  STL.64 [R1+0x1a88], R8 ;  /* 0x001a880801007387 */ /* 0x0001e80000100a00 */
[----:B------:R-:W4:Y:S04]  /*35090*/  LDL.LU R16, [R1+0x2a0] ;  /* 0x0002a00001107983 */ /* 0x000f280000300800 */
[----:B------:R-:W4:Y:S04]  /*350a0*/  LDL.LU R17, [R1+0x2a4] ;  /* 0x0002a40001117983 */ /* 0x000f280000300800 */
[----:B------:R-:W4:Y:S04]  /*350b0*/  LDL.LU R18, [R1+0x2a8] ;  /* 0x0002a80001127983 */ /* 0x000f280000300800 */
[----:B------:R-:W4:Y:S01]  /*350c0*/  LDL.LU R19, [R1+0x2ac] ;  /* 0x0002ac0001137983 */ /* 0x000f220000300800 */
[----:B0-----:R-:W-:-:S02]  /*350d0*/  IMAD.MOV.U32 R8, RZ, RZ, R28 ;  /* 0x000000ffff087224 */ /* 0x001fc400078e001c */
[----:B---3--:R-:W-:-:S05]  /*350e0*/  IMAD.MOV.U32 R9, RZ, RZ, R27 ;  /* 0x000000ffff097224 */ /* 0x008fca00078e001b */
[----:B------:R0:W-:Y:S02]  /*350f0*/  STL.64 [R1+0x1aa0], R8 ;  /* 0x001aa00801007387 */ /* 0x0001e40000100a00 */
[----:B0-----:R-:W-:Y:S02]  /*35100*/  IMAD.MOV.U32 R8, RZ, RZ, R26 ;  /* 0x000000ffff087224 */ /* 0x001fe400078e001a */
[----:B--2---:R-:W-:-:S05]  /*35110*/  IMAD.MOV.U32 R9, RZ, RZ, R11 ;  /* 0x000000ffff097224 */ /* 0x004fca00078e000b */
[----:B------:R-:W-:Y:S04]  /*35120*/  STL.64 [R1+0x1ab8], R8 ;  /* 0x001ab80801007387 */ /* 0x000fe80000100a00 */
[----:B----4-:R-:W-:Y:S04]  /*35130*/  STL.64 [R1+0x1a80], R18 ;  /* 0x001a801201007387 */ /* 0x010fe80000100a00 */
[----:B------:R0:W-:Y:S04]  /*35140*/  STL.64 [R1+0x1a78], R16 ;  /* 0x001a781001007387 */ /* 0x0001e80000100a00 */
[----:B0-----:R-:W2:Y:S04]  /*35150*/  LDL.LU R16, [R1+0x2b0] ;  /* 0x0002b00001107983 */ /* 0x001ea80000300800 */
[----:B------:R-:W2:Y:S04]  /*35160*/  LDL.LU R17, [R1+0x2b4] ;  /* 0x0002b40001117983 */ /* 0x000ea80000300800 */
[----:B------:R-:W3:Y:S04]  /*35170*/  LDL.LU R18, [R1+0x2b8] ;  /* 0x0002b80001127983 */ /* 0x000ee80000300800 */
[----:B------:R-:W3:Y:S04]  /*35180*/  LDL.LU R19, [R1+0x2bc] ;  /* 0x0002bc0001137983 */ /* 0x000ee80000300800 */
[----:B------:R-:W4:Y:S04]  /*35190*/  LDL.64 R8, [R1+0x40] ;  /* 0x0000400001087983 */ /* 0x000f280000100a00 */
[----:B----4-:R0:W-:Y:S02]  /*351a0*/  STL.64 [R1+0x1ad0], R8 ;  /* 0x001ad00801007387 */ /* 0x0101e40000100a00 */
[----:B0-----:R-:W-:-:S02]  /*351b0*/  IMAD.MOV.U32 R8, RZ, RZ, R10 ;  /* 0x000000ffff087224 */ /* 0x001fc400078e000a */
[----:B------:R-:W-:-:S05]  /*351c0*/  IMAD.MOV.U32 R9, RZ, RZ, R3 ;  /* 0x000000ffff097224 */ /* 0x000fca00078e0003 */
[----:B------:R-:W-:Y:S04]  /*351d0*/  STL.64 [R1+0x1ae8], R8 ;  /* 0x001ae80801007387 */ /* 0x000fe80000100a00 */
[----:B---3--:R-:W-:Y:S04]  /*351e0*/  STL.64 [R1+0x1a98], R18 ;  /* 0x001a981201007387 */ /* 0x008fe80000100a00 */
[----:B--2---:R0:W-:Y:S04]  /*351f0*/  STL.64 [R1+0x1a90], R16 ;  /* 0x001a901001007387 */ /* 0x0041e80000100a00 */
[----:B0-----:R-:W2:Y:S04]  /*35200*/  LDL.LU R16, [R1+0x2c0] ;  /* 0x0002c00001107983 */ /* 0x001ea80000300800 */
[----:B------:R-:W2:Y:S04]  /*35210*/  LDL.LU R17, [R1+0x2c4] ;  /* 0x0002c40001117983 */ /* 0x000ea80000300800 */
[----:B------:R-:W3:Y:S04]  /*35220*/  LDL.LU R18, [R1+0x2c8] ;  /* 0x0002c80001127983 */ /* 0x000ee80000300800 */
[----:B------:R-:W3:Y:S01]  /*35230*/  LDL.LU R19, [R1+0x2cc] ;  /* 0x0002cc0001137983 */ /* 0x000ee20000300800 */
[----:B------:R-:W-:-:S02]  /*35240*/  IMAD.MOV.U32 R8, RZ, RZ, R2 ;  /* 0x000000ffff087224 */ /* 0x000fc400078e0002 */
[----:B------:R-:W-:-:S05]  /*35250*/  IMAD.MOV.U32 R9, RZ, RZ, R0 ;  /* 0x000000ffff097224 */ /* 0x000fca00078e0000 */
[----:B------:R0:W-:Y:S04]  /*35260*/  STL.64 [R1+0x1b00], R8 ;  /* 0x001b000801007387 */ /* 0x0001e80000100a00 */
[----:B0-----:R-:W4:Y:S04]  /*35270*/  LDL.LU R8, [R1+0x330] ;  /* 0x0003300001087983 */ /* 0x001f280000300800 */
[----:B------:R-:W4:Y:S04]  /*35280*/  LDL.LU R9, [R1+0x334] ;  /* 0x0003340001097983 */ /* 0x000f280000300800 */
[----:B------:R-:W4:Y:S04]  /*35290*/  LDL.LU R10, [R1+0x338] ;  /* 0x00033800010a7983 */ /* 0x000f280000300800 */
[----:B------:R-:W4:Y:S04]  /*352a0*/  LDL.LU R11, [R1+0x33c] ;  /* 0x00033c00010b7983 */ /* 0x000f280000300800 */
        /* <DEDUP_REMOVED lines=12> */
[----:B----4-:R-:W-:Y:S03]  /*35370*/  HMMA.16816.F32 R8, R20, R24, R8 ;  /* 0x000000181408723c */ /* 0x010fe60000001808 */
        /* <DEDUP_REMOVED lines=16> */
[----:B------:R0:W-:Y:S04]  /*35480*/  STL.64 [R1+0x390], R8 ;  /* 0x0003900801007387 */ /* 0x0001e80000100a00 */
[----:B0-----:R-:W2:Y:S01]  /*35490*/  LDL.LU.64 R8, [R1+0x1b00] ;  /* 0x001b000001087983 */ /* 0x001ea20000300a00 */
[----:B------:R-:W-:-:S02]  /*354a0*/  IMAD.MOV.U32 R14, RZ, RZ, R10 ;  /* 0x000000ffff0e7224 */ /* 0x000fc400078e000a */
[----:B------:R-:W-:Y:S01]  /*354b0*/  IMAD.MOV.U32 R15, RZ, RZ, R11 ;  /* 0x000000ffff0f7224 */ /* 0x000fe200078e000b */
[----:B------:R0:W-:Y:S04]  /*354c0*/  STL.64 [R1+0x1a10], R24 ;  /* 0x001a101801007387 */ /* 0x0001e80000100a00 */
[----:B0-----:R-:W4:Y:S04]  /*354d0*/  LDL.LU R24, [R1+0x290] ;  /* 0x0002900001187983 */ /* 0x001f280000300800 */
[----:B------:R-:W4:Y:S04]  /*354e0*/  LDL.LU R25, [R1+0x294] ;  /* 0x0002940001197983 */ /* 0x000f280000300800 */
[----:B------:R-:W4:Y:S04]  /*354f0*/  LDL.LU R26, [R1+0x298] ;  /* 0x00029800011a7983 */ /* 0x000f280000300800 */
[----:B------:R-:W4:Y:S04]  /*35500*/  LDL.LU R27, [R1+0x29c] ;  /* 0x00029c00011b7983 */ /* 0x000f280000300800 */
        /* <DEDUP_REMOVED lines=16> */
[----:B------:R-:W-:-:S03]  /*35610*/  IMAD.MOV.U32 R15, RZ, RZ, R10 ;  /* 0x000000ffff0f7224 */ /* 0x000fc600078e000a */
[----:B------:R-:W-:Y:S04]  /*35620*/  STL [R1+0x16ec], R14 ;  /* 0x0016ec0e01007387 */ /* 0x000fe80000100800 */
[----:B------:R-:W-:Y:S01]  /*35630*/  STL [R1+0x16e8], R15 ;  /* 0x0016e80f01007387 */ /* 0x000fe20000100800 */
[----:B--2---:R-:W-:Y:S06]  /*35640*/  HMMA.16816.F32 R16, R20, R8, R16 ;  /* 0x000000081410723c */ /* 0x004fec0000001810 */
[----:B------:R-:W-:-:S15]  /*35650*/  IMAD.MOV.U32 R3, RZ, RZ, R9 ;  /* 0x000000ffff037224 */ /* 0x000fde00078e0009 */
[----:B------:R-:W-:-:S02]  /*35660*/  NOP ;  /* 0x0000000000007918 */ /* 0x000fc40000000000 */
[----:B------:R-:W-:Y:S04]  /*35670*/  STL.64 [R1+0x360], R16 ;  /* 0x0003601001007387 */ /* 0x000fe80000100a00 */
[----:B------:R0:W-:Y:S04]  /*35680*/  STL.64 [R1+0x368], R18 ;  /* 0x0003681201007387 */ /* 0x0001e80000100a00 */
[----:B0-----:R-:W2:Y:S04]  /*35690*/  LDL.LU.64 R18, [R1+0x1ac8] ;  /* 0x001ac80001127983 */ /* 0x001ea80000300a00 */
[----:B------:R-:W2:Y:S04]  /*356a0*/  LDL.LU.64 R16, [R1+0x1ac0] ;  /* 0x001ac00001107983 */ /* 0x000ea80000300a00 */
[----:B------:R-:W2:Y:S02]  /*356b0*/  LDL.LU.64 R8, [R1+0x1ab8] ;  /* 0x001ab80001087983 */ /* 0x000ea40000300a00 */
[----:B--2---:R-:W-:Y:S02]  /*356c0*/  HMMA.16816.F32 R8, R20, R8, R16 ;  /* 0x000000081408723c */ /* 0x004fe40000001810 */
[----:B------:R-:W2:Y:S04]  /*356d0*/  LDL.LU.64 R18, [R1+0x1ab0] ;  /* 0x001ab00001127983 */ /* 0x000ea80000300a00 */
[----:B------:R-:W2:-:S15]  /*356e0*/  LDL.LU.64 R16, [R1+0x1aa8] ;  /* 0x001aa80001107983 */ /* 0x000e9e0000300a00 */
[----:B------:R-:W-:-:S02]  /*356f0*/  NOP ;  /* 0x0000000000007918 */ /* 0x000fc40000000000 */
[----:B------:R0:W-:Y:S04]  /*35700*/  STL.64 [R1+0x350], R8 ;  /* 0x0003500801007387 */ /* 0x0001e80000100a00 */
[----:B0-----:R-:W2:Y:S01]  /*35710*/  LDL.LU.64 R8, [R1+0x1aa0] ;  /* 0x001aa00001087983 */ /* 0x001ea20000300a00 */
        /* <DEDUP_REMOVED lines=21> */
[C---:B----4-:R-:W-:Y:S06]  /*35870*/  HMMA.16816.F32 R24, R20.reuse, R12, R24 ;  /* 0x0000000c1418723c */ /* 0x050fec0000001818 */
[----:B--2---:R-:W-:Y:S01]  /*35880*/  HMMA.16816.F32 R8, R20, R8, R16 ;  /* 0x000000081408723c */ /* 0x004fe20000001810 */
[----:B------:R-:W3:-:S15]  /*35890*/  LDL.LU.64 R16, [R1+0x1a68] ;  /* 0x001a680001107983 */ /* 0x000ede0000300a00 */
[----:B------:R-:W-:-:S07]  /*358a0*/  NOP ;  /* 0x0000000000007918 */ /* 0x000fce0000000000 */
[----:B------:R-:W-:Y:S04]  /*358b0*/  STL.64 [R1+0x320], R8 ;  /* 0x0003200801007387 */ /* 0x000fe80000100a00 */
[----:B------:R0:W-:Y:S04]  /*358c0*/  STL.64 [R1+0x328], R10 ;  /* 0x0003280a01007387 */ /* 0x0001e80000100a00 */
[----:B0-----:R-:W2:Y:S04]  /*358d0*/  LDL.LU.64 R10, [R1+0x1a60] ;  /* 0x001a6000010a7983 */ /* 0x001ea80000300a00 */
[----:B------:R-:W2:Y:S04]  /*358e0*/  LDL.LU.64 R8, [R1+0x1a58] ;  /* 0x001a580001087983 */ /* 0x000ea80000300a00 */
[----:B------:R0:W-:Y:S04]  /*358f0*/  STL.64 [R1+0x19b8], R12 ;  /* 0x0019b80c01007387 */ /* 0x0001e80000100a00 */
[----:B0-----:R-:W4:Y:S04]  /*35900*/  LDL.LU.64 R12, [R1+0x80] ;  /* 0x00008000010c7983 */ /* 0x001f280000300a00 */
[----:B------:R-:W-:Y:S04]  /*35910*/  STL.64 [R1+0x310], R24 ;  /* 0x0003101801007387 */ /* 0x000fe80000100a00 */
[----:B------:R-:W-:Y:S01]  /*35920*/  STL.64 [R1+0x318], R26 ;  /* 0x0003181a01007387 */ /* 0x000fe20000100a00 */
[----:B---3--:R-:W-:Y:S03]  /*35930*/  HMMA.16816.F32 R4, R20, R16, R4 ;  /* 0x000000101404723c */ /* 0x008fe60000001804 */
[----:B----4-:R0:W-:Y:S04]  /*35940*/  STL.64 [R1+0x1a18], R12 ;  /* 0x001a180c01007387 */ /* 0x0101e80000100a00 */
[----:B------:R-:W2:-:S15]  /*35950*/  LDL.LU R20, [R1+0x270] ;  /* 0x0002700001147983 */ /* 0x000e9e0000300800 */
[----:B------:R-:W-:-:S01]  /*35960*/  NOP ;  /* 0x0000000000007918 */ /* 0x000fc20000000000 */
[----:B------:R-:W-:Y:S04]  /*35970*/  STL.64 [R1+0x2e0], R4 ;  /* 0x0002e00401007387 */ /* 0x000fe80000100a00 */
[----:B------:R-:W-:Y:S04]  /*35980*/  STL.64 [R1+0x2e8], R6 ;  /* 0x0002e80601007387 */ /* 0x000fe80000100a00 */
[----:B------:R-:W2:Y:S04]  /*35990*/  LDL.LU R21, [R1+0x274] ;  /* 0x0002740001157983 */ /* 0x000ea80000300800 */
[----:B------:R-:W2:Y:S04]  /*359a0*/  LDL.LU R22, [R1+0x278] ;  /* 0x0002780001167983 */ /* 0x000ea80000300800 */
[----:B------:R-:W2:Y:S04]  /*359b0*/  LDL.LU R23, [R1+0x27c] ;  /* 0x00027c0001177983 */ /* 0x000ea80000300800 */
[----:B0-----:R-:W3:Y:S04]  /*359c0*/  LDL.LU.64 R12, [R1+0xa0] ;  /* 0x0000a000010c7983 */ /* 0x001ee80000300a00 */
[----:B---3--:R0:W-:Y:S04]  /*359d0*/  STL.64 [R1+0x1a20], R12 ;  /* 0x001a200c01007387 */ /* 0x0081e80000100a00 */
[----:B0-----:R-:W3:Y:S04]  /*359e0*/  LDL.LU.64 R12, [R1+0xb0] ;  /* 0x0000b000010c7983 */ /* 0x001ee80000300a00 */
[----:B---3--:R0:W-:Y:S04]  /*359f0*/  STL.64 [R1+0x1a38], R12 ;  /* 0x001a380c01007387 */ /* 0x0081e80000100a00 */
[----:B0-----:R-:W3:Y:S04]  /*35a00*/  LDL.LU.64 R12, [R1+0xc0] ;  /* 0x0000c000010c7983 */ /* 0x001ee80000300a00 */
[----:B---3--:R0:W-:Y:S04]  /*35a10*/  STL.64 [R1+0x1a50], R12 ;  /* 0x001a500c01007387 */ /* 0x0081e80000100a00 */
[----:B0-----:R-:W2:Y:S04]  /*35a20*/  LDL.LU.64 R12, [R1+0xd0] ;  /* 0x0000d000010c7983 */ /* 0x001ea80000300a00 */
[----:B------:R-:W3:Y:S04]  /*35a30*/  LDL.LU R24, [R1+0x200] ;  /* 0x0002000001187983 */ /* 0x000ee80000300800 */
        /* <DEDUP_REMOVED lines=9> */
[----:B--2---:R-:W-:Y:S03]  /*35ad0*/  HMMA.16816.F32 R20, R8, R12, R20 ;  /* 0x0000000c0814723c */ /* 0x004fe60000001814 */
[----:B----4-:R-:W-:Y:S04]  /*35ae0*/  STL.64 [R1+0x1a48], R26 ;  /* 0x001a481a01007387 */ /* 0x010fe80000100a00 */
[----:B---3--:R0:W-:Y:S04]  /*35af0*/  STL.64 [R1+0x1a40], R24 ;  /* 0x001a401801007387 */ /* 0x0081e80000100a00 */
[----:B0-----:R-:W2:Y:S04]  /*35b00*/  LDL.LU R24, [R1+0x260] ;  /* 0x0002600001187983 */ /* 0x001ea80000300800 */
[----:B------:R-:W2:Y:S04]  /*35b10*/  LDL.LU R25, [R1+0x264] ;  /* 0x0002640001197983 */ /* 0x000ea80000300800 */
[----:B------:R-:W2:Y:S04]  /*35b20*/  LDL.LU R26, [R1+0x268] ;  /* 0x00026800011a7983 */ /* 0x000ea80000300800 */
[----:B------:R-:W2:Y:S04]  /*35b30*/  LDL.LU R27, [R1+0x26c] ;  /* 0x00026c00011b7983 */ /* 0x000ea80000300800 */
        /* <DEDUP_REMOVED lines=8> */
[----:B------:R-:W3:Y:S04]  /*35bc0*/  LDL.LU R6, [R1+0x1f8] ;  /* 0x0001f80001067983 */ /* 0x000ee80000300800 */
[----:B------:R-:W3:Y:S04]  /*35bd0*/  LDL.LU R7, [R1+0x1fc] ;  /* 0x0001fc0001077983 */ /* 0x000ee80000300800 */
[----:B------:R0:W-:Y:S04]  /*35be0*/  STL.64 [R1+0x1978], R16 ;  /* 0x0019781001007387 */ /* 0x0001e80000100a00 */
[----:B0-----:R-:W4:Y:S04]  /*35bf0*/  LDL.LU.64 R16, [R1+0x90] ;  /* 0x0000900001107983 */ /* 0x001f280000300a00 */
[----:B------:R-:W-:Y:S04]  /*35c00*/  STL.64 [R1+0x2d0], R20 ;  /* 0x0002d01401007387 */ /* 0x000fe80000100a00 */
[----:B------:R0:W-:Y:S02]  /*35c10*/  STL.64 [R1+0x2d8], R22 ;  /* 0x0002d81601007387 */ /* 0x0001e40000100a00 */
[----:B0-----:R-:W-:-:S02]  /*35c20*/  IMAD.MOV.U32 R23, RZ, RZ, R12 ;  /* 0x000000ffff177224 */ /* 0x001fc400078e000c */
[----:B------:R-:W-:Y:S02]  /*35c30*/  IMAD.MOV.U32 R22, RZ, RZ, R13 ;  /* 0x000000ffff167224 */ /* 0x000fe400078e000d */
[----:B------:R-:W2:Y:S04]  /*35c40*/  LDL.LU.64 R12, [R1+0x1a50] ;  /* 0x001a5000010c7983 */ /* 0x000ea80000300a00 */
[----:B------:R0:W-:Y:S04]  /*35c50*/  STL [R1+0x1928], R22 ;  /* 0x0019281601007387 */ /* 0x0001e80000100800 */
[----:B------:R1:W-:Y:S04]  /*35c60*/  STL [R1+0x1924], R23 ;  /* 0x0019241701007387 */ /* 0x0003e80000100800 */
[----:B------:R-:W3:Y:S04]  /*35c70*/  LDL.LU R20, [R1+0x210] ;  /* 0x0002100001147983 */ /* 0x000ee80000300800 */
[----:B------:R-:W3:Y:S04]  /*35c80*/  LDL.LU R21, [R1+0x214] ;  /* 0x0002140001157983 */ /* 0x000ee80000300800 */
[----:B0-----:R-:W3:Y:S04]  /*35c90*/  LDL.LU R22, [R1+0x218] ;  /* 0x0002180001167983 */ /* 0x001ee80000300800 */
[----:B-1----:R-:W3:Y:S01]  /*35ca0*/  LDL.LU R23, [R1+0x21c] ;  /* 0x00021c0001177983 */ /* 0x002ee20000300800 */
[----:B--2---:R-:W-:Y:S06]  /*35cb0*/  HMMA.16816.F32 R24, R8, R12, R24 ;  /* 0x0000000c0818723c */ /* 0x004fec0000001818 */
[----:B------:R-:W-:-:S02]  /*35cc0*/  IMAD.MOV.U32 R0, RZ, RZ, R12 ;  /* 0x000000ffff007224 */ /* 0x000fc400078e000c */
[----:B------:R-:W-:-:S15]  /*35cd0*/  IMAD.MOV.U32 R2, RZ, RZ, R13 ;  /* 0x000000ffff027224 */ /* 0x000fde00078e000d */
[----:B------:R-:W-:Y:S04]  /*35ce0*/  STL.64 [R1+0x2c0], R24 ;  /* 0x0002c01801007387 */ /* 0x000fe80000100a00 */
[----:B------:R0:W-:Y:S04]  /*35cf0*/  STL.64 [R1+0x2c8], R26 ;  /* 0x0002c81a01007387 */ /* 0x0001e80000100a00 */
        /* <DEDUP_REMOVED lines=10> */
[----:B0-----:R-:W4:Y:S04]  /*35da0*/  LDL.LU.64 R26, [R1+0x1a30] ;  /* 0x001a3000011a7983 */ /* 0x001f280000300a00 */
[----:B------:R-:W4:Y:S04]  /*35db0*/  LDL.LU.64 R24, [R1+0x1a28] ;  /* 0x001a280001187983 */ /* 0x000f280000300a00 */
[----:B------:R-:W3:Y:S04]  /*35dc0*/  LDL.LU.64 R12, [R1+0x1a20] ;  /* 0x001a2000010c7983 */ /* 0x000ee80000300a00 */
[----:B------:R-:W-:Y:S04]  /*35dd0*/  STL [R1+0x1938], R29 ;  /* 0x0019381d01007387 */ /* 0x000fe80000100800 */
[----:B------:R-:W-:Y:S01]  /*35de0*/  STL [R1+0x1934], R28 ;  /* 0x0019341c01007387 */ /* 0x000fe20000100800 */
[----:B---3--:R-:W-:-:S15]  /*35df0*/  HMMA.16816.F32 R20, R8, R12, R20 ;  /* 0x0000000c0814723c */ /* 0x008fde0000001814 */
[----:B------:R-:W-:-:S08]  /*35e00*/  NOP ;  /* 0x0000000000007918 */ /* 0x000fd00000000000 */
[----:B------:R0:W-:Y:S04]  /*35e10*/  STL.64 [R1+0x2a0], R20 ;  /* 0x0002a01401007387 */ /* 0x0001e80000100a00 */
[----:B------:R-:W-:Y:S01]  /*35e20*/  STL.64 [R1+0x2a8], R22 ;  /* 0x0002a81601007387 */ /* 0x000fe20000100a00 */
[----:B0-----:R-:W-:Y:S02]  /*35e30*/  IMAD.MOV.U32 R21, RZ, RZ, R12 ;  /* 0x000000ffff157224 */ /* 0x001fe400078e000c */
[----:B------:R-:W-:Y:S02]  /*35e40*/  IMAD.MOV.U32 R20, RZ, RZ, R13 ;  /* 0x000000ffff147224 */ /* 0x000fe400078e000d */
[----:B------:R-:W2:Y:S01]  /*35e50*/  LDL.LU.64 R12, [R1+0x1a18] ;  /* 0x001a1800010c7983 */ /* 0x000ea20000300a00 */
[----:B----4-:R-:W-:Y:S03]  /*35e60*/  HMMA.16816.F32 R24, R8, R16, R24 ;  /* 0x000000100818723c */ /* 0x010fe60000001818 */
[----:B------:R-:W-:-:S15]  /*35e70*/  STL [R1+0x193c], R21 ;  /* 0x00193c1501007387 */ /* 0x000fde0000100800 */
[----:B------:R-:W-:-:S05]  /*35e80*/  NOP ;  /* 0x0000000000007918 */ /* 0x000fca0000000000 */
[----:B------:R0:W-:Y:S04]  /*35e90*/  STL.64 [R1+0x290], R24 ;  /* 0x0002901801007387 */ /* 0x0001e80000100a00 */
[----:B------:R-:W-:Y:S04]  /*35ea0*/  STL.64 [R1+0x298], R26 ;  /* 0x0002981a01007387 */ /* 0x000fe80000100a00 */
[----:B0-----:R-:W3:Y:S01]  /*35eb0*/  LDL.LU.64 R24, [R1+0x1a10] ;  /* 0x001a100001187983 */ /* 0x001ee20000300a00 */
[----:B--2---:R-:W-:-:S15]  /*35ec0*/  HMMA.16816.F32 R4, R8, R12, R4 ;  /* 0x0000000c0804723c */ /* 0x004fde0000001804 */
[----:B------:R-:W-:-:S08]  /*35ed0*/  NOP ;  /* 0x0000000000007918 */ /* 0x000fd00000000000 */
[----:B------:R-:W-:Y:S04]  /*35ee0*/  STL.64 [R1+0x280], R4 ;  /* 0x0002800401007387 */ /* 0x000fe80000100a00 */
[----:B------:R0:W-:Y:S04]  /*35ef0*/  STL.64 [R1+0x288], R6 ;  /* 0x0002880601007387 */ /* 0x0001e80000100a00 */
[----:B0-----:R-:W2:Y:S04]  /*35f00*/  LDL.LU.64 R6, [R1+0x1a08] ;  /* 0x001a080001067983 */ /* 0x001ea80000300a00 */
[----:B------:R-:W2:Y:S01]  /*35f10*/  LDL.LU.64 R4, [R1+0x1a00] ;  /* 0x001a000001047983 */ /* 0x000ea20000300a00 */
[----:B------:R-:W0:Y:S01]  /*35f20*/  S2R R19, SR_TID.X ;  /* 0x0000000000137919 */ /* 0x000e220000002100 */
[----:B------:R-:W-:-:S02]  /*35f30*/  IMAD.MOV.U32 R22, RZ, RZ, R13 ;  /* 0x000000ffff167224 */ /* 0x000fc400078e000d */
[----:B------:R-:W-:Y:S02]  /*35f40*/  IMAD.MOV.U32 R27, RZ, RZ, R16 ;  /* 0x000000ffff1b7224 */ /* 0x000fe400078e0010 */
[----:B------:R-:W-:Y:S01]  /*35f50*/  IMAD.MOV.U32 R26, RZ, RZ, R17 ;  /* 0x000000ffff1a7224 */ /* 0x000fe200078e0011 */
[----:B------:R-:W-:Y:S04]  /*35f60*/  STL [R1+0x19fc], R22 ;  /* 0x0019fc1601007387 */ /* 0x000fe80000100800 */
[----:B------:R-:W-:Y:S04]  /*35f70*/  STL [R1+0x19f8], R20 ;  /* 0x0019f81401007387 */ /* 0x000fe80000100800 */
[----:B---3--:R-:W-:Y:S04]  /*35f80*/  STL.64 [R1+0x1880], R24 ;  /* 0x0018801801007387 */ /* 0x008fe80000100a00 */
[----:B------:R-:W-:Y:S01]  /*35f90*/  STL.64 [R1+0x19e0], R26 ;  /* 0x0019e01a01007387 */ /* 0x000fe20000100a00 */
[C---:B0-----:R-:W-:Y:S01]  /*35fa0*/  LOP3.LUT R18, R19.reuse, 0x7, RZ, 0xc0, !PT ;  /* 0x0000000713127812 */ /* 0x041fe200078ec0ff */
[----:B------:R-:W-:-:S04]  /*35fb0*/  IMAD.SHL.U32 R14, R19, 0x2, RZ ;  /* 0x00000002130e7824 */ /* 0x000fc800078e00ff */
[----:B------:R-:W-:Y:S02]  /*35fc0*/  IMAD R18, R18, 0x90, RZ ;  /* 0x0000009012127824 */ /* 0x000fe400078e02ff */
[----:B------:R-:W-:-:S03]  /*35fd0*/  IMAD.SHL.U32 R19, R19, 0x40, RZ ;  /* 0x0000004013137824 */ /* 0x000fc600078e00ff */
[----:B------:R-:W-:-:S04]  /*35fe0*/  LOP3.LUT R18, R18, 0x10, R14, 0x78, !PT ;  /* 0x0000001012127812 */ /* 0x000fc800078e780e */
[----:B------:R-:W-:-:S04]  /*35ff0*/  LOP3.LUT R18, R18, 0x400, R19, 0xf8, !PT ;  /* 0x0000040012127812 */ /* 0x000fc800078ef813 */
[----:B------:R-:W-:Y:S01]  /*36000*/  LOP3.LUT R18, R18, 0x60, RZ, 0x3c, !PT ;  /* 0x0000006012127812 */ /* 0x000fe200078e3cff */
[----:B------:R-:W-:Y:S01]  /*36010*/  IMAD.MOV.U32 R0, RZ, RZ, R12 ;  /* 0x000000ffff007224 */ /* 0x000fe200078e000c */
[----:B--2---:R-:W-:-:S15]  /*36020*/  HMMA.16816.F32 R4, R8, R24, R4 ;  /* 0x000000180804723c */ /* 0x004fde0000001804 */
[----:B------:R-:W-:-:S08]  /*36030*/  NOP ;  /* 0x0000000000007918 */ /* 0x000fd00000000000 */
[----:B------:R-:W-:Y:S04]  /*36040*/  STL.64 [R1+0x270], R4 ;  /* 0x0002700401007387 */ /* 0x000fe80000100a00 */
[----:B------:R-:W-:Y:S04]  /*36050*/  STL.64 [R1+0x278], R6 ;  /* 0x0002780601007387 */ /* 0x000fe80000100a00 */
[----:B------:R-:W2:Y:S04]  /*36060*/  LDL.LU R16, [R1+0x500] ;  /* 0x0005000001107983 */ /* 0x000ea80000300800 */
[----:B------:R0:W1:Y:S04]  /*36070*/  LDSM.16.MT88.4 R4, [R18+UR4+0x9000] ;  /* 0x009000041204783b */ /* 0x0000680008004200 */
[----:B------:R-:W2:Y:S04]  /*36080*/  LDL.LU R17, [R1+0x504] ;  /* 0x0005040001117983 */ /* 0x000ea80000300800 */
[----:B0-----:R-:W3:Y:S04]  /*36090*/  LDL.LU R18, [R1+0x508] ;  /* 0x0005080001127983 */ /* 0x001ee80000300800 */
[----:B------:R-:W3:Y:S04]  /*360a0*/  LDL.LU R19, [R1+0x50c] ;  /* 0x00050c0001137983 */ /* 0x000ee80000300800 */
[----:B------:R-:W4:Y:S04]  /*360b0*/  LDL.LU R12, [R1+0x530] ;  /* 0x00053000010c7983 */ /* 0x000f280000300800 */
[----:B------:R-:W4:Y:S04]  /*360c0*/  LDL.LU R13, [R1+0x534] ;  /* 0x00053400010d7983 */ /* 0x000f280000300800 */
[----:B------:R-:W2:Y:S04]  /*360d0*/  LDL.LU R14, [R1+0x538] ;  /* 0x00053800010e7983 */ /* 0x000ea80000300800 */
[----:B------:R-:W2:Y:S04]  /*360e0*/  LDL.LU R15, [R1+0x53c] ;  /* 0x00053c00010f7983 */ /* 0x000ea80000300800 */
[----:B--2---:R-:W-:Y:S04]  /*360f0*/  STL.64 [R1+0x19c8], R14 ;  /* 0x0019c80e01007387 */ /* 0x004fe80000100a00 */
[----:B----4-:R0:W-:Y:S04]  /*36100*/  STL.64 [R1+0x19c0], R12 ;  /* 0x0019c00c01007387 */ /* 0x0101e80000100a00 */
[----:B0-----:R-:W2:Y:S04]  /*36110*/  LDL R12, [R1+0x40] ;  /* 0x00004000010c7983 */ /* 0x001ea80000100800 */
[----:B------:R-:W4:Y:S04]  /*36120*/  LDL.LU R24, [R1+0x550] ;  /* 0x0005500001187983 */ /* 0x000f280000300800 */
[----:B------:R-:W4:Y:S04]  /*36130*/  LDL.LU R25, [R1+0x554] ;  /* 0x0005540001197983 */ /* 0x000f280000300800 */
[----:B------:R-:W3:Y:S04]  /*36140*/  LDL.LU R26, [R1+0x558] ;  /* 0x00055800011a7983 */ /* 0x000ee80000300800 */
[----:B------:R-:W3:Y:S04]  /*36150*/  LDL.LU R27, [R1+0x55c] ;  /* 0x00055c00011b7983 */ /* 0x000ee80000300800 */
[----:B------:R-:W2:Y:S04]  /*36160*/  LDL.LU R20, [R1+0x560] ;  /* 0x0005600001147983 */ /* 0x000ea80000300800 */
[----:B------:R-:W2:Y:S01]  /*36170*/  LDL.LU R21, [R1+0x564] ;  /* 0x0005640001157983 */ /* 0x000ea20000300800 */
[----:B------:R-:W-:-:S03]  /*36180*/  IMAD.MOV.U32 R13, RZ, RZ, R3 ;  /* 0x000000ffff0d7224 */ /* 0x000fc600078e0003 */
[----:B------:R-:W2:Y:S04]  /*36190*/  LDL.LU R22, [R1+0x568] ;  /* 0x0005680001167983 */ /* 0x000ea80000300800 */
[----:B------:R-:W2:Y:S04]  /*361a0*/  LDL.LU R23, [R1+0x56c] ;  /* 0x00056c0001177983 */ /* 0x000ea80000300800 */
[----:B---3--:R-:W-:Y:S04]  /*361b0*/  STL.64 [R1+0x19f0], R26 ;  /* 0x0019f01a01007387 */ /* 0x008fe80000100a00 */
[----:B----4-:R0:W-:Y:S04]  /*361c0*/  STL.64 [R1+0x19e8], R24 ;  /* 0x0019e81801007387 */ /* 0x0101e80000100a00 */
[----:B0-----:R-:W3:Y:S04]  /*361d0*/  LDL.LU.64 R24, [R1+0x60] ;  /* 0x0000600001187983 */ /* 0x001ee80000300a00 */
[----:B--2---:R0:W-:Y:S04]  /*361e0*/  STL.64 [R1+0x19d8], R12 ;  /* 0x0019d80c01007387 */ /* 0x0041e80000100a00 */
[----:B0-----:R-:W2:Y:S04]  /*361f0*/  LDL.LU.64 R12, [R1+0x50] ;  /* 0x00005000010c7983 */ /* 0x001ea80000300a00 */
[----:B------:R-:W-:Y:S04]  /*36200*/  STL.64 [R1+0x1988], R18 ;  /* 0x0019881201007387 */ /* 0x000fe80000100a00 */
[----:B------:R0:W-:Y:S04]  /*36210*/  STL.64 [R1+0x1980], R16 ;  /* 0x0019801001007387 */ /* 0x0001e80000100a00 */
[----:B0-----:R-:W4:Y:S04]  /*36220*/  LDL.LU.64 R16, [R1+0x10] ;  /* 0x0000100001107983 */ /* 0x001f280000300a00 */
[----:B----4-:R0:W-:Y:S04]  /*36230*/  STL.64 [R1+0x1998], R16 ;  /* 0x0019981001007387 */ /* 0x0101e80000100a00 */
[----:B0-----:R-:W4:Y:S04]  /*36240*/  LDL.LU.64 R16, [R1+0x20] ;  /* 0x0000200001107983 */ /* 0x001f280000300a00 */
[----:B----4-:R0:W-:Y:S04]  /*36250*/  STL.64 [R1+0x19b0], R16 ;  /* 0x0019b01001007387 */ /* 0x0101e80000100a00 */
[----:B0-----:R-:W4:Y:S04]  /*36260*/  LDL.LU.64 R16, [R1+0x30] ;  /* 0x0000300001107983 */ /* 0x001f280000300a00 */
[----:B----4-:R0:W-:Y:S04]  /*36270*/  STL.64 [R1+0x19d0], R16 ;  /* 0x0019d01001007387 */ /* 0x0101e80000100a00 */
[----:B0-----:R-:W4:Y:S04]  /*36280*/  LDL.LU R16, [R1+0x540] ;  /* 0x0005400001107983 */ /* 0x001f280000300800 */
[----:B------:R-:W4:Y:S04]  /*36290*/  LDL.LU R17, [R1+0x544] ;  /* 0x0005440001117983 */ /* 0x000f280000300800 */
[----:B------:R-:W4:Y:S04]  /*362a0*/  LDL.LU R18, [R1+0x548] ;  /* 0x0005480001127983 */ /* 0x000f280000300800 */
[----:B------:R-:W4:Y:S04]  /*362b0*/  LDL.LU R19, [R1+0x54c] ;  /* 0x00054c0001137983 */ /* 0x000f280000300800 */
[----:B-1----:R-:W-:Y:S04]  /*362c0*/  STL.64 [R1+0x1948], R6 ;  /* 0x0019480601007387 */ /* 0x002fe80000100a00 */
[----:B------:R0:W-:Y:S04]  /*362d0*/  STL.64 [R1+0x1940], R4 ;  /* 0x0019400401007387 */ /* 0x0001e80000100a00 */
[----:B0-----:R-:W3:Y:S04]  /*362e0*/  LDL.LU R4, [R1+0x1d0] ;  /* 0x0001d00001047983 */ /* 0x001ee80000300800 */
[----:B------:R-:W3:Y:S04]  /*362f0*/  LDL.LU R5, [R1+0x1d4] ;  /* 0x0001d40001057983 */ /* 0x000ee80000300800 */
[----:B------:R-:W2:Y:S04]  /*36300*/  LDL.LU R6, [R1+0x1d8] ;  /* 0x0001d80001067983 */ /* 0x000ea80000300800 */
[----:B------:R-:W2:Y:S04]  /*36310*/  LDL.LU R7, [R1+0x1dc] ;  /* 0x0001dc0001077983 */ /* 0x000ea80000300800 */
[----:B--2---:R-:W-:Y:S04]  /*36320*/  STL.64 [R1+0x1960], R6 ;  /* 0x0019600601007387 */ /* 0x004fe80000100a00 */
[----:B---3--:R0:W-:Y:S04]  /*36330*/  STL.64 [R1+0x1958], R4 ;  /* 0x0019580401007387 */ /* 0x0081e80000100a00 */
[----:B0-----:R-:W2:Y:S04]  /*36340*/  LDL.LU R4, [R1+0x4f0] ;  /* 0x0004f00001047983 */ /* 0x001ea80000300800 */
[----:B------:R-:W2:Y:S04]  /*36350*/  LDL.LU R5, [R1+0x4f4] ;  /* 0x0004f40001057983 */ /* 0x000ea80000300800 */
[----:B------:R-:W3:Y:S04]  /*36360*/  LDL.LU R6, [R1+0x4f8] ;  /* 0x0004f80001067983 */ /* 0x000ee80000300800 */
[----:B------:R-:W3:Y:S04]  /*36370*/  LDL.LU R7, [R1+0x4fc] ;  /* 0x0004fc0001077983 */ /* 0x000ee80000300800 */
[----:B---3--:R-:W-:Y:S04]  /*36380*/  STL.64 [R1+0x1970], R6 ;  /* 0x0019700601007387 */ /* 0x008fe80000100a00 */
[----:B--2---:R0:W-:Y:S04]  /*36390*/  STL.64 [R1+0x1968], R4 ;  /* 0x0019680401007387 */ /* 0x0041e80000100a00 */
[----:B0-----:R-:W2:Y:S01]  /*363a0*/  LDL.LU.64 R4, [R1] ;  /* 0x0000000001047983 */ /* 0x001ea20000300a00 */
[----:B------:R-:W-:Y:S03]  /*363b0*/  HMMA.16816.F32 R20, R8, R24, R20 ;  /* 0x000000180814723c */ /* 0x000fe60000001814 */
        /* <DEDUP_REMOVED lines=14> */
[----:B0-----:R-:W3:Y:S04]  /*364a0*/  LDL.LU R22, [R1+0x19fc] ;  /* 0x0019fc0001167983 */ /* 0x001ee80000300800 */
[----:B------:R-:W3:Y:S01]  /*364b0*/  LDL.LU R20, [R1+0x19f8] ;  /* 0x0019f80001147983 */ /* 0x000ee20000300800 */
[----:B------:R-:W-:-:S03]  /*364c0*/  IMAD.MOV.U32 R23, RZ, RZ, R24 ;  /* 0x000000ffff177224 */ /* 0x000fc600078e0018 */
[----:B------:R-:W4:Y:S04]  /*364d0*/  LDL.LU.64 R26, [R1+0x19f0] ;  /* 0x0019f000011a7983 */ /* 0x000f280000300a00 */
[----:B------:R-:W4:Y:S02]  /*364e0*/  LDL.LU.64 R24, [R1+0x19e8] ;  /* 0x0019e80001187983 */ /* 0x000f240000300a00 */
[----:B----4-:R-:W-:-:S15]  /*364f0*/  HMMA.16816.F32 R24, R8, R12, R24 ;  /* 0x0000000c0818723c */ /* 0x010fde0000001818 */
[----:B------:R-:W-:-:S08]  /*36500*/  NOP ;  /* 0x0000000000007918 */ /* 0x000fd00000000000 */
[----:B------:R0:W-:Y:S04]  /*36510*/  STL.64 [R1+0x250], R24 ;  /* 0x0002501801007387 */ /* 0x0001e80000100a00 */
[----:B------:R1:W-:Y:S01]  /*36520*/  STL.64 [R1+0x258], R26 ;  /* 0x0002581a01007387 */ /* 0x0003e20000100a00 */
[----:B0-----:R-:W-:-:S03]  /*36530*/  IMAD.MOV.U32 R25, RZ, RZ, R12 ;  /* 0x000000ffff197224 */ /* 0x001fc600078e000c */
[----:B-1----:R-:W4:Y:S01]  /*36540*/  LDL.LU.64 R26, [R1+0x19e0] ;  /* 0x0019e000011a7983 */ /* 0x002f220000300a00 */
[----:B------:R-:W-:-:S03]  /*36550*/  IMAD.MOV.U32 R24, RZ, RZ, R13 ;  /* 0x000000ffff187224 */ /* 0x000fc600078e000d */
[----:B------:R-:W2:Y:S02]  /*36560*/  LDL.LU.64 R12, [R1+0x19d8] ;  /* 0x0019d800010c7983 */ /* 0x000ea40000300a00 */
[----:B--2---:R-:W-:Y:S02]  /*36570*/  HMMA.16816.F32 R12, R8, R12, R16 ;  /* 0x0000000c080c723c */ /* 0x004fe40000001810 */
[----:B------:R-:W2:-:S15]  /*36580*/  LDL.LU.64 R16, [R1+0x19d0] ;  /* 0x0019d00001107983 */ /* 0x000e9e0000300a00 */
[----:B------:R-:W-:-:S06]  /*36590*/  NOP ;  /* 0x0000000000007918 */ /* 0x000fcc0000000000 */
[----:B------:R-:W-:Y:S04]  /*365a0*/  STL.64 [R1+0x240], R12 ;  /* 0x0002400c01007387 */ /* 0x000fe80000100a00 */
[----:B------:R0:W-:Y:S04]  /*365b0*/  STL.64 [R1+0x248], R14 ;  /* 0x0002480e01007387 */ /* 0x0001e80000100a00 */
[----:B0-----:R-:W2:Y:S04]  /*365c0*/  LDL.LU.64 R14, [R1+0x19c8] ;  /* 0x0019c800010e7983 */ /* 0x001ea80000300a00 */
[----:B------:R-:W2:Y:S02]  /*365d0*/  LDL.LU.64 R12, [R1+0x19c0] ;  /* 0x0019c000010c7983 */ /* 0x000ea40000300a00 */
[----:B--2---:R-:W-:-:S15]  /*365e0*/  HMMA.16816.F32 R12, R8, R16, R12 ;  /* 0x00000010080c723c */ /* 0x004fde000000180c */
[----:B------:R-:W-:-:S08]  /*365f0*/  NOP ;  /* 0x0000000000007918 */ /* 0x000fd00000000000 */
[----:B------:R0:W-:Y:S04]  /*36600*/  STL.64 [R1+0x230], R12 ;  /* 0x0002300c01007387 */ /* 0x0001e80000100a00 */
[----:B------:R1:W-:Y:S04]  /*36610*/  STL.64 [R1+0x238], R14 ;  /* 0x0002380e01007387 */ /* 0x0003e80000100a00 */
[----:B0-----:R-:W2:Y:S01]  /*36620*/  LDL.LU.64 R12, [R1+0x19b8] ;  /* 0x0019b800010c7983 */ /* 0x001ea20000300a00 */
[----:B-1----:R-:W-:Y:S02]  /*36630*/  IMAD.MOV.U32 R15, RZ, RZ, R16 ;  /* 0x000000ffff0f7224 */ /* 0x002fe400078e0010 */
[----:B------:R-:W-:-:S02]  /*36640*/  IMAD.MOV.U32 R14, RZ, RZ, R17 ;  /* 0x000000ffff0e7224 */ /* 0x000fc400078e0011 */
[----:B------:R-:W3:Y:S02]  /*36650*/  LDL.LU.64 R16, [R1+0x19b0] ;  /* 0x0019b00001107983 */ /* 0x000ee40000300a00 */
[----:B---3--:R-:W-:Y:S06]  /*36660*/  HMMA.16816.F32 R4, R8, R16, R4 ;  /* 0x000000100804723c */ /* 0x008fec0000001804 */
[----:B------:R-:W-:Y:S02]  /*36670*/  IMAD.MOV.U32 R28, RZ, RZ, R16 ;  /* 0x000000ffff1c7224 */ /* 0x000fe400078e0010 */
[----:B------:R-:W-:-:S15]  /*36680*/  IMAD.MOV.U32 R2, RZ, RZ, R17 ;  /* 0x000000ffff027224 */ /* 0x000fde00078e0011 */
[----:B------:R-:W-:Y:S04]  /*36690*/  STL.64 [R1+0x220], R4 ;  /* 0x0002200401007387 */ /* 0x000fe80000100a00 */
[----:B------:R0:W-:Y:S04]  /*366a0*/  STL.64 [R1+0x228], R6 ;  /* 0x0002280601007387 */ /* 0x0001e80000100a00 */
[----:B0-----:R-:W3:Y:S04]  /*366b0*/  LDL.LU.64 R6, [R1+0x19a8] ;  /* 0x0019a80001067983 */ /* 0x001ee80000300a00 */
[----:B------:R-:W3:Y:S04]  /*366c0*/  LDL.LU.64 R4, [R1+0x19a0] ;  /* 0x0019a00001047983 */ /* 0x000ee80000300a00 */
[----:B------:R-:W3:Y:S02]  /*366d0*/  LDL.LU.64 R16, [R1+0x1998] ;  /* 0x0019980001107983 */ /* 0x000ee40000300a00 */
[----:B---3--:R-:W-:Y:S06]  /*366e0*/  HMMA.16816.F32 R4, R8, R16, R4 ;  /* 0x000000100804723c */ /* 0x008fec0000001804 */
[----:B------:R-:W-:-:S02]  /*366f0*/  IMAD.MOV.U32 R21, RZ, RZ, R16 ;  /* 0x000000ffff157224 */ /* 0x000fc400078e0010 */
[----:B------:R-:W-:-:S15]  /*36700*/  IMAD.MOV.U32 R29, RZ, RZ, R17 ;  /* 0x000000ffff1d7224 */ /* 0x000fde00078e0011 */
[----:B------:R0:W-:Y:S04]  /*36710*/  STL.64 [R1+0x210], R4 ;  /* 0x0002100401007387 */ /* 0x0001e80000100a00 */
[----:B------:R-:W-:Y:S04]  /*36720*/  STL.64 [R1+0x218], R6 ;  /* 0x0002180601007387 */ /* 0x000fe80000100a00 */
[----:B0-----:R-:W3:Y:S04]  /*36730*/  LDL.LU.64 R4, [R1+0x1990] ;  /* 0x0019900001047983 */ /* 0x001ee80000300a00 */
[----:B------:R-:W3:Y:S04]  /*36740*/  LDL.LU.64 R18, [R1+0x1988] ;  /* 0x0019880001127983 */ /* 0x000ee80000300a00 */
[----:B------:R-:W3:Y:S02]  /*36750*/  LDL.LU.64 R16, [R1+0x1980] ;  /* 0x0019800001107983 */ /* 0x000ee40000300a00 */
[----:B---3--:R-:W-:-:S15]  /*36760*/  HMMA.16816.F32 R16, R8, R4, R16 ;  /* 0x000000040810723c */ /* 0x008fde0000001810 */
[----:B------:R-:W-:-:S08]  /*36770*/  NOP ;  /* 0x0000000000007918 */ /* 0x000fd00000000000 */
[----:B------:R0:W-:Y:S04]  /*36780*/  STL.64 [R1+0x200], R16 ;  /* 0x0002001001007387 */ /* 0x0001e80000100a00 */
[----:B------:R1:W-:Y:S04]  /*36790*/  STL.64 [R1+0x208], R18 ;  /* 0x0002081201007387 */ /* 0x0003e80000100a00 */
[----:B0-----:R-:W3:Y:S01]  /*367a0*/  LDL.LU.64 R16, [R1+0x1978] ;  /* 0x0019780001107983 */ /* 0x001ee20000300a00 */
[----:B-1----:R-:W-:Y:S02]  /*367b0*/  IMAD.MOV.U32 R18, RZ, RZ, R4 ;  /* 0x000000ffff127224 */ /* 0x002fe400078e0004 */
[----:B------:R-:W-:Y:S01]  /*367c0*/  IMAD.MOV.U32 R19, RZ, RZ, R5 ;  /* 0x000000ffff137224 */ /* 0x000fe200078e0005 */
[----:B------:R-:W2:Y:S04]  /*367d0*/  LDL.LU.64 R6, [R1+0x1970] ;  /* 0x0019700001067983 */ /* 0x000ea80000300a00 */
[----:B------:R-:W2:Y:S02]  /*367e0*/  LDL.LU.64 R4, [R1+0x1968] ;  /* 0x0019680001047983 */ /* 0x000ea40000300a00 */
[----:B--2---:R-:W-:-:S15]  /*367f0*/  HMMA.16816.F32 R4, R8, R12, R4 ;  /* 0x0000000c0804723c */ /* 0x004fde0000001804 */
[----:B------:R-:W-:-:S08]  /*36800*/  NOP ;  /* 0x0000000000007918 */ /* 0x000fd00000000000 */
[----:B------:R-:W-:Y:S04]  /*36810*/  STL.64 [R1+0x1f0], R4 ;  /* 0x0001f00401007387 */ /* 0x000fe80000100a00 */
[----:B------:R0:W-:Y:S04]  /*36820*/  STL.64 [R1+0x1f8], R6 ;  /* 0x0001f80601007387 */ /* 0x0001e80000100a00 */
[----:B0-----:R-:W3:Y:S04]  /*36830*/  LDL.LU.64 R6, [R1+0x1960] ;  /* 0x0019600001067983 */ /* 0x001ee80000300a00 */
[----:B------:R-:W3:Y:S04]  /*36840*/  LDL.LU.64 R4, [R1+0x1958] ;  /* 0x0019580001047983 */ /* 0x000ee80000300a00 */
[----:B------:R0:W-:Y:S02]  /*36850*/  STL.64 [R1+0x17d0], R12 ;  /* 0x0017d00c01007387 */ /* 0x0001e40000100a00 */
[----:B0-----:R-:W-:-:S02]  /*36860*/  IMAD.MOV.U32 R12, RZ, RZ, R18 ;  /* 0x000000ffff0c7224 */ /* 0x001fc400078e0012 */
[----:B------:R-:W-:Y:S01]  /*36870*/  IMAD.MOV.U32 R13, RZ, RZ, R19 ;  /* 0x000000ffff0d7224 */ /* 0x000fe200078e0013 */
[----:B------:R-:W2:Y:S04]  /*36880*/  LDL.LU R18, [R1+0x1954] ;  /* 0x0019540001127983 */ /* 0x000ea80000300800 */
[----:B------:R-:W2:Y:S04]  /*36890*/  LDL.LU R19, [R1+0x1950] ;  /* 0x0019500001137983 */ /* 0x000ea80000300800 */
[----:B------:R0:W-:Y:S02]  /*368a0*/  STL.64 [R1+0x17e8], R12 ;  /* 0x0017e80c01007387 */ /* 0x0001e40000100a00 */
[----:B0-----:R-:W-:-:S02]  /*368b0*/  IMAD.MOV.U32 R12, RZ, RZ, R21 ;  /* 0x000000ffff0c7224 */ /* 0x001fc400078e0015 */
[----:B------:R-:W-:Y:S01]  /*368c0*/  IMAD.MOV.U32 R13, RZ, RZ, R29 ;  /* 0x000000ffff0d7224 */ /* 0x000fe200078e001d */
[----:B---3--:R-:W-:Y:S01]  /*368d0*/  HMMA.16816.F32 R8, R8, R16, R4 ;  /* 0x000000100808723c */ /* 0x008fe20000001804 */
[----:B------:R-:W3:Y:S04]  /*368e0*/  LDL.LU.64 R6, [R1+0x1948] ;  /* 0x0019480001067983 */ /* 0x000ee80000300a00 */
[----:B------:R-:W3:Y:S04]  /*368f0*/  LDL.LU.64 R4, [R1+0x1940] ;  /* 0x0019400001047983 */ /* 0x000ee80000300a00 */
[----:B------:R-:W3:-:S14]  /*36900*/  LDL.LU R21, [R1+0x193c] ;  /* 0x00193c0001157983 */ /* 0x000edc0000300800 */
[----:B------:R-:W-:Y:S04]  /*36910*/  STL.64 [R1+0x1e0], R8 ;  /* 0x0001e00801007387 */ /* 0x000fe80000100a00 */
[----:B------:R-:W-:Y:S04]  /*36920*/  STL.64 [R1+0x1e8], R10 ;  /* 0x0001e80a01007387 */ /* 0x000fe80000100a00 */
[----:B------:R-:W4:Y:S04]  /*36930*/  LDL.LU R29, [R1+0x1938] ;  /* 0x00193800011d7983 */ /* 0x000f280000300800 */
[----:B------:R-:W-:Y:S04]  /*36940*/  STL.64 [R1+0x1800], R12 ;  /* 0x0018000c01007387 */ /* 0x000fe80000100a00 */
[----:B--2---:R-:W-:Y:S04]  /*36950*/  STL.64 [R1+0x17e0], R18 ;  /* 0x0017e01201007387 */ /* 0x004fe80000100a00 */
[----:B------:R0:W-:Y:S04]  /*36960*/  STL.64 [R1+0x17d8], R16 ;  /* 0x0017d81001007387 */ /* 0x0001e80000100a00 */
[----:B0-----:R-:W2:Y:S04]  /*36970*/  LDL.LU R16, [R1+0x100] ;  /* 0x0001000001107983 */ /* 0x001ea80000300800 */
[----:B------:R-:W2:Y:S04]  /*36980*/  LDL.LU R17, [R1+0x104] ;  /* 0x0001040001117983 */ /* 0x000ea80000300800 */
[----:B------:R-:W3:Y:S04]  /*36990*/  LDL.LU R18, [R1+0x108] ;  /* 0x0001080001127983 */ /* 0x000ee80000300800 */
[----:B------:R-:W3:Y:S01]  /*369a0*/  LDL.LU R19, [R1+0x10c] ;  /* 0x00010c0001137983 */ /* 0x000ee20000300800 */
[----:B------:R-:W-:-:S02]  /*369b0*/  IMAD.MOV.U32 R12, RZ, RZ, R28 ;  /* 0x000000ffff0c7224 */ /* 0x000fc400078e001c */
[----:B------:R-:W-:Y:S01]  /*369c0*/  IMAD.MOV.U32 R13, RZ, RZ, R2 ;  /* 0x000000ffff0d7224 */ /* 0x000fe200078e0002 */
[----:B------:R-:W4:Y:S04]  /*369d0*/  LDL.LU R28, [R1+0x1934] ;  /* 0x00193400011c7983 */ /* 0x000f280000300800 */
[----:B------:R-:W4:Y:S04]  /*369e0*/  LDL.LU R2, [R1+0x1930] ;  /* 0x0019300001027983 */ /* 0x000f280000300800 */
[----:B------:R0:W-:Y:S02]  /*369f0*/  STL.64 [R1+0x1818], R12 ;  /* 0x0018180c01007387 */ /* 0x0001e40000100a00 */
[----:B0-----:R-:W-:-:S02]  /*36a00*/  IMAD.MOV.U32 R12, RZ, RZ, R15 ;  /* 0x000000ffff0c7224 */ /* 0x001fc400078e000f */
[----:B------:R-:W-:Y:S01]  /*36a10*/  IMAD.MOV.U32 R13, RZ, RZ, R14 ;  /* 0x000000ffff0d7224 */ /* 0x000fe200078e000e */
[----:B---3--:R-:W-:Y:S04]  /*36a20*/  STL.64 [R1+0x17f8], R18 ;  /* 0x0017f81201007387 */ /* 0x008fe80000100a00 */
[----:B--2---:R0:W-:Y:S04]  /*36a30*/  STL.64 [R1+0x17f0], R16 ;  /* 0x0017f01001007387 */ /* 0x0041e80000100a00 */
[----:B0-----:R-:W2:Y:S04]  /*36a40*/  LDL.LU R16, [R1+0x110] ;  /* 0x0001100001107983 */ /* 0x001ea80000300800 */
[----:B------:R-:W2:Y:S04]  /*36a50*/  LDL.LU R17, [R1+0x114] ;  /* 0x0001140001117983 */ /* 0x000ea80000300800 */
[----:B------:R-:W3:Y:S04]  /*36a60*/  LDL.LU R18, [R1+0x118] ;  /* 0x0001180001127983 */ /* 0x000ee80000300800 */
[----:B------:R-:W3:Y:S04]  /*36a70*/  LDL.LU R19, [R1+0x11c] ;  /* 0x00011c0001137983 */ /* 0x000ee80000300800 */
[----:B------:R0:W-:Y:S04]  /*36a80*/  STL.64 [R1+0x1830], R12 ;  /* 0x0018300c01007387 */ /* 0x0001e80000100a00 */
[----:B0-----:R-:W4:Y:S04]  /*36a90*/  LDL.LU R12, [R1+0x140] ;  /* 0x00014000010c7983 */ /* 0x001f280000300800 */
[----:B------:R-:W4:Y:S04]  /*36aa0*/  LDL.LU R13, [R1+0x144] ;  /* 0x00014400010d7983 */ /* 0x000f280000300800 */
[----:B------:R-:W2:Y:S04]  /*36ab0*/  LDL.LU R14, [R1+0x148] ;  /* 0x00014800010e7983 */ /* 0x000ea80000300800 */
[----:B------:R-:W2:Y:S04]  /*36ac0*/  LDL.LU R15, [R1+0x14c] ;  /* 0x00014c00010f7983 */ /* 0x000ea80000300800 */
[----:B--2---:R-:W-:Y:S04]  /*36ad0*/  STL.64 [R1+0x1840], R14 ;  /* 0x0018400e01007387 */ /* 0x004fe80000100a00 */
[----:B----4-:R0:W-:Y:S02]  /*36ae0*/  STL.64 [R1+0x1838], R12 ;  /* 0x0018380c01007387 */ /* 0x0101e40000100a00 */
[----:B0-----:R-:W-:-:S02]  /*36af0*/  IMAD.MOV.U32 R12, RZ, RZ, R25 ;  /* 0x000000ffff0c7224 */ /* 0x001fc400078e0019 */
[----:B------:R-:W-:-:S05]  /*36b00*/  IMAD.MOV.U32 R13, RZ, RZ, R24 ;  /* 0x000000ffff0d7224 */ /* 0x000fca00078e0018 */
[----:B------:R-:W-:Y:S04]  /*36b10*/  STL.64 [R1+0x18d0], R12 ;  /* 0x0018d00c01007387 */ /* 0x000fe80000100a00 */
[----:B---3--:R-:W-:Y:S04]  /*36b20*/  STL.64 [R1+0x1810], R18 ;  /* 0x0018101201007387 */ /* 0x008fe80000100a00 */
        /* <DEDUP_REMOVED lines=23> */
[----:B--2---:R0:W-:Y:S02]  /*36ca0*/  STL.64 [R1+0x1858], R16 ;  /* 0x0018581001007387 */ /* 0x0041e40000100a00 */
[----:B0-----:R-:W-:Y:S02]  /*36cb0*/  IMAD.MOV.U32 R16, RZ, RZ, R23 ;  /* 0x000000ffff107224 */ /* 0x001fe400078e0017 */
[----:B------:R-:W-:Y:S01]  /*36cc0*/  IMAD.MOV.U32 R17, RZ, RZ, R3 ;  /* 0x000000ffff117224 */ /* 0x000fe200078e0003 */
[----:B------:R-:W2:Y:S04]  /*36cd0*/  LDL.LU R23, [R1+0x1924] ;  /* 0x0019240001177983 */ /* 0x000ea80000300800 */
[----:B------:R-:W3:Y:S04]  /*36ce0*/  LDL.LU R3, [R1+0x1920] ;  /* 0x0019200001037983 */ /* 0x000ee80000300800 */
[----:B------:R0:W-:Y:S04]  /*36cf0*/  STL.64 [R1+0x1878], R16 ;  /* 0x0018781001007387 */ /* 0x0001e80000100a00 */
[----:B0-----:R-:W2:Y:S04]  /*36d00*/  LDL.LU R16, [R1+0x160] ;  /* 0x0001600001107983 */ /* 0x001ea80000300800 */
[----:B------:R-:W2:Y:S04]  /*36d10*/  LDL.LU R17, [R1+0x164] ;  /* 0x0001640001117983 */ /* 0x000ea80000300800 */
[----:B------:R-:W3:Y:S04]  /*36d20*/  LDL.LU R18, [R1+0x168] ;  /* 0x0001680001127983 */ /* 0x000ee80000300800 */
[----:B------:R-:W3:Y:S01]  /*36d30*/  LDL.LU R19, [R1+0x16c] ;  /* 0x00016c0001137983 */ /* 0x000ee20000300800 */
[----:B------:R-:W-:-:S03]  /*36d40*/  IMAD.MOV.U32 R13, RZ, RZ, R29 ;  /* 0x000000ffff0d7224 */ /* 0x000fc600078e001d */
[----:B------:R-:W2:Y:S04]  /*36d50*/  LDL.LU R28, [R1+0x191c] ;  /* 0x00191c00011c7983 */ /* 0x000ea80000300800 */
[----:B------:R-:W2:Y:S04]  /*36d60*/  LDL.LU R29, [R1+0x1918] ;  /* 0x00191800011d7983 */ /* 0x000ea80000300800 */
[----:B------:R4:W-:Y:S02]  /*36d70*/  STL.64 [R1+0x18e0], R12 ;  /* 0x0018e00c01007387 */ /* 0x0009e40000100a00 */
[----:B----4-:R-:W-:-:S02]  /*36d80*/  IMAD.MOV.U32 R12, RZ, RZ, R0 ;  /* 0x000000ffff0c7224 */ /* 0x010fc400078e0000 */
[----:B------:R-:W-:Y:S01]  /*36d90*/  IMAD.MOV.U32 R13, RZ, RZ, R2 ;  /* 0x000000ffff0d7224 */ /* 0x000fe200078e0002 */
[----:B------:R-:W4:Y:S04]  /*36da0*/  LDL.LU R0, [R1+0x1914] ;  /* 0x0019140001007983 */ /* 0x000f280000300800 */
[----:B------:R-:W4:Y:S04]  /*36db0*/  LDL.LU R2, [R1+0x1910] ;  /* 0x0019100001027983 */ /* 0x000f280000300800 */
[----:B------:R-:W-:Y:S04]  /*36dc0*/  STL.64 [R1+0x18f8], R12 ;  /* 0x0018f80c01007387 */ /* 0x000fe80000100a00 */
[----:B---3--:R-:W-:Y:S04]  /*36dd0*/  STL.64 [R1+0x1890], R18 ;  /* 0x0018901201007387 */ /* 0x008fe80000100a00 */
[----:B--2---:R0:W-:Y:S04]  /*36de0*/  STL.64 [R1+0x1888], R16 ;  /* 0x0018881001007387 */ /* 0x0041e80000100a00 */
[----:B0-----:R-:W2:Y:S04]  /*36df0*/  LDL.LU R16, [R1+0x170] ;  /* 0x0001700001107983 */ /* 0x001ea80000300800 */
[----:B------:R-:W2:Y:S04]  /*36e00*/  LDL.LU R17, [R1+0x174] ;  /* 0x0001740001117983 */ /* 0x000ea80000300800 */
[----:B------:R-:W3:Y:S04]  /*36e10*/  LDL.LU R18, [R1+0x178] ;  /* 0x0001780001127983 */ /* 0x000ee80000300800 */
[----:B------:R-:W3:Y:S04]  /*36e20*/  LDL.LU R19, [R1+0x17c] ;  /* 0x00017c0001137983 */ /* 0x000ee80000300800 */
[----:B---3--:R-:W-:Y:S04]  /*36e30*/  STL.64 [R1+0x18a0], R18 ;  /* 0x0018a01201007387 */ /* 0x008fe80000100a00 */
[----:B--2---:R0:W-:Y:S02]  /*36e40*/  STL.64 [R1+0x1898], R16 ;  /* 0x0018981001007387 */ /* 0x0041e40000100a00 */
[----:B0-----:R-:W-:-:S02]  /*36e50*/  IMAD.MOV.U32 R16, RZ, RZ, R27 ;  /* 0x000000ffff107224 */ /* 0x001fc400078e001b */
[----:B------:R-:W-:-:S05]  /*36e60*/  IMAD.MOV.U32 R17, RZ, RZ, R26 ;  /* 0x000000ffff117224 */ /* 0x000fca00078e001a */
[----:B------:R0:W-:Y:S02]  /*36e70*/  STL.64 [R1+0x18b8], R16 ;  /* 0x0018b81001007387 */ /* 0x0001e40000100a00 */
[----:B0-----:R-:W-:Y:S02]  /*36e80*/  IMAD.MOV.U32 R16, RZ, RZ, R21 ;  /* 0x000000ffff107224 */ /* 0x001fe400078e0015 */
[----:B------:R-:W-:-:S05]  /*36e90*/  IMAD.MOV.U32 R17, RZ, RZ, R20 ;  /* 0x000000ffff117224 */ /* 0x000fca00078e0014 */
        /* <DEDUP_REMOVED lines=17> */
[----:B------:R-:W3:Y:S04]  /*36fb0*/  LDL.LU.64 R8, [R1+0x40] ;  /* 0x0000400001087983 */ /* 0x000ee80000300a00 */
[----:B------:R-:W4:Y:S01]  /*36fc0*/  LDL.64 R10, [R1+0x48] ;  /* 0x00004800010a7983 */ /* 0x000f220000100a00 */
[----:B------:R-:W-:-:S02]  /*36fd0*/  IMAD.MOV.U32 R12, RZ, RZ, R23 ;  /* 0x000000ffff0c7224 */ /* 0x000fc400078e0017 */
[----:B------:R-:W-:Y:S01]  /*36fe0*/  IMAD.MOV.U32 R13, RZ, RZ, R22 ;  /* 0x000000ffff0d7224 */ /* 0x000fe200078e0016 */
        /* <DEDUP_REMOVED lines=11> */
[----:B------:R-:W2:Y:S04]  /*370a0*/  LDL.LU R10, [R1+0x198] ;  /* 0x00019800010a7983 */ /* 0x000ea80000300800 */
[----:B------:R-:W2:Y:S04]  /*370b0*/  LDL.LU R11, [R1+0x19c] ;  /* 0x00019c00010b7983 */ /* 0x000ea80000300800 */
        /* <DEDUP_REMOVED lines=13> */
[----:B------:R-:W2:-:S15]  /*37190*/  LDL.LU.64 R16, [R1+0x18d8] ;  /* 0x0018d80001107983 */ /* 0x000e9e0000300a00 */
[----:B------:R-:W-:-:S06]  /*371a0*/  NOP ;  /* 0x0000000000007918 */ /* 0x000fcc0000000000 */
[----:B------:R0:W-:Y:S04]  /*371b0*/  STL.64 [R1+0x1b0], R12 ;  /* 0x0001b00c01007387 */ /* 0x0001e80000100a00 */
[----:B------:R-:W-:Y:S04]  /*371c0*/  STL.64 [R1+0x1b8], R14 ;  /* 0x0001b80e01007387 */ /* 0x000fe80000100a00 */
[----:B0-----:R-:W3:Y:S01]  /*371d0*/  LDL.LU.64 R12, [R1+0x18d0] ;  /* 0x0018d000010c7983 */ /* 0x001ee20000300a00 */
[----:B--2---:R-:W-:Y:S03]  /*371e0*/  HMMA.16816.F32 R16, R4, R16, R8 ;  /* 0x000000100410723c */ /* 0x004fe60000001808 */
[----:B------:R-:W2:Y:S04]  /*371f0*/  LDL.LU.64 R10, [R1+0x18c8] ;  /* 0x0018c800010a7983 */ /* 0x000ea80000300a00 */
[----:B------:R-:W2:-:S15]  /*37200*/  LDL.LU.64 R8, [R1+0x18c0] ;  /* 0x0018c00001087983 */ /* 0x000e9e0000300a00 */
[----:B------:R-:W-:-:S01]  /*37210*/  NOP ;  /* 0x0000000000007918 */ /* 0x000fc20000000000 */
[----:B------:R0:W-:Y:S04]  /*37220*/  STL.64 [R1+0x1a0], R16 ;  /* 0x0001a01001007387 */ /* 0x0001e80000100a00 */
[----:B------:R2:W-:Y:S04]  /*37230*/  STL.64 [R1+0x1a8], R18 ;  /* 0x0001a81201007387 */ /* 0x0005e80000100a00 */
[----:B0-----:R-:W2:Y:S01]  /*37240*/  LDL.LU.64 R16, [R1+0x18b8] ;  /* 0x0018b80001107983 */ /* 0x001ea20000300a00 */
[----:B------:R-:W0:Y:S02]  /*37250*/  S2R R26, SR_TID.X ;  /* 0x00000000001a7919 */ /* 0x000e240000002100 */
[C---:B0-----:R-:W-:Y:S01]  /*37260*/  LOP3.LUT R27, R26.reuse, 0x7, RZ, 0xc0, !PT ;  /* 0x000000071a1b7812 */ /* 0x041fe200078ec0ff */
[----:B------:R-:W-:Y:S01]  /*37270*/  IMAD.SHL.U32 R23, R26, 0x2, RZ ;  /* 0x000000021a177824 */ /* 0x000fe200078e00ff */
[----:B--2---:R-:W-:Y:S01]  /*37280*/  HMMA.16816.F32 R16, R4, R16, R8 ;  /* 0x000000100410723c */ /* 0x004fe20000001808 */
[----:B------:R-:W2:Y:S04]  /*37290*/  LDL.LU.64 R10, [R1+0x18b0] ;  /* 0x0018b000010a7983 */ /* 0x000ea80000300a00 */
[----:B------:R-:W4:-:S15]  /*372a0*/  LDL.LU.64 R8, [R1+0x18a8] ;  /* 0x0018a80001087983 */ /* 0x000f1e0000300a00 */
[----:B------:R-:W-:-:S03]  /*372b0*/  NOP ;  /* 0x0000000000007918 */ /* 0x000fc60000000000 */
[----:B------:R-:W-:Y:S04]  /*372c0*/  STL.64 [R1+0x190], R16 ;  /* 0x0001901001007387 */ /* 0x000fe80000100a00 */
[----:B------:R0:W-:Y:S04]  /*372d0*/  STL.64 [R1+0x198], R18 ;  /* 0x0001981201007387 */ /* 0x0001e80000100a00 */
[----:B0-----:R-:W3:Y:S04]  /*372e0*/  LDL.LU.64 R18, [R1+0x18a0] ;  /* 0x0018a00001127983 */ /* 0x001ee80000300a00 */
[----:B------:R-:W3:Y:S01]  /*372f0*/  LDL.LU.64 R16, [R1+0x1898] ;  /* 0x0018980001107983 */ /* 0x000ee20000300a00 */
[----:B------:R-:W-:-:S02]  /*37300*/  IMAD R27, R27, 0x90, RZ ;  /* 0x000000901b1b7824 */ /* 0x000fc400078e02ff */
[----:B------:R-:W-:-:S03]  /*37310*/  IMAD.SHL.U32 R26, R26, 0x40, RZ ;  /* 0x000000401a1a7824 */ /* 0x000fc600078e00ff */
[----:B------:R-:W-:-:S04]  /*37320*/  LOP3.LUT R27, R27, 0x10, R23, 0x78, !PT ;  /* 0x000000101b1b7812 */ /* 0x000fc800078e7817 */
[----:B------:R-:W-:-:S05]  /*37330*/  LOP3.LUT R27, R27, 0x400, R26, 0xf8, !PT ;  /* 0x000004001b1b7812 */ /* 0x000fca00078ef81a */
[----:B------:R0:W-:Y:S02]  /*37340*/  LDSM.16.MT88.4 R20, [R27+UR4+0x9800] ;  /* 0x009800041b14783b */ /* 0x0001e40008004200 */
[----:B0-----:R-:W0:Y:S02]  /*37350*/  S2R R27, SR_TID.X ;  /* 0x00000000001b7919 */ /* 0x001e240000002100 */
[C---:B0-----:R-:W-:Y:S01]  /*37360*/  LOP3.LUT R26, R27.reuse, 0x7, RZ, 0xc0, !PT ;  /* 0x000000071b1a7812 */ /* 0x041fe200078ec0ff */
[----:B------:R-:W-:-:S04]  /*37370*/  IMAD.SHL.U32 R15, R27, 0x2, RZ ;  /* 0x000000021b0f7824 */ /* 0x000fc800078e00ff */
[----:B------:R-:W-:Y:S02]  /*37380*/  IMAD R26, R26, 0x90, RZ ;  /* 0x000000901a1a7824 */ /* 0x000fe400078e02ff */
[----:B------:R-:W-:-:S03]  /*37390*/  IMAD.SHL.U32 R27, R27, 0x40, RZ ;  /* 0x000000401b1b7824 */ /* 0x000fc600078e00ff */
[----:B------:R-:W-:-:S04]  /*373a0*/  LOP3.LUT R15, R26, 0x10, R15, 0x78, !PT ;  /* 0x000000101a0f7812 */ /* 0x000fc800078e780f */
[----:B------:R-:W-:Y:S02]  /*373b0*/  LOP3.LUT R15, R15, 0x400, R27, 0xf8, !PT ;  /* 0x000004000f0f7812 */ /* 0x000fe400078ef81b */
[----:B---3--:R-:W-:Y:S01]  /*373c0*/  HMMA.16816.F32 R24, R4, R24, R16 ;  /* 0x000000180418723c */ /* 0x008fe20000001810 */
[----:B------:R-:W3:Y:S04]  /*373d0*/  LDL.LU.64 R18, [R1+0x1890] ;  /* 0x0018900001127983 */ /* 0x000ee80000300a00 */
[----:B------:R-:W3:-:S15]  /*373e0*/  LDL.LU.64 R16, [R1+0x1888] ;  /* 0x0018880001107983 */ /* 0x000ede0000300a00 */
[----:B------:R-:W-:-:S03]  /*373f0*/  NOP ;  /* 0x0000000000007918 */ /* 0x000fc60000000000 */
[----:B------:R0:W-:Y:S04]  /*37400*/  STL.64 [R1+0x180], R24 ;  /* 0x0001801801007387 */ /* 0x0001e80000100a00 */
[----:B------:R3:W-:Y:S04]  /*37410*/  STL.64 [R1+0x188], R26 ;  /* 0x0001881a01007387 */ /* 0x0007e80000100a00 */
[----:B0-----:R-:W3:Y:S02]  /*37420*/  LDL.LU.64 R24, [R1+0x1880] ;  /* 0x0018800001187983 */ /* 0x001ee40000300a00 */
[----:B---3--:R-:W-:Y:S02]  /*37430*/  HMMA.16816.F32 R24, R4, R24, R16 ;  /* 0x000000180418723c */ /* 0x008fe40000001810 */
[----:B------:R-:W3:-:S15]  /*37440*/  LDL.LU.64 R16, [R1+0x1878] ;  /* 0x0018780001107983 */ /* 0x000ede0000300a00 */
[----:B------:R-:W-:-:S06]  /*37450*/  NOP ;  /* 0x0000000000007918 */ /* 0x000fcc0000000000 */
[----:B------:R-:W-:Y:S04]  /*37460*/  STL.64 [R1+0x170], R24 ;  /* 0x0001701801007387 */ /* 0x000fe80000100a00 */
[----:B------:R0:W-:Y:S04]  /*37470*/  STL.64 [R1+0x178], R26 ;  /* 0x0001781a01007387 */ /* 0x0001e80000100a00 */
[----:B0-----:R-:W3:Y:S04]  /*37480*/  LDL.LU.64 R26, [R1+0x1870] ;  /* 0x00187000011a7983 */ /* 0x001ee80000300a00 */
[----:B------:R-:W3:Y:S04]  /*37490*/  LDL.LU.64 R24, [R1+0x1868] ;  /* 0x0018680001187983 */ /* 0x000ee80000300a00 */
[----:B------:R-:W2:Y:S01]  /*374a0*/  LDL.LU.64 R18, [R1+0x1860] ;  /* 0x0018600001127983 */ /* 0x000ea20000300a00 */
[----:B------:R-:W-:Y:S01]  /*374b0*/  LOP3.LUT R15, R15, 0x20, RZ, 0x3c, !PT ;  /* 0x000000200f0f7812 */ /* 0x000fe200078e3cff */
[----:B---3--:R-:W-:Y:S02]  /*374c0*/  HMMA.16816.F32 R24, R4, R16, R24 ;  /* 0x000000100418723c */ /* 0x008fe40000001818 */
[----:B------:R-:W2:-:S15]  /*374d0*/  LDL.LU.64 R16, [R1+0x1858] ;  /* 0x0018580001107983 */ /* 0x000e9e0000300a00 */
[----:B------:R-:W-:-:S06]  /*374e0*/  NOP ;  /* 0x0000000000007918 */ /* 0x000fcc0000000000 */
[----:B------:R-:W-:Y:S04]  /*374f0*/  STL.64 [R1+0x160], R24 ;  /* 0x0001601801007387 */ /* 0x000fe80000100a00 */
[----:B------:R-:W-:Y:S04]  /*37500*/  STL.64 [R1+0x168], R26 ;  /* 0x0001681a01007387 */ /* 0x000fe80000100a00 */
[----:B------:R-:W0:Y:S04]  /*37510*/  LDSM.16.MT88.4 R24, [R15+UR4+0x9800] ;  /* 0x009800040f18783b */ /* 0x000e280008004200 */
[----:B0-----:R-:W-:Y:S04]  /*37520*/  STL.64 [R1+0x16b8], R26 ;  /* 0x0016b81a01007387 */ /* 0x001fe80000100a00 */
[----:B------:R0:W-:Y:S04]  /*37530*/  STL.64 [R1+0x16b0], R24 ;  /* 0x0016b01801007387 */ /* 0x0001e80000100a00 */
[----:B0-----:R-:W3:Y:S04]  /*37540*/  LDL.LU R24, [R1+0xe0] ;  /* 0x0000e00001187983 */ /* 0x001ee80000300800 */
        /* <DEDUP_REMOVED lines=9> */
[----:B0-----:R-:W4:Y:S04]  /*375e0*/  LDL.LU.64 R14, [R1+0x1840] ;  /* 0x00184000010e7983 */ /* 0x001f280000300a00 */
[----:B------:R-:W4:Y:S02]  /*375f0*/  LDL.LU.64 R12, [R1+0x1838] ;  /* 0x00183800010c7983 */ /* 0x000f240000300a00 */
[----:B----4-:R-:W-:-:S15]  /*37600*/  HMMA.16816.F32 R12, R4, R8, R12 ;  /* 0x00000008040c723c */ /* 0x010fde000000180c */
[----:B------:R-:W-:-:S08]  /*37610*/  NOP ;  /* 0x0000000000007918 */ /* 0x000fd00000000000 */
[----:B------:R0:W-:Y:S04]  /*37620*/  STL.64 [R1+0x140], R12 ;  /* 0x0001400c01007387 */ /* 0x0001e80000100a00 */
[----:B------:R2:W-:Y:S04]  /*37630*/  STL.64 [R1+0x148], R14 ;  /* 0x0001480e01007387 */ /* 0x0005e80000100a00 */
[----:B0-----:R-:W2:Y:S04]  /*37640*/  LDL.LU.64 R12, [R1+0x1830] ;  /* 0x00183000010c7983 */ /* 0x001ea80000300a00 */
[----:B------:R-:W-:Y:S04]  /*37650*/  STL.64 [R1+0x1760], R10 ;  /* 0x0017600a01007387 */ /* 0x000fe80000100a00 */
[----:B------:R-:W4:Y:S04]  /*37660*/  LDL.LU R8, [R1+0xf0] ;  /* 0x0000f00001087983 */ /* 0x000f280000300800 */
[----:B------:R-:W4:Y:S01]  /*37670*/  LDL.LU R9, [R1+0xf4] ;  /* 0x0000f40001097983 */ /* 0x000f220000300800 */
        /* <DEDUP_REMOVED lines=23> */
[----:B------:R-:W3:-:S15]  /*377f0*/  LDL.LU.64 R16, [R1+0x17d8] ;  /* 0x0017d80001107983 */ /* 0x000ede0000300a00 */
[----:B------:R-:W-:-:S02]  /*37800*/  NOP ;  /* 0x0000000000007918 */ /* 0x000fc40000000000 */
[----:B------:R0:W-:Y:S04]  /*37810*/  STL.64 [R1+0x100], R12 ;  /* 0x0001000c01007387 */ /* 0x0001e80000100a00 */
[----:B------:R4:W-:Y:S04]  /*37820*/  STL.64 [R1+0x108], R14 ;  /* 0x0001080e01007387 */ /* 0x0009e80000100a00 */
[----:B0-----:R-:W4:Y:S01]  /*37830*/  LDL.LU.64 R12, [R1+0x17d0] ;  /* 0x0017d000010c7983 */ /* 0x001f220000300a00 */
[----:B------:R-:W-:Y:S02]  /*37840*/  IMAD.MOV.U32 R10, RZ, RZ, R2 ;  /* 0x000000ffff0a7224 */ /* 0x000fe400078e0002 */
[----:B------:R-:W-:-:S07]  /*37850*/  IMAD.MOV.U32 R11, RZ, RZ, R0 ;  /* 0x000000ffff0b7224 */ /* 0x000fce00078e0000 */
[C---:B----4-:R-:W-:Y:S06]  /*37860*/  HMMA.16816.F32 R12, R4.reuse, R12, R8 ;  /* 0x0000000c040c723c */ /* 0x050fec0000001808 */
[----:B---3--:R-:W-:-:S15]  /*37870*/  HMMA.16816.F32 R8, R4, R16, R24 ;  /* 0x000000100408723c */ /* 0x008fde0000001818 */
[----:B------:R-:W-:-:S02]  /*37880*/  NOP ;  /* 0x0000000000007918 */ /* 0x000fc40000000000 */
[----:B------:R-:W-:Y:S04]  /*37890*/  STL.64 [R1+0xf0], R12 ;  /* 0x0000f00c01007387 */ /* 0x000fe80000100a00 */
[----:B------:R-:W-:Y:S04]  /*378a0*/  STL.64 [R1+0xf8], R14 ;  /* 0x0000f80e01007387 */ /* 0x000fe80000100a00 */
[----:B------:R-:W-:Y:S04]  /*378b0*/  STL.64 [R1+0xe0], R8 ;  /* 0x0000e00801007387 */ /* 0x000fe80000100a00 */
[----:B------:R-:W3:Y:S04]  /*378c0*/  LDL.LU R4, [R1+0x2f0] ;  /* 0x0002f00001047983 */ /* 0x000ee80000300800 */
[----:B------:R-:W3:Y:S04]  /*378d0*/  LDL.LU R5, [R1+0x2f4] ;  /* 0x0002f40001057983 */ /* 0x000ee80000300800 */
[----:B------:R-:W4:Y:S04]  /*378e0*/  LDL.LU R6, [R1+0x2f8] ;  /* 0x0002f80001067983 */ /* 0x000f280000300800 */
[----:B------:R-:W4:Y:S04]  /*378f0*/  LDL.LU R7, [R1+0x2fc] ;  /* 0x0002fc0001077983 */ /* 0x000f280000300800 */
[----:B----4-:R0:W-:Y:S04]  /*37900*/  STL.64 [R1+0x17b8], R6 ;  /* 0x0017b80601007387 */ /* 0x0101e80000100a00 */
[----:B---3--:R-:W-:Y:S04]  /*37910*/  STL.64 [R1+0x17b0], R4 ;  /* 0x0017b00401007387 */ /* 0x008fe80000100a00 */
[----:B0-----:R-:W3:Y:S04]  /*37920*/  LDL R6, [R1+0xd8] ;  /* 0x0000d80001067983 */ /* 0x001ee80000100800 */
[----:B------:R-:W3:Y:S04]  /*37930*/  LDL R7, [R1+0xdc] ;  /* 0x0000dc0001077983 */ /* 0x000ee80000100800 */
[----:B--2---:R0:W-:Y:S04]  /*37940*/  STL.64 [R1+0x17a8], R18 ;  /* 0x0017a81201007387 */ /* 0x0041e80000100a00 */
[----:B0-----:R-:W2:Y:S01]  /*37950*/  LDL.64 R18, [R1+0xc8] ;  /* 0x0000c80001127983 */ /* 0x001ea20000100a00 */
[----:B------:R-:W-:-:S03]  /*37960*/  IMAD.MOV.U32 R24, RZ, RZ, R3 ;  /* 0x000000ffff187224 */ /* 0x000fc600078e0003 */
[----:B--2---:R0:W-:Y:S04]  /*37970*/  STL.64 [R1+0x17c0], R18 ;  /* 0x0017c01201007387 */ /* 0x0041e80000100a00 */
[----:B------:R-:W3:Y:S04]  /*37980*/  LDL.LU R16, [R1+0x300] ;  /* 0x0003000001107983 */ /* 0x000ee80000300800 */
[----:B------:R-:W3:Y:S04]  /*37990*/  LDL.LU R17, [R1+0x304] ;  /* 0x0003040001117983 */ /* 0x000ee80000300800 */
[----:B0-----:R-:W3:Y:S04]  /*379a0*/  LDL.LU R18, [R1+0x308] ;  /* 0x0003080001127983 */ /* 0x001ee80000300800 */
[----:B------:R-:W3:Y:S04]  /*379b0*/  LDL.LU R19, [R1+0x30c] ;  /* 0x00030c0001137983 */ /* 0x000ee80000300800 */
[----:B------:R-:W2:Y:S04]  /*379c0*/  LDL.LU R3, [R1+0x17c8] ;  /* 0x0017c80001037983 */ /* 0x000ea80000300800 */
[----:B------:R-:W4:Y:S04]  /*379d0*/  LDL.LU R25, [R1+0x484] ;  /* 0x0004840001197983 */ /* 0x000f280000300800 */
[----:B------:R-:W2:Y:S04]  /*379e0*/  LDL.LU R26, [R1+0x488] ;  /* 0x00048800011a7983 */ /* 0x000ea80000300800 */
[----:B------:R-:W2:Y:S01]  /*379f0*/  LDL.LU R27, [R1+0x48c] ;  /* 0x00048c00011b7983 */ /* 0x000ea20000300800 */
[----:B------:R-:W-:-:S02]  /*37a00*/  IMAD.MOV.U32 R2, RZ, RZ, R11 ;  /* 0x000000ffff027224 */ /* 0x000fc400078e000b */
[----:B------:R-:W-:Y:S01]  /*37a10*/  IMAD.MOV.U32 R0, RZ, RZ, R10 ;  /* 0x000000ffff007224 */ /* 0x000fe200078e000a */
[----:B------:R-:W4:Y:S01]  /*37a20*/  LDL.LU R12, [R1+0x4b0] ;  /* 0x0004b000010c7983 */ /* 0x000f220000300800 */
[----:B------:R-:W-:Y:S02]  /*37a30*/  IMAD.MOV.U32 R13, RZ, RZ, R29 ;  /* 0x000000ffff0d7224 */ /* 0x000fe400078e001d */
[----:B------:R-:W-:Y:S01]  /*37a40*/  IMAD.MOV.U32 R14, RZ, RZ, R28 ;  /* 0x000000ffff0e7224 */ /* 0x000fe200078e001c */
[----:B---3--:R-:W-:Y:S01]  /*37a50*/  HMMA.16816.F32 R4, R20, R6, R16 ;  /* 0x000000061404723c */ /* 0x008fe20000001810 */
[----:B--2---:R0:W-:Y:S04]  /*37a60*/  STL.64 [R1+0x17a0], R26 ;  /* 0x0017a01a01007387 */ /* 0x0041e80000100a00 */
[----:B----4-:R-:W-:Y:S04]  /*37a70*/  STL.64 [R1+0x1798], R24 ;  /* 0x0017981801007387 */ /* 0x010fe80000100a00 */
[----:B------:R-:W2:Y:S01]  /*37a80*/  LDL.64 R10, [R1+0x88] ;  /* 0x00008800010a7983 */ /* 0x000ea20000100a00 */
[----:B------:R-:W-:-:S03]  /*37a90*/  IMAD.MOV.U32 R15, RZ, RZ, R3 ;  /* 0x000000ffff0f7224 */ /* 0x000fc600078e0003 */
[----:B0-----:R-:W3:Y:S04]  /*37aa0*/  LDL.64 R26, [R1+0xb8] ;  /* 0x0000b800011a7983 */ /* 0x001ee80000100a00 */
[----:B------:R-:W-:Y:S04]  /*37ab0*/  STL [R1+0x1444], R2 ;  /* 0x0014440201007387 */ /* 0x000fe80000100800 */
[----:B------:R-:W-:Y:S04]  /*37ac0*/  STL [R1+0x1440], R0 ;  /* 0x0014400001007387 */ /* 0x000fe80000100800 */
[----:B------:R-:W4:Y:S04]  /*37ad0*/  LDL.LU.64 R18, [R1+0x17c0] ;  /* 0x0017c00001127983 */ /* 0x000f280000300a00 */
[----:B------:R-:W-:Y:S01]  /*37ae0*/  STL.64 [R1+0x7b0], R4 ;  /* 0x0007b00401007387 */ /* 0x000fe20000100a00 */
[----:B------:R-:W-:-:S03]  /*37af0*/  IMAD.MOV.U32 R29, RZ, RZ, R6 ;  /* 0x000000ffff1d7224 */ /* 0x000fc600078e0006 */
[----:B------:R0:W-:Y:S01]  /*37b00*/  STL.64 [R1+0x7b8], R6 ;  /* 0x0007b80601007387 */ /* 0x0001e20000100a00 */
[----:B------:R-:W-:Y:S02]  /*37b10*/  IMAD.MOV.U32 R28, RZ, RZ, R5 ;  /* 0x000000ffff1c7224 */ /* 0x000fe400078e0005 */
[----:B------:R-:W-:Y:S01]  /*37b20*/  IMAD.MOV.U32 R3, RZ, RZ, R4 ;  /* 0x000000ffff037224 */ /* 0x000fe200078e0004 */
[----:B0-----:R-:W2:Y:S04]  /*37b30*/  LDL.LU.64 R6, [R1+0x17b8] ;  /* 0x0017b80001067983 */ /* 0x001ea80000300a00 */
[----:B------:R-:W2:Y:S04]  /*37b40*/  LDL.LU.64 R4, [R1+0x17b0] ;  /* 0x0017b00001047983 */ /* 0x000ea80000300a00 */
[----:B------:R-:W-:Y:S04]  /*37b50*/  STL [R1+0x1208], R3 ;  /* 0x0012080301007387 */ /* 0x000fe80000100800 */
[----:B------:R-:W-:Y:S04]  /*37b60*/  STL [R1+0x1204], R28 ;  /* 0x0012041c01007387 */ /* 0x000fe80000100800 */
[----:B------:R-:W-:Y:S01]  /*37b70*/  STL [R1+0x1200], R29 ;  /* 0x0012001d01007387 */ /* 0x000fe20000100800 */
[----:B------:R-:W0:Y:S02]  /*37b80*/  S2R R8, SR_TID.X ;  /* 0x0000000000087919 */ /* 0x000e240000002100 */
[----:B0-----:R-:W-:Y:S01]  /*37b90*/  LOP3.LUT R9, R8, 0x7, RZ, 0xc0, !PT ;  /* 0x0000000708097812 */ /* 0x001fe200078ec0ff */
[----:B----4-:R-:W-:-:S02]  /*37ba0*/  IMAD.MOV.U32 R2, RZ, RZ, R18 ;  /* 0x000000ffff027224 */ /* 0x010fc400078e0012 */
[----:B------:R-:W-:Y:S01]  /*37bb0*/  IMAD.MOV.U32 R0, RZ, RZ, R19 ;  /* 0x000000ffff007224 */ /* 0x000fe200078e0013 */
[----:B--2---:R-:W-:Y:S01]  /*37bc0*/  HMMA.16816.F32 R4, R20, R18, R4 ;  /* 0x000000121404723c */ /* 0x004fe20000001804 */
[----:B------:R-:W2:Y:S01]  /*37bd0*/  LDL.LU.64 R18, [R1+0x17a8] ;  /* 0x0017a80001127983 */ /* 0x000ea20000300a00 */
[----:B------:R-:W-:-:S15]  /*37be0*/  IMAD R9, R9, 0x90, RZ ;  /* 0x0000009009097824 */ /* 0x000fde00078e02ff */
[----:B------:R-:W-:-:S06]  /*37bf0*/  NOP ;  /* 0x0000000000007918 */ /* 0x000fcc0000000000 */
[----:B------:R-:W-:Y:S04]  /*37c00*/  STL.64 [R1+0x790], R4 ;  /* 0x0007900401007387 */ /* 0x000fe80000100a00 */
[----:B------:R0:W-:Y:S02]  /*37c10*/  STL.64 [R1+0x798], R6 ;  /* 0x0007980601007387 */ /* 0x0001e40000100a00 */
[C---:B0-----:R-:W-:Y:S02]  /*37c20*/  IMAD.SHL.U32 R7, R8.reuse, 0x2, RZ ;  /* 0x0000000208077824 */ /* 0x041fe400078e00ff */
[----:B------:R-:W-:-:S03]  /*37c30*/  IMAD.SHL.U32 R8, R8, 0x40, RZ ;  /* 0x0000004008087824 */ /* 0x000fc600078e00ff */
[----:B------:R-:W-:-:S04]  /*37c40*/  LOP3.LUT R9, R9, 0x10, R7, 0x78, !PT ;  /* 0x0000001009097812 */ /* 0x000fc800078e7807 */
[----:B------:R-:W-:-:S04]  /*37c50*/  LOP3.LUT R9, R9, 0x400, R8, 0xf8, !PT ;  /* 0x0000040009097812 */ /* 0x000fc800078ef808 */
[----:B------:R-:W-:Y:S01]  /*37c60*/  LOP3.LUT R9, R9, 0x40, RZ, 0x3c, !PT ;  /* 0x0000004009097812 */ /* 0x000fe200078e3cff */
[----:B------:R-:W-:Y:S02]  /*37c70*/  IMAD.MOV.U32 R17, RZ, RZ, R6 ;  /* 0x000000ffff117224 */ /* 0x000fe400078e0006 */
[----:B------:R-:W-:Y:S02]  /*37c80*/  IMAD.MOV.U32 R16, RZ, RZ, R4 ;  /* 0x000000ffff107224 */ /* 0x000fe400078e0004 */
[----:B------:R-:W0:Y:S01]  /*37c90*/  LDSM.16.MT88.4 R4, [R9+UR4+0x9800] ;  /* 0x009800040904783b */ /* 0x000e220008004200 */
[----:B---3--:R-:W-:Y:S03]  /*37ca0*/  HMMA.16816.F32 R12, R20, R26, R12 ;  /* 0x0000001a140c723c */ /* 0x008fe6000000180c */
[----:B------:R-:W-:Y:S04]  /*37cb0*/  STL [R1+0x1704], R0 ;  /* 0x0017040001007387 */ /* 0x000fe80000100800 */
[----:B------:R-:W-:Y:S04]  /*37cc0*/  STL [R1+0x16f8], R2 ;  /* 0x0016f80201007387 */ /* 0x000fe80000100800 */
[----:B------:R1:W-:Y:S04]  /*37cd0*/  STL [R1+0x1210], R16 ;  /* 0x0012101001007387 */ /* 0x0003e80000100800 */
[----:B------:R3:W-:Y:S01]  /*37ce0*/  STL [R1+0x120c], R17 ;  /* 0x00120c1101007387 */ /* 0x0007e20000100800 */
[----:B------:R-:W-:-:S03]  /*37cf0*/  IMAD.MOV.U32 R3, RZ, RZ, R27 ;  /* 0x000000ffff037224 */ /* 0x000fc600078e001b */
[----:B--2---:R2:W-:Y:S04]  /*37d00*/  STL.64 [R1+0x16c0], R18 ;  /* 0x0016c01201007387 */ /* 0x0045e80000100a00 */
[----:B-1----:R-:W4:Y:S04]  /*37d10*/  LDL.LU R16, [R1+0x4a0] ;  /* 0x0004a00001107983 */ /* 0x002f280000300800 */
[----:B---3--:R-:W4:Y:S04]  /*37d20*/  LDL.LU R17, [R1+0x4a4] ;  /* 0x0004a40001117983 */ /* 0x008f280000300800 */
[----:B--2---:R-:W4:Y:S04]  /*37d30*/  LDL.LU R18, [R1+0x4a8] ;  /* 0x0004a80001127983 */ /* 0x004f280000300800 */
[----:B------:R-:W4:Y:S04]  /*37d40*/  LDL.LU R19, [R1+0x4ac] ;  /* 0x0004ac0001137983 */ /* 0x000f280000300800 */
[----:B0-----:R0:W-:Y:S04]  /*37d50*/  STL.64 [R1+0x1560], R6 ;  /* 0x0015600601007387 */ /* 0x0011e80000100a00 */
[----:B------:R-:W-:Y:S04]  /*37d60*/  STL.64 [R1+0x1558], R4 ;  /* 0x0015580401007387 */ /* 0x000fe80000100a00 */
[----:B0-----:R-:W2:Y:S04]  /*37d70*/  LDL.64 R6, [R1+0x98] ;  /* 0x0000980001067983 */ /* 0x001ea80000100a00 */
[----:B------:R0:W-:Y:S04]  /*37d80*/  STL.64 [R1+0x760], R12 ;  /* 0x0007600c01007387 */ /* 0x0001e80000100a00 */
[----:B------:R1:W-:Y:S01]  /*37d90*/  STL.64 [R1+0x768], R14 ;  /* 0x0007680e01007387 */ /* 0x0003e20000100a00 */
[----:B0-----:R-:W-:-:S03]  /*37da0*/  IMAD.MOV.U32 R12, RZ, RZ, R26 ;  /* 0x000000ffff0c7224 */ /* 0x001fc600078e001a */
[----:B------:R-:W3:Y:S04]  /*37db0*/  LDL.LU.64 R26, [R1+0x17a0] ;  /* 0x0017a000011a7983 */ /* 0x000ee80000300a00 */
[----:B------:R-:W3:Y:S04]  /*37dc0*/  LDL.LU.64 R24, [R1+0x1798] ;  /* 0x0017980001187983 */ /* 0x000ee80000300a00 */
[----:B------:R0:W-:Y:S04]  /*37dd0*/  STL [R1+0x1708], R12 ;  /* 0x0017080c01007387 */ /* 0x0001e80000100800 */
[----:B-1----:R-:W4:Y:S02]  /*37de0*/  LDL.64 R14, [R1+0xa8] ;  /* 0x0000a800010e7983 */ /* 0x002f240000100a00 */
[----:B----4-:R-:W-:Y:S06]  /*37df0*/  HMMA.16816.F32 R16, R20, R14, R16 ;  /* 0x0000000e1410723c */ /* 0x010fec0000001810 */
[----:B------:R-:W-:-:S15]  /*37e00*/  IMAD.MOV.U32 R13, RZ, RZ, R15 ;  /* 0x000000ffff0d7224 */ /* 0x000fde00078e000f */
[----:B------:R-:W-:-:S02]  /*37e10*/  NOP ;  /* 0x0000000000007918 */ /* 0x000fc40000000000 */
[----:B------:R1:W-:Y:S04]  /*37e20*/  STL.64 [R1+0x710], R16 ;  /* 0x0007101001007387 */ /* 0x0003e80000100a00 */
[----:B------:R-:W-:Y:S04]  /*37e30*/  STL.64 [R1+0x718], R18 ;  /* 0x0007181201007387 */ /* 0x000fe80000100a00 */
[----:B------:R4:W-:Y:S04]  /*37e40*/  STL [R1+0x1768], R13 ;  /* 0x0017680d01007387 */ /* 0x0009e80000100800 */
[----:B0-----:R-:W3:Y:S01]  /*37e50*/  LDL.LU R12, [R1+0x490] ;  /* 0x00049000010c7983 */ /* 0x001ee20000300800 */
[----:B-1----:R-:W-:-:S03]  /*37e60*/  IMAD.MOV.U32 R16, RZ, RZ, R14 ;  /* 0x000000ffff107224 */ /* 0x002fc600078e000e */
[----:B----4-:R-:W3:Y:S04]  /*37e70*/  LDL.LU R13, [R1+0x494] ;  /* 0x00049400010d7983 */ /* 0x010ee80000300800 */
[----:B------:R-:W3:Y:S04]  /*37e80*/  LDL.LU R14, [R1+0x498] ;  /* 0x00049800010e7983 */ /* 0x000ee80000300800 */
[----:B------:R-:W3:Y:S01]  /*37e90*/  LDL.LU R15, [R1+0x49c] ;  /* 0x00049c00010f7983 */ /* 0x000ee20000300800 */
[----:B--2---:R-:W-:Y:S02]  /*37ea0*/  IMAD.MOV.U32 R18, RZ, RZ, R6 ;  /* 0x000000ffff127224 */ /* 0x004fe400078e0006 */
[----:B------:R-:W-:-:S02]  /*37eb0*/  IMAD.MOV.U32 R17, RZ, RZ, R7 ;  /* 0x000000ffff117224 */ /* 0x000fc400078e0007 */
[----:B------:R-:W-:Y:S01]  /*37ec0*/  IMAD.MOV.U32 R19, RZ, RZ, R11 ;  /* 0x000000ffff137224 */ /* 0x000fe200078e000b */
[C---:B---3--:R-:W-:Y:S06]  /*37ed0*/  HMMA.16816.F32 R12, R20.reuse, R6, R12 ;  /* 0x00000006140c723c */ /* 0x048fec000000180c */
[----:B------:R-:W-:Y:S07]  /*37ee0*/  HMMA.16816.F32 R4, R20, R10, R24 ;  /* 0x0000000a1404723c */ /* 0x000fee0000001818 */
[----:B------:R-:W-:-:S10]  /*37ef0*/  IMAD.MOV.U32 R24, RZ, RZ, R10 ;  /* 0x000000ffff187224 */ /* 0x000fd400078e000a */
[----:B------:R-:W-:Y:S04]  /*37f00*/  STL.64 [R1+0x6d0], R12 ;  /* 0x0006d00c01007387 */ /* 0x000fe80000100a00 */
[----:B------:R-:W-:Y:S04]  /*37f10*/  STL.64 [R1+0x6d8], R14 ;  /* 0x0006d80e01007387 */ /* 0x000fe80000100a00 */
[----:B------:R-:W-:Y:S04]  /*37f20*/  STL.64 [R1+0x690], R4 ;  /* 0x0006900401007387 */ /* 0x000fe80000100a00 */
[----:B------:R-:W-:Y:S04]  /*37f30*/  STL.64 [R1+0x698], R6 ;  /* 0x0006980601007387 */ /* 0x000fe80000100a00 */
[----:B------:R0:W-:Y:S04]  /*37f40*/  STL [R1+0x1790], R24 ;  /* 0x0017901801007387 */ /* 0x0001e80000100800 */
[----:B0-----:R-:W2:Y:S04]  /*37f50*/  LDL.LU R24, [R1+0x470] ;  /* 0x0004700001187983 */ /* 0x001ea80000300800 */
[----:B------:R-:W2:Y:S04]  /*37f60*/  LDL.LU R25, [R1+0x474] ;  /* 0x0004740001197983 */ /* 0x000ea80000300800 */
[----:B------:R-:W2:Y:S04]  /*37f70*/  LDL.LU R26, [R1+0x478] ;  /* 0x00047800011a7983 */ /* 0x000ea80000300800 */
[----:B------:R-:W2:Y:S04]  /*37f80*/  LDL.LU R27, [R1+0x47c] ;  /* 0x00047c00011b7983 */ /* 0x000ea80000300800 */
[----:B------:R0:W-:Y:S04]  /*37f90*/  STL.64 [R1+0x1718], R18 ;  /* 0x0017181201007387 */ /* 0x0001e80000100a00 */
[----:B------:R-:W-:Y:S04]  /*37fa0*/  STL.64 [R1+0x1710], R16 ;  /* 0x0017101001007387 */ /* 0x000fe80000100a00 */
[----:B0-----:R-:W3:Y:S04]  /*37fb0*/  LDL R18, [R1+0x18] ;  /* 0x0000180001127983 */ /* 0x001ee80000100800 */
[----:B------:R-:W3:Y:S04]  /*37fc0*/  LDL R19, [R1+0x1c] ;  /* 0x00001c0001137983 */ /* 0x000ee80000100800 */
[----:B------:R-:W4:Y:S04]  /*37fd0*/  LDL.LU R12, [R1+0x450] ;  /* 0x00045000010c7983 */ /* 0x000f280000300800 */
[----:B------:R-:W4:Y:S04]  /*37fe0*/  LDL.LU R13, [R1+0x454] ;  /* 0x00045400010d7983 */ /* 0x000f280000300800 */
[----:B------:R-:W2:Y:S04]  /*37ff0*/  LDL.LU R14, [R1+0x458] ;  /* 0x00045800010e7983 */ /* 0x000ea80000300800 */
[----:B------:R-:W2:Y:S04]  /*38000*/  LDL.LU R15, [R1+0x45c] ;  /* 0x00045c00010f7983 */ /* 0x000ea80000300800 */
[----:B--2---:R-:W-:Y:S04]  /*38010*/  STL.64 [R1+0x1778], R14 ;  /* 0x0017780e01007387 */ /* 0x004fe80000100a00 */
[----:B----4-:R0:W-:Y:S04]  /*38020*/  STL.64 [R1+0x1770], R12 ;  /* 0x0017700c01007387 */ /* 0x0101e80000100a00 */
[----:B0-----:R-:W2:Y:S04]  /*38030*/  LDL.LU R12, [R1+0x460] ;  /* 0x00046000010c7983 */ /* 0x001ea80000300800 */
[----:B------:R-:W2:Y:S04]  /*38040*/  LDL.LU R13, [R1+0x464] ;  /* 0x00046400010d7983 */ /* 0x000ea80000300800 */
[----:B------:R-:W4:Y:S04]  /*38050*/  LDL.LU R14, [R1+0x468] ;  /* 0x00046800010e7983 */ /* 0x000f280000300800 */
[----:B------:R-:W4:Y:S04]  /*38060*/  LDL.LU R15, [R1+0x46c] ;  /* 0x00046c00010f7983 */ /* 0x000f280000300800 */
[----:B----4-:R0:W-:Y:S04]  /*38070*/  STL.64 [R1+0x1788], R14 ;  /* 0x0017880e01007387 */ /* 0x0101e80000100a00 */
[----:B--2---:R-:W-:Y:S04]  /*38080*/  STL.64 [R1+0x1780], R12 ;  /* 0x0017800c01007387 */ /* 0x004fe80000100a00 */
[----:B------:R-:W2:Y:S04]  /*38090*/  LDL.64 R10, [R1+0x58] ;  /* 0x00005800010a7983 */ /* 0x000ea80000100a00 */
[----:B0-----:R-:W4:Y:S04]  /*380a0*/  LDL.64 R14, [R1+0x78] ;  /* 0x00007800010e7983 */ /* 0x001f280000100a00 */
[----:B------:R-:W2:Y:S04]  /*380b0*/  LDL.LU R4, [R1+0x440] ;  /* 0x0004400001047983 */ /* 0x000ea80000300800 */
[----:B------:R-:W2:Y:S04]  /*380c0*/  LDL.LU R5, [R1+0x444] ;  /* 0x0004440001057983 */ /* 0x000ea80000300800 */
[----:B------:R-:W2:Y:S04]  /*380d0*/  LDL.LU R6, [R1+0x448] ;  /* 0x0004480001067983 */ /* 0x000ea80000300800 */
[----:B------:R-:W2:Y:S04]  /*380e0*/  LDL.LU R7, [R1+0x44c] ;  /* 0x00044c0001077983 */ /* 0x000ea80000300800 */
[----:B---3--:R0:W-:Y:S04]  /*380f0*/  STL.64 [R1+0x1730], R18 ;  /* 0x0017301201007387 */ /* 0x0081e80000100a00 */
[----:B0-----:R-:W3:Y:S01]  /*38100*/  LDL.64 R18, [R1+0x28] ;  /* 0x0000280001127983 */ /* 0x001ee20000100a00 */
[----:B----4-:R-:W-:Y:S03]  /*38110*/  HMMA.16816.F32 R24, R20, R14, R24 ;  /* 0x0000000e1418723c */ /* 0x010fe60000001818 */
[----:B---3--:R0:W-:Y:S04]  /*38120*/  STL.64 [R1+0x1748], R18 ;  /* 0x0017481201007387 */ /* 0x0081e80000100a00 */
[----:B0-----:R-:W3:-:S15]  /*38130*/  LDL.64 R18, [R1+0x68] ;  /* 0x0000680001127983 */ /* 0x001ede0000100a00 */
[----:B------:R-:W-:-:S01]  /*38140*/  NOP ;  /* 0x0000000000007918 */ /* 0x000fc20000000000 */
[----:B------:R0:W-:Y:S04]  /*38150*/  STL.64 [R1+0x660], R24 ;  /* 0x0006601801007387 */ /* 0x0001e80000100a00 */
[----:B------:R1:W-:Y:S04]  /*38160*/  STL.64 [R1+0x668], R26 ;  /* 0x0006681a01007387 */ /* 0x0003e80000100a00 */
[----:B0-----:R-:W4:Y:S01]  /*38170*/  LDL.LU R24, [R1+0x1790] ;  /* 0x0017900001187983 */ /* 0x001f220000300800 */
[----:B-1----:R-:W-:Y:S02]  /*38180*/  IMAD.MOV.U32 R26, RZ, RZ, R14 ;  /* 0x000000ffff1a7224 */ /* 0x002fe400078e000e */
[----:B------:R-:W-:-:S02]  /*38190*/  IMAD.MOV.U32 R25, RZ, RZ, R15 ;  /* 0x000000ffff197224 */ /* 0x000fc400078e000f */
[----:B------:R-:W3:Y:S04]  /*381a0*/  LDL.LU.64 R14, [R1+0x1788] ;  /* 0x00178800010e7983 */ /* 0x000ee80000300a00 */
[----:B------:R-:W3:Y:S02]  /*381b0*/  LDL.LU.64 R12, [R1+0x1780] ;  /* 0x00178000010c7983 */ /* 0x000ee40000300a00 */
[----:B---3--:R-:W-:Y:S06]  /*381c0*/  HMMA.16816.F32 R12, R20, R18, R12 ;  /* 0x00000012140c723c */ /* 0x008fec000000180c */
[----:B------:R-:W-:-:S02]  /*381d0*/  IMAD.MOV.U32 R27, RZ, RZ, R19 ;  /* 0x000000ffff1b7224 */ /* 0x000fc400078e0013 */
[----:B------:R-:W-:-:S15]  /*381e0*/  IMAD.MOV.U32 R28, RZ, RZ, R18 ;  /* 0x000000ffff1c7224 */ /* 0x000fde00078e0012 */
[----:B------:R-:W-:Y:S04]  /*381f0*/  STL.64 [R1+0x620], R12 ;  /* 0x0006200c01007387 */ /* 0x000fe80000100a00 */
[----:B------:R0:W-:Y:S04]  /*38200*/  STL.64 [R1+0x628], R14 ;  /* 0x0006280e01007387 */ /* 0x0001e80000100a00 */
[----:B0-----:R-:W2:Y:S04]  /*38210*/  LDL.LU.64 R14, [R1+0x1778] ;  /* 0x00177800010e7983 */ /* 0x001ea80000300a00 */
[----:B------:R-:W2:Y:S04]  /*38220*/  LDL.LU.64 R12, [R1+0x1770] ;  /* 0x00177000010c7983 */ /* 0x000ea80000300a00 */
[----:B------:R-:W3:Y:S04]  /*38230*/  LDL.64 R18, [R1+0x38] ;  /* 0x0000380001127983 */ /* 0x000ee80000100a00 */
[----:B------:R-:W-:Y:S04]  /*38240*/  STL.64 [R1+0x1728], R26 ;  /* 0x0017281a01007387 */ /* 0x000fe80000100a00 */
[----:B----4-:R0:W-:Y:S04]  /*38250*/  STL.64 [R1+0x1720], R24 ;  /* 0x0017201801007387 */ /* 0x0101e80000100a00 */
[----:B0-----:R-:W4:Y:S04]  /*38260*/  LDL.LU R24, [R1+0x410] ;  /* 0x0004100001187983 */ /* 0x001f280000300800 */
        /* <DEDUP_REMOVED lines=8> */
[----:B------:R-:W4:Y:S01]  /*382f0*/  LDL.LU R27, [R1+0x42c] ;  /* 0x00042c00011b7983 */ /* 0x000f220000300800 */
[----:B------:R-:W-:Y:S06]  /*38300*/  HMMA.16816.F32 R12, R20, R10, R12 ;  /* 0x0000000a140c723c */ /* 0x000fec000000180c */
[----:B------:R-:W-:-:S02]  /*38310*/  IMAD.MOV.U32 R2, RZ, RZ, R10 ;  /* 0x000000ffff027224 */ /* 0x000fc400078e000a */
[----:B------:R-:W-:Y:S01]  /*38320*/  IMAD.MOV.U32 R29, RZ, RZ, R11 ;  /* 0x000000ffff1d7224 */ /* 0x000fe200078e000b */
[----:B----4-:R-:W-:Y:S04]  /*38330*/  STL.64 [R1+0x1758], R26 ;  /* 0x0017581a01007387 */ /* 0x010fe80000100a00 */
[----:B--2---:R0:W-:Y:S04]  /*38340*/  STL.64 [R1+0x1750], R24 ;  /* 0x0017501801007387 */ /* 0x0041e80000100a00 */
[----:B0-----:R-:W3:Y:S04]  /*38350*/  LDL.LU R24, [R1+0x430] ;  /* 0x0004300001187983 */ /* 0x001ee80000300800 */
[----:B------:R-:W3:Y:S04]  /*38360*/  LDL.LU R25, [R1+0x434] ;  /* 0x0004340001197983 */ /* 0x000ee80000300800 */
[----:B------:R-:W3:Y:S04]  /*38370*/  LDL.LU R26, [R1+0x438] ;  /* 0x00043800011a7983 */ /* 0x000ee80000300800 */
[----:B------:R-:W3:Y:S04]  /*38380*/  LDL.LU R27, [R1+0x43c] ;  /* 0x00043c00011b7983 */ /* 0x000ee80000300800 */
[----:B------:R0:W-:Y:S04]  /*38390*/  STL.64 [R1+0x5e0], R12 ;  /* 0x0005e00c01007387 */ /* 0x0001e80000100a00 */
[----:B------:R-:W-:Y:S04]  /*383a0*/  STL.64 [R1+0x5e8], R14 ;  /* 0x0005e80e01007387 */ /* 0x000fe80000100a00 */
[----:B0-----:R-:W2:Y:S04]  /*383b0*/  LDL.LU R13, [R1+0x1768] ;  /* 0x00176800010d7983 */ /* 0x001ea80000300800 */
[----:B------:R-:W4:Y:S02]  /*383c0*/  LDL.LU.64 R10, [R1+0x1760] ;  /* 0x00176000010a7983 */ /* 0x000f240000300a00 */
[----:B----4-:R-:W-:-:S15]  /*383d0*/  HMMA.16816.F32 R4, R20, R10, R4 ;  /* 0x0000000a1404723c */ /* 0x010fde0000001804 */
[----:B------:R-:W-:-:S08]  /*383e0*/  NOP ;  /* 0x0000000000007918 */ /* 0x000fd00000000000 */
[----:B------:R0:W-:Y:S04]  /*383f0*/  STL.64 [R1+0x5b0], R4 ;  /* 0x0005b00401007387 */ /* 0x0001e80000100a00 */
[----:B------:R1:W-:Y:S04]  /*38400*/  STL.64 [R1+0x5b8], R6 ;  /* 0x0005b80601007387 */ /* 0x0003e80000100a00 */
[----:B0-----:R-:W4:Y:S04]  /*38410*/  LDL.LU R4, [R1+0x310] ;  /* 0x0003100001047983 */ /* 0x001f280000300800 */
[----:B------:R-:W4:Y:S04]  /*38420*/  LDL.LU R5, [R1+0x314] ;  /* 0x0003140001057983 */ /* 0x000f280000300800 */
[----:B-1----:R-:W2:Y:S04]  /*38430*/  LDL.LU R6, [R1+0x318] ;  /* 0x0003180001067983 */ /* 0x002ea80000300800 */
[----:B------:R-:W2:Y:S01]  /*38440*/  LDL.LU R7, [R1+0x31c] ;  /* 0x00031c0001077983 */ /* 0x000ea20000300800 */
[----:B---3--:R-:W-:Y:S03]  /*38450*/  HMMA.16816.F32 R24, R20, R18, R24 ;  /* 0x000000121418723c */ /* 0x008fe60000001818 */
[----:B--2---:R0:W-:Y:S04]  /*38460*/  STL.64 [R1+0x1570], R6 ;  /* 0x0015700601007387 */ /* 0x0041e80000100a00 */
[----:B----4-:R1:W-:Y:S04]  /*38470*/  STL.64 [R1+0x1568], R4 ;  /* 0x0015680401007387 */ /* 0x0103e80000100a00 */
[----:B0-----:R-:W2:Y:S04]  /*38480*/  LDL R6, [R1+0x8] ;  /* 0x0000080001067983 */ /* 0x001ea80000100800 */
[----:B------:R-:W2:Y:S08]  /*38490*/  LDL R7, [R1+0xc] ;  /* 0x00000c0001077983 */ /* 0x000eb00000100800 */
[----:B------:R-:W-:Y:S04]  /*384a0*/  STL.64 [R1+0x570], R24 ;  /* 0x0005701801007387 */ /* 0x000fe80000100a00 */
[----:B------:R0:W-:Y:S01]  /*384b0*/  STL.64 [R1+0x578], R26 ;  /* 0x0005781a01007387 */ /* 0x0001e20000100a00 */
[----:B-1----:R-:W-:-:S02]  /*384c0*/  IMAD.MOV.U32 R5, RZ, RZ, R18 ;  /* 0x000000ffff057224 */ /* 0x002fc400078e0012 */
[----:B------:R-:W-:Y:S01]  /*384d0*/  IMAD.MOV.U32 R4, RZ, RZ, R19 ;  /* 0x000000ffff047224 */ /* 0x000fe200078e0013 */
[----:B0-----:R-:W3:Y:S04]  /*384e0*/  LDL.LU.64 R26, [R1+0x1758] ;  /* 0x00175800011a7983 */ /* 0x001ee80000300a00 */
[----:B------:R-:W3:Y:S04]  /*384f0*/  LDL.LU.64 R24, [R1+0x1750] ;  /* 0x0017500001187983 */ /* 0x000ee80000300a00 */
[----:B------:R-:W3:Y:S01]  /*38500*/  LDL.LU.64 R18, [R1+0x1748] ;  /* 0x0017480001127983 */ /* 0x000ee20000300a00 */
[----:B------:R-:W0:Y:S01]  /*38510*/  S2R R9, SR_TID.X ;  /* 0x0000000000097919 */ /* 0x000e220000002100 */
[----:B------:R-:W-:-:S02]  /*38520*/  IMAD.MOV.U32 R15, RZ, RZ, R11 ;  /* 0x000000ffff0f7224 */ /* 0x000fc400078e000b */
[----:B------:R-:W-:Y:S01]  /*38530*/  IMAD.MOV.U32 R14, RZ, RZ, R10 ;  /* 0x000000ffff0e7224 */ /* 0x000fe200078e000a */
[----:B---3--:R-:W-:Y:S06]  /*38540*/  HMMA.16816.F32 R24, R20, R18, R24 ;  /* 0x000000121418723c */ /* 0x008fec0000001818 */
[----:B------:R-:W-:Y:S02]  /*38550*/  IMAD.MOV.U32 R12, RZ, RZ, R18 ;  /* 0x000000ffff0c7224 */ /* 0x000fe400078e0012 */
[----:B------:R-:W-:-:S15]  /*38560*/  IMAD.MOV.U32 R0, RZ, RZ, R19 ;  /* 0x000000ffff007224 */ /* 0x000fde00078e0013 */
[----:B------:R-:W-:Y:S04]  /*38570*/  STL.64 [R1+0x530], R24 ;  /* 0x0005301801007387 */ /* 0x000fe80000100a00 */
[----:B------:R1:W-:Y:S04]  /*38580*/  STL.64 [R1+0x538], R26 ;  /* 0x0005381a01007387 */ /* 0x0003e80000100a00 */
[----:B-1----:R-:W3:Y:S04]  /*38590*/  LDL.LU.64 R26, [R1+0x1740] ;  /* 0x00174000011a7983 */ /* 0x002ee80000300a00 */
[----:B------:R-:W3:Y:S04]  /*385a0*/  LDL.LU.64 R24, [R1+0x1738] ;  /* 0x0017380001187983 */ /* 0x000ee80000300a00 */
[----:B------:R-:W3:Y:S01]  /*385b0*/  LDL.LU.64 R18, [R1+0x1730] ;  /* 0x0017300001127983 */ /* 0x000ee20000300a00 */
[C---:B0-----:R-:W-:Y:S01]  /*385c0*/  LOP3.LUT R11, R9.reuse, 0x7, RZ, 0xc0, !PT ;  /* 0x00000007090b7812 */ /* 0x041fe200078ec0ff */
[----:B------:R-:W-:-:S02]  /*385d0*/  IMAD.SHL.U32 R10, R9, 0x40, RZ ;  /* 0x00000040090a7824 */ /* 0x000fc400078e00ff */
[----:B------:R-:W-:Y:S02]  /*385e0*/  IMAD.SHL.U32 R9, R9, 0x2, RZ ;  /* 0x0000000209097824 */ /* 0x000fe400078e00ff */
[----:B------:R-:W-:-:S05]  /*385f0*/  IMAD R11, R11, 0x90, RZ ;  /* 0x000000900b0b7824 */ /* 0x000fca00078e02ff */
[----:B------:R-:W-:-:S04]  /*38600*/  LOP3.LUT R11, R11, 0x10, R9, 0x78, !PT ;  /* 0x000000100b0b7812 */ /* 0x000fc800078e7809 */
[----:B------:R-:W-:-:S04]  /*38610*/  LOP3.LUT R11, R11, 0x400, R10, 0xf8, !PT ;  /* 0x000004000b0b7812 */ /* 0x000fc800078ef80a */
[----:B------:R-:W-:-:S06]  /*38620*/  LOP3.LUT R11, R11, 0x60, RZ, 0x3c, !PT ;  /* 0x000000600b0b7812 */ /* 0x000fcc00078e3cff */
[----:B------:R-:W0:Y:S01]  /*38630*/  LDSM.16.MT88.4 R8, [R11+UR4+0x9800] ;  /* 0x009800040b08783b */ /* 0x000e220008004200 */
[----:B---3--:R-:W-:Y:S03]  /*38640*/  HMMA.16816.F32 R16, R20, R18, R24 ;  /* 0x000000121410723c */ /* 0x008fe60000001818 */
[----:B------:R-:W3:Y:S04]  /*38650*/  LDL.LU.64 R26, [R1+0x1728] ;  /* 0x00172800011a7983 */ /* 0x000ee80000300a00 */
[----:B------:R-:W4:-:S15]  /*38660*/  LDL.LU.64 R24, [R1+0x1720] ;  /* 0x0017200001187983 */ /* 0x000f1e0000300a00 */
[----:B------:R-:W-:-:S01]  /*38670*/  NOP ;  /* 0x0000000000007918 */ /* 0x000fc20000000000 */
[----:B------:R-:W-:Y:S04]  /*38680*/  STL.64 [R1+0x450], R16 ;  /* 0x0004501001007387 */ /* 0x000fe80000100a00 */
[----:B------:R1:W-:Y:S04]  /*38690*/  STL.64 [R1+0x458], R18 ;  /* 0x0004581201007387 */ /* 0x0003e80000100a00 */
[----:B-1----:R-:W4:Y:S04]  /*386a0*/  LDL.LU.64 R18, [R1+0x1718] ;  /* 0x0017180001127983 */ /* 0x002f280000300a00 */
[----:B------:R-:W4:Y:S04]  /*386b0*/  LDL.LU.64 R16, [R1+0x1710] ;  /* 0x0017100001107983 */ /* 0x000f280000300a00 */
[----:B0-----:R-:W-:Y:S04]  /*386c0*/  STL.64 [R1+0x1438], R10 ;  /* 0x0014380a01007387 */ /* 0x001fe80000100a00 */
        /* <DEDUP_REMOVED lines=11> */
[----:B---3--:R0:W-:Y:S04]  /*38780*/  STL.64 [R1+0x1590], R10 ;  /* 0x0015900a01007387 */ /* 0x0081e80000100a00 */
[----:B--2---:R-:W-:Y:S04]  /*38790*/  STL.64 [R1+0x1588], R8 ;  /* 0x0015880801007387 */ /* 0x004fe80000100a00 */
[----:B0-----:R-:W2:Y:S04]  /*387a0*/  LDL.LU.64 R10, [R1+0x18] ;  /* 0x00001800010a7983 */ /* 0x001ea80000300a00 */
[----:B--2---:R0:W-:Y:S02]  /*387b0*/  STL.64 [R1+0x15a0], R10 ;  /* 0x0015a00a01007387 */ /* 0x0041e40000100a00 */
[----:B0-----:R-:W-:-:S02]  /*387c0*/  IMAD.MOV.U32 R10, RZ, RZ, R12 ;  /* 0x000000ffff0a7224 */ /* 0x001fc400078e000c */
[----:B------:R-:W-:Y:S01]  /*387d0*/  IMAD.MOV.U32 R11, RZ, RZ, R0 ;  /* 0x000000ffff0b7224 */ /* 0x000fe200078e0000 */
[----:B------:R-:W2:Y:S04]  /*387e0*/  LDL.LU R12, [R1+0x1708] ;  /* 0x00170800010c7983 */ /* 0x000ea80000300800 */
[----:B------:R-:W3:Y:S04]  /*387f0*/  LDL.LU R0, [R1+0x1704] ;  /* 0x0017040001007983 */ /* 0x000ee80000300800 */
[----:B------:R0:W-:Y:S02]  /*38800*/  STL.64 [R1+0x15b8], R10 ;  /* 0x0015b80a01007387 */ /* 0x0001e40000100a00 */
[----:B0-----:R-:W-:-:S02]  /*38810*/  IMAD.MOV.U32 R10, RZ, RZ, R5 ;  /* 0x000000ffff0a7224 */ /* 0x001fc400078e0005 */
[----:B------:R-:W-:-:S05]  /*38820*/  IMAD.MOV.U32 R11, RZ, RZ, R4 ;  /* 0x000000ffff0b7224 */ /* 0x000fca00078e0004 */
[----:B------:R0:W-:Y:S02]  /*38830*/  STL.64 [R1+0x15d0], R10 ;  /* 0x0015d00a01007387 */ /* 0x0001e40000100a00 */
[----:B0-----:R-:W-:Y:S02]  /*38840*/  IMAD.MOV.U32 R10, RZ, RZ, R14 ;  /* 0x000000ffff0a7224 */ /* 0x001fe400078e000e */
[----:B------:R-:W-:Y:S01]  /*38850*/  IMAD.MOV.U32 R11, RZ, RZ, R15 ;  /* 0x000000ffff0b7224 */ /* 0x000fe200078e000f */
[----:B------:R-:W4:Y:S04]  /*38860*/  LDL.LU R14, [R1+0x1700] ;  /* 0x00170000010e7983 */ /* 0x000f280000300800 */
[----:B------:R-:W2:Y:S04]  /*38870*/  LDL.LU R15, [R1+0x16fc] ;  /* 0x0016fc00010f7983 */ /* 0x000ea80000300800 */
[----:B------:R0:W-:Y:S04]  /*38880*/  STL.64 [R1+0x15e8], R10 ;  /* 0x0015e80a01007387 */ /* 0x0001e80000100a00 */
[----:B------:R-:W3:Y:S04]  /*38890*/  LDL.LU R8, [R1+0x4d0] ;  /* 0x0004d00001087983 */ /* 0x000ee80000300800 */
[----:B------:R-:W3:Y:S04]  /*388a0*/  LDL.LU R9, [R1+0x4d4] ;  /* 0x0004d40001097983 */ /* 0x000ee80000300800 */
[----:B0-----:R-:W3:Y:S04]  /*388b0*/  LDL.LU R10, [R1+0x4d8] ;  /* 0x0004d800010a7983 */ /* 0x001ee80000300800 */
[----:B------:R-:W3:Y:S02]  /*388c0*/  LDL.LU R11, [R1+0x4dc] ;  /* 0x0004dc00010b7983 */ /* 0x000ee40000300800 */
[----:B---3--:R-:W-:-:S15]  /*388d0*/  HMMA.16816.F32 R8, R20, R6, R8 ;  /* 0x000000061408723c */ /* 0x008fde0000001808 */
[----:B------:R-:W-:-:S08]  /*388e0*/  NOP ;  /* 0x0000000000007918 */ /* 0x000fd00000000000 */
[----:B------:R-:W-:Y:S04]  /*388f0*/  STL.64 [R1+0x440], R8 ;  /* 0x0004400801007387 */ /* 0x000fe80000100a00 */
[----:B------:R0:W-:Y:S02]  /*38900*/  STL.64 [R1+0x448], R10 ;  /* 0x0004480a01007387 */ /* 0x0001e40000100a00 */
[----:B0-----:R-:W-:Y:S02]  /*38910*/  IMAD.MOV.U32 R10, RZ, RZ, R2 ;  /* 0x000000ffff0a7224 */ /* 0x001fe400078e0002 */
[----:B------:R-:W-:Y:S01]  /*38920*/  IMAD.MOV.U32 R11, RZ, RZ, R29 ;  /* 0x000000ffff0b7224 */ /* 0x000fe200078e001d */
[----:B------:R-:W3:Y:S04]  /*38930*/  LDL.LU R2, [R1+0x16f8] ;  /* 0x0016f80001027983 */ /* 0x000ee80000300800 */
[----:B------:R0:W-:Y:S04]  /*38940*/  STL.64 [R1+0x1600], R10 ;  /* 0x0016000a01007387 */ /* 0x0001e80000100a00 */
[----:B------:R2:W-:Y:S04]  /*38950*/  STL.64 [R1+0x1598], R6 ;  /* 0x0015980601007387 */ /* 0x0005e80000100a00 */
[----:B------:R-:W3:Y:S04]  /*38960*/  LDL.LU R4, [R1+0x330] ;  /* 0x0003300001047983 */ /* 0x000ee80000300800 */
[----:B------:R-:W3:Y:S01]  /*38970*/  LDL.LU R5, [R1+0x334] ;  /* 0x0003340001057983 */ /* 0x000ee20000300800 */
[----:B0-----:R-:W-:-:S02]  /*38980*/  IMAD.MOV.U32 R10, RZ, RZ, R28 ;  /* 0x000000ffff0a7224 */ /* 0x001fc400078e001c */
[----:B------:R-:W-:Y:S02]  /*38990*/  IMAD.MOV.U32 R11, RZ, RZ, R27 ;  /* 0x000000ffff0b7224 */ /* 0x000fe400078e001b */
[----:B--2---:R-:W-:Y:S02]  /*389a0*/  IMAD.MOV.U32 R6, RZ, RZ, R15 ;  /* 0x000000ffff067224 */ /* 0x004fe400078e000f */
[----:B----4-:R-:W-:Y:S01]  /*389b0*/  IMAD.MOV.U32 R7, RZ, RZ, R14 ;  /* 0x000000ffff077224 */ /* 0x010fe200078e000e */
[----:B------:R-:W2:Y:S04]  /*389c0*/  LDL.LU R15, [R1+0x16f4] ;  /* 0x0016f400010f7983 */ /* 0x000ea80000300800 */
[----:B------:R-:W4:Y:S04]  /*389d0*/  LDL.LU R14, [R1+0x16f0] ;  /* 0x0016f000010e7983 */ /* 0x000f280000300800 */
[----:B------:R-:W-:Y:S04]  /*389e0*/  STL.64 [R1+0x1618], R10 ;  /* 0x0016180a01007387 */ /* 0x000fe80000100a00 */
[----:B------:R-:W-:Y:S04]  /*389f0*/  STL.64 [R1+0x15b0], R6 ;  /* 0x0015b00601007387 */ /* 0x000fe80000100a00 */
[----:B---3--:R0:W-:Y:S04]  /*38a00*/  STL.64 [R1+0x15a8], R4 ;  /* 0x0015a80401007387 */ /* 0x0081e80000100a00 */
[----:B0-----:R-:W3:Y:S04]  /*38a10*/  LDL.LU R4, [R1+0x340] ;  /* 0x0003400001047983 */ /* 0x001ee80000300800 */
[----:B------:R-:W3:Y:S04]  /*38a20*/  LDL.LU R5, [R1+0x344] ;  /* 0x0003440001057983 */ /* 0x000ee80000300800 */
[----:B------:R-:W2:Y:S04]  /*38a30*/  LDL.LU R6, [R1+0x348] ;  /* 0x0003480001067983 */ /* 0x000ea80000300800 */
[----:B------:R-:W2:Y:S01]  /*38a40*/  LDL.LU R7, [R1+0x34c] ;  /* 0x00034c0001077983 */ /* 0x000ea20000300800 */
[----:B------:R-:W-:-:S02]  /*38a50*/  IMAD.MOV.U32 R10, RZ, RZ, R26 ;  /* 0x000000ffff0a7224 */ /* 0x000fc400078e001a */
[----:B------:R-:W-:-:S05]  /*38a60*/  IMAD.MOV.U32 R11, RZ, RZ, R25 ;  /* 0x000000ffff0b7224 */ /* 0x000fca00078e0019 */
[----:B------:R-:W-:Y:S04]  /*38a70*/  STL.64 [R1+0x1630], R10 ;  /* 0x0016300a01007387 */ /* 0x000fe80000100a00 */
[----:B--2---:R-:W-:Y:S04]  /*38a80*/  STL.64 [R1+0x15c8], R6 ;  /* 0x0015c80601007387 */ /* 0x004fe80000100a00 */
[----:B---3--:R0:W-:Y:S04]  /*38a90*/  STL.64 [R1+0x15c0], R4 ;  /* 0x0015c00401007387 */ /* 0x0081e80000100a00 */
[----:B0-----:R-:W2:Y:S04]  /*38aa0*/  LDL.LU R4, [R1+0x350] ;  /* 0x0003500001047983 */ /* 0x001ea80000300800 */
[----:B------:R-:W2:Y:S01]  /*38ab0*/  LDL.LU R5, [R1+0x354] ;  /* 0x0003540001057983 */ /* 0x000ea20000300800 */
[----:B------:R-:W-:-:S02]  /*38ac0*/  IMAD.MOV.U32 R10, RZ, RZ, R24 ;  /* 0x000000ffff0a7224 */ /* 0x000fc400078e0018 */
[----:B------:R-:W-:Y:S02]  /*38ad0*/  IMAD.MOV.U32 R11, RZ, RZ, R19 ;  /* 0x000000ffff0b7224 */ /* 0x000fe400078e0013 */
[----:B----4-:R-:W-:Y:S02]  /*38ae0*/  IMAD.MOV.U32 R6, RZ, RZ, R14 ;  /* 0x000000ffff067224 */ /* 0x010fe400078e000e */
[----:B------:R-:W-:Y:S01]  /*38af0*/  IMAD.MOV.U32 R7, RZ, RZ, R15 ;  /* 0x000000ffff077224 */ /* 0x000fe200078e000f */
[----:B------:R-:W3:Y:S04]  /*38b00*/  LDL.LU R14, [R1+0x16ec] ;  /* 0x0016ec00010e7983 */ /* 0x000ee80000300800 */
[----:B------:R-:W4:Y:S04]  /*38b10*/  LDL.LU R15, [R1+0x16e8] ;  /* 0x0016e800010f7983 */ /* 0x000f280000300800 */
[----:B------:R-:W-:Y:S04]  /*38b20*/  STL.64 [R1+0x1648], R10 ;  /* 0x0016480a01007387 */ /* 0x000fe80000100a00 */
[----:B------:R-:W-:Y:S04]  /*38b30*/  STL.64 [R1+0x15e0], R6 ;  /* 0x0015e00601007387 */ /* 0x000fe80000100a00 */
[----:B--2---:R0:W-:Y:S04]  /*38b40*/  STL.64 [R1+0x15d8], R4 ;  /* 0x0015d80401007387 */ /* 0x0041e80000100a00 */
[----:B0-----:R-:W2:Y:S04]  /*38b50*/  LDL.LU R4, [R1+0x360] ;  /* 0x0003600001047983 */ /* 0x001ea80000300800 */
[----:B------:R-:W2:Y:S04]  /*38b60*/  LDL.LU R5, [R1+0x364] ;  /* 0x0003640001057983 */ /* 0x000ea80000300800 */
[----:B------:R-:W3:Y:S04]  /*38b70*/  LDL.LU R6, [R1+0x368] ;  /* 0x0003680001067983 */ /* 0x000ee80000300800 */
[----:B------:R-:W3:Y:S01]  /*38b80*/  LDL.LU R7, [R1+0x36c] ;  /* 0x00036c0001077983 */ /* 0x000ee20000300800 */
[----:B------:R-:W-:-:S02]  /*38b90*/  IMAD.MOV.U32 R10, RZ, RZ, R18 ;  /* 0x000000ffff0a7224 */ /* 0x000fc400078e0012 */
[----:B------:R-:W-:-:S05]  /*38ba0*/  IMAD.MOV.U32 R11, RZ, RZ, R17 ;  /* 0x000000ffff0b7224 */ /* 0x000fca00078e0011 */
[----:B------:R-:W-:Y:S04]  /*38bb0*/  STL.64 [R1+0x1660], R10 ;  /* 0x0016600a01007387 */ /* 0x000fe80000100a00 */
[----:B---3--:R-:W-:Y:S04]  /*38bc0*/  STL.64 [R1+0x15f8], R6 ;  /* 0x0015f80601007387 */ /* 0x008fe80000100a00 */
[----:B--2---:R0:W-:Y:S04]  /*38bd0*/  STL.64 [R1+0x15f0], R4 ;  /* 0x0015f00401007387 */ /* 0x0041e80000100a00 */
        /* <DEDUP_REMOVED lines=8> */
[----:B------:R0:W-:Y:S02]  /*38c60*/  STL.64 [R1+0x1678], R10 ;  /* 0x0016780a01007387 */ /* 0x0001e40000100a00 */
[----:B0-----:R-:W-:-:S02]  /*38c70*/  IMAD.MOV.U32 R10, RZ, RZ, R12 ;  /* 0x000000ffff0a7224 */ /* 0x001fc400078e000c */
[----:B------:R-:W-:-:S05]  /*38c80*/  IMAD.MOV.U32 R11, RZ, RZ, R3 ;  /* 0x000000ffff0b7224 */ /* 0x000fca00078e0003 */
        /* <DEDUP_REMOVED lines=14> */
[----:B----4-:R-:W-:-:S02]  /*38d70*/  IMAD.MOV.U32 R6, RZ, RZ, R14 ;  /* 0x000000ffff067224 */ /* 0x010fc400078e000e */
[----:B------:R-:W-:Y:S01]  /*38d80*/  IMAD.MOV.U32 R7, RZ, RZ, R15 ;  /* 0x000000ffff077224 */ /* 0x000fe200078e000f */
[----:B------:R-:W3:Y:S04]  /*38d90*/  LDL.LU R14, [R1+0x16dc] ;  /* 0x0016dc00010e7983 */ /* 0x000ee80000300800 */
[----:B------:R-:W4:Y:S04]  /*38da0*/  LDL.LU R15, [R1+0x16d8] ;  /* 0x0016d800010f7983 */ /* 0x000f280000300800 */
        /* <DEDUP_REMOVED lines=12> */
[----:B------:R-:W-:Y:S04]  /*38e70*/  STL.64 [R1+0x1640], R6 ;  /* 0x0016400601007387 */ /* 0x000fe80000100a00 */
[----:B--2---:R0:W-:Y:S04]  /*38e80*/  STL.64 [R1+0x1638], R4 ;  /* 0x0016380401007387 */ /* 0x0041e80000100a00 */
[----:B0-----:R-:W2:Y:S04]  /*38e90*/  LDL.LU R4, [R1+0x3a0] ;  /* 0x0003a00001047983 */ /* 0x001ea80000300800 */
[----:B------:R-:W2:Y:S04]  /*38ea0*/  LDL.LU R5, [R1+0x3a4] ;  /* 0x0003a40001057983 */ /* 0x000ea80000300800 */
[----:B------:R-:W4:Y:S04]  /*38eb0*/  LDL.LU R6, [R1+0x3a8] ;  /* 0x0003a80001067983 */ /* 0x000f280000300800 */
[----:B------:R-:W4:Y:S04]  /*38ec0*/  LDL.LU R7, [R1+0x3ac] ;  /* 0x0003ac0001077983 */ /* 0x000f280000300800 */
[----:B----4-:R-:W-:Y:S04]  /*38ed0*/  STL.64 [R1+0x1658], R6 ;  /* 0x0016580601007387 */ /* 0x010fe80000100a00 */
[----:B--2---:R0:W-:Y:S04]  /*38ee0*/  STL.64 [R1+0x1650], R4 ;  /* 0x0016500401007387 */ /* 0x0041e80000100a00 */
[----:B0-----:R-:W2:Y:S04]  /*38ef0*/  LDL.LU R4, [R1+0x3b0] ;  /* 0x0003b00001047983 */ /* 0x001ea80000300800 */
[----:B------:R-:W2:Y:S01]  /*38f00*/  LDL.LU R5, [R1+0x3b4] ;  /* 0x0003b40001057983 */ /* 0x000ea20000300800 */
[----:B------:R-:W-:-:S02]  /*38f10*/  IMAD.MOV.U32 R6, RZ, RZ, R15 ;  /* 0x000000ffff067224 */ /* 0x000fc400078e000f */
[----:B---3--:R-:W-:Y:S01]  /*38f20*/  IMAD.MOV.U32 R7, RZ, RZ, R14 ;  /* 0x000000ffff077224 */ /* 0x008fe200078e000e */
[----:B------:R-:W3:Y:S04]  /*38f30*/  LDL.LU R15, [R1+0x16d4] ;  /* 0x0016d400010f7983 */ /* 0x000ee80000300800 */
[----:B------:R-:W4:Y:S04]  /*38f40*/  LDL.LU R14, [R1+0x16d0] ;  /* 0x0016d000010e7983 */ /* 0x000f280000300800 */
[----:B------:R-:W-:Y:S04]  /*38f50*/  STL.64 [R1+0x1670], R6 ;  /* 0x0016700601007387 */ /* 0x000fe80000100a00 */
[----:B--2---:R0:W-:Y:S04]  /*38f60*/  STL.64 [R1+0x1668], R4 ;  /* 0x0016680401007387 */ /* 0x0041e80000100a00 */
[----:B0-----:R-:W2:Y:S04]  /*38f70*/  LDL.LU R4, [R1+0x3c0] ;  /* 0x0003c00001047983 */ /* 0x001ea80000300800 */
[----:B------:R-:W2:Y:S04]  /*38f80*/  LDL.LU R5, [R1+0x3c4] ;  /* 0x0003c40001057983 */ /* 0x000ea80000300800 */
[----:B------:R-:W3:Y:S04]  /*38f90*/  LDL.LU R6, [R1+0x3c8] ;  /* 0x0003c80001067983 */ /* 0x000ee80000300800 */
[----:B------:R-:W3:Y:S04]  /*38fa0*/  LDL.LU R7, [R1+0x3cc] ;  /* 0x0003cc0001077983 */ /* 0x000ee80000300800 */
[----:B---3--:R4:W-:Y:S04]  /*38fb0*/  STL.64 [R1+0x1688], R6 ;  /* 0x0016880601007387 */ /* 0x0089e80000100a00 */
[----:B--2---:R0:W-:Y:S01]  /*38fc0*/  STL.64 [R1+0x1680], R4 ;  /* 0x0016800401007387 */ /* 0x0041e20000100a00 */
[----:B----4-:R-:W-:-:S03]  /*38fd0*/  IMAD.MOV.U32 R6, RZ, RZ, R14 ;  /* 0x000000ffff067224 */ /* 0x010fc600078e000e */
[----:B0-----:R-:W2:Y:S04]  /*38fe0*/  LDL.LU R4, [R1+0x3d0] ;  /* 0x0003d00001047983 */ /* 0x001ea80000300800 */
[----:B------:R-:W2:Y:S04]  /*38ff0*/  LDL.LU R5, [R1+0x3d4] ;  /* 0x0003d40001057983 */ /* 0x000ea80000300800 */
[----:B------:R-:W3:Y:S01]  /*39000*/  LDL.LU R14, [R1+0x16cc] ;  /* 0x0016cc00010e7983 */ /* 0x000ee20000300800 */
[----:B------:R-:W-:-:S03]  /*39010*/  IMAD.MOV.U32 R7, RZ, RZ, R15 ;  /* 0x000000ffff077224 */ /* 0x000fc600078e000f */
[----:B------:R-:W3:Y:S04]  /*39020*/  LDL.LU R15, [R1+0x16c8] ;  /* 0x0016c800010f7983 */ /* 0x000ee80000300800 */
[----:B------:R-:W-:Y:S01]  /*39030*/  STL.64 [R1+0x16a0], R6 ;  /* 0x0016a00601007387 */ /* 0x000fe20000100a00 */
[C---:B---3--:R-:W-:Y:S03]  /*39040*/  HMMA.16816.F32 R16, R20.reuse, R14, R16 ;  /* 0x0000000e1410723c */ /* 0x048fe60000001810 */
[----:B--2---:R0:W-:Y:S04]  /*39050*/  STL.64 [R1+0x1698], R4 ;  /* 0x0016980401007387 */ /* 0x0041e80000100a00 */
[----:B0-----:R-:W2:Y:S04]  /*39060*/  LDL.LU R4, [R1+0x3e0] ;  /* 0x0003e00001047983 */ /* 0x001ea80000300800 */
[----:B------:R-:W2:Y:S04]  /*39070*/  LDL.LU R5, [R1+0x3e4] ;  /* 0x0003e40001057983 */ /* 0x000ea80000300800 */
[----:B------:R-:W2:Y:S04]  /*39080*/  LDL.LU R6, [R1+0x3e8] ;  /* 0x0003e80001067983 */ /* 0x000ea80000300800 */
[----:B------:R-:W2:Y:S04]  /*39090*/  LDL.LU R7, [R1+0x3ec] ;  /* 0x0003ec0001077983 */ /* 0x000ea80000300800 */
        /* <DEDUP_REMOVED lines=104> */
[----:B------:R-:W-:Y:S04]  /*39720*/  STL.64 [R1+0x500], R4 ;  /* 0x0005000401007387 */ /* 0x000fe80000100a00 */
[----:B------:R0:W-:Y:S04]  /*39730*/  STL.64 [R1+0x508], R6 ;  /* 0x0005080601007387 */ /* 0x0001e80000100a00 */
[----:B0-----:R-:W3:Y:S04]  /*39740*/  LDL.LU.64 R6, [R1+0x1570] ;  /* 0x0015700001067983 */ /* 0x001ee80000300a00 */
[----:B------:R-:W3:Y:S02]  /*39750*/  LDL.LU.64 R4, [R1+0x1568] ;  /* 0x0015680001047983 */ /* 0x000ee40000300a00 */
[----:B---3--:R-:W-:-:S15]  /*39760*/  HMMA.16816.F32 R4, R24, R14, R4 ;  /* 0x0000000e1804723c */ /* 0x008fde0000001804 */
[----:B------:R-:W-:-:S08]  /*39770*/  NOP ;  /* 0x0000000000007918 */ /* 0x000fd00000000000 */
[----:B------:R-:W-:Y:S04]  /*39780*/  STL.64 [R1+0x4f0], R4 ;  /* 0x0004f00401007387 */ /* 0x000fe80000100a00 */
[----:B------:R0:W-:Y:S04]  /*39790*/  STL.64 [R1+0x4f8], R6 ;  /* 0x0004f80601007387 */ /* 0x0001e80000100a00 */
[----:B0-----:R-:W3:Y:S04]  /*397a0*/  LDL.LU.64 R6, [R1+0x1560] ;  /* 0x0015600001067983 */ /* 0x001ee80000300a00 */
[----:B------:R-:W3:Y:S04]  /*397b0*/  LDL.LU.64 R4, [R1+0x1558] ;  /* 0x0015580001047983 */ /* 0x000ee80000300a00 */
[----:B------:R2:W-:Y:S02]  /*397c0*/  STL.64 [R1+0x1550], R14 ;  /* 0x0015500e01007387 */ /* 0x0005e40000100a00 */
[----:B--2---:R-:W-:Y:S02]  /*397d0*/  HMMA.16816.F32 R12, R24, R18, R8 ;  /* 0x00000012180c723c */ /* 0x004fe40000001808 */
[----:B------:R-:W2:Y:S05]  /*397e0*/  LDL.LU R8, [R1+0x2c0] ;  /* 0x0002c00001087983 */ /* 0x000eaa0000300800 */
[----:B------:R-:W-:-:S02]  /*397f0*/  IMAD.MOV.U32 R26, RZ, RZ, R2 ;  /* 0x000000ffff1a7224 */ /* 0x000fc400078e0002 */
[----:B------:R-:W-:-:S14]  /*39800*/  IMAD.MOV.U32 R27, RZ, RZ, R0 ;  /* 0x000000ffff1b7224 */ /* 0x000fdc00078e0000 */
[----:B------:R-:W-:Y:S04]  /*39810*/  STL.64 [R1+0x430], R12 ;  /* 0x0004300c01007387 */ /* 0x000fe80000100a00 */
[----:B------:R0:W-:Y:S04]  /*39820*/  STL.64 [R1+0x438], R14 ;  /* 0x0004380e01007387 */ /* 0x0001e80000100a00 */
[----:B------:R-:W2:Y:S04]  /*39830*/  LDL.LU R9, [R1+0x2c4] ;  /* 0x0002c40001097983 */ /* 0x000ea80000300800 */
[----:B------:R-:W2:Y:S04]  /*39840*/  LDL.LU R10, [R1+0x2c8] ;  /* 0x0002c800010a7983 */ /* 0x000ea80000300800 */
[----:B------:R-:W2:Y:S04]  /*39850*/  LDL.LU R11, [R1+0x2cc] ;  /* 0x0002cc00010b7983 */ /* 0x000ea80000300800 */
[----:B0-----:R-:W2:Y:S04]  /*39860*/  LDL.LU.64 R14, [R1+0xc8] ;  /* 0x0000c800010e7983 */ /* 0x001ea80000300a00 */
[----:B------:R0:W-:Y:S04]  /*39870*/  STL [R1+0x144c], R18 ;  /* 0x00144c1201007387 */ /* 0x0001e80000100800 */
[----:B------:R1:W-:Y:S04]  /*39880*/  STL [R1+0x1448], R19 ;  /* 0x0014481301007387 */ /* 0x0003e80000100800 */
[----:B------:R-:W3:Y:S04]  /*39890*/  LDL.LU R16, [R1+0x2d0] ;  /* 0x0002d00001107983 */ /* 0x000ee80000300800 */
[----:B------:R-:W3:Y:S04]  /*398a0*/  LDL.LU R17, [R1+0x2d4] ;  /* 0x0002d40001117983 */ /* 0x000ee80000300800 */
[----:B0-----:R-:W3:Y:S04]  /*398b0*/  LDL.LU R18, [R1+0x2d8] ;  /* 0x0002d80001127983 */ /* 0x001ee80000300800 */
[----:B-1----:R-:W3:Y:S04]  /*398c0*/  LDL.LU R19, [R1+0x2dc] ;  /* 0x0002dc0001137983 */ /* 0x002ee80000300800 */
[----:B------:R0:W-:Y:S04]  /*398d0*/  STL.64 [R1+0x1528], R26 ;  /* 0x0015281a01007387 */ /* 0x0001e80000100a00 */
[----:B0-----:R-:W4:Y:S04]  /*398e0*/  LDL.LU.64 R26, [R1+0x98] ;  /* 0x00009800011a7983 */ /* 0x001f280000300a00 */
[----:B----4-:R0:W-:Y:S04]  /*398f0*/  STL.64 [R1+0x1530], R26 ;  /* 0x0015301a01007387 */ /* 0x0101e80000100a00 */
[----:B0-----:R-:W4:Y:S04]  /*39900*/  LDL.LU.64 R26, [R1+0xb8] ;  /* 0x0000b800011a7983 */ /* 0x001f280000300a00 */
[----:B----4-:R3:W-:Y:S02]  /*39910*/  STL.64 [R1+0x1548], R26 ;  /* 0x0015481a01007387 */ /* 0x0107e40000100a00 */
[----:B---3--:R-:W-:Y:S07]  /*39920*/  HMMA.16816.F32 R24, R4, R22, R16 ;  /* 0x000000160418723c */ /* 0x008fee0000001810 */
[----:B------:R-:W-:-:S02]  /*39930*/  IMAD.MOV.U32 R17, RZ, RZ, R22 ;  /* 0x000000ffff117224 */ /* 0x000fc400078e0016 */
[----:B------:R-:W-:-:S14]  /*39940*/  IMAD.MOV.U32 R16, RZ, RZ, R23 ;  /* 0x000000ffff107224 */ /* 0x000fdc00078e0017 */
[----:B------:R-:W-:Y:S04]  /*39950*/  STL.64 [R1+0x7a0], R24 ;  /* 0x0007a01801007387 */ /* 0x000fe80000100a00 */
[----:B------:R-:W-:Y:S04]  /*39960*/  STL.64 [R1+0x7a8], R26 ;  /* 0x0007a81a01007387 */ /* 0x000fe80000100a00 */
[----:B------:R-:W-:Y:S04]  /*39970*/  STL [R1+0x1450], R17 ;  /* 0x0014501101007387 */ /* 0x000fe80000100800 */
[----:B------:R0:W-:Y:S04]  /*39980*/  STL [R1+0x14e8], R16 ;  /* 0x0014e81001007387 */ /* 0x0001e80000100800 */
[----:B0-----:R-:W3:Y:S04]  /*39990*/  LDL.LU R16, [R1+0x290] ;  /* 0x0002900001107983 */ /* 0x001ee80000300800 */
[----:B------:R-:W3:Y:S04]  /*399a0*/  LDL.LU R17, [R1+0x294] ;  /* 0x0002940001117983 */ /* 0x000ee80000300800 */
[----:B------:R-:W4:Y:S04]  /*399b0*/  LDL.LU R18, [R1+0x298] ;  /* 0x0002980001127983 */ /* 0x000f280000300800 */
[----:B------:R-:W4:Y:S01]  /*399c0*/  LDL.LU R19, [R1+0x29c] ;  /* 0x00029c0001137983 */ /* 0x000f220000300800 */
[----:B------:R-:W-:-:S02]  /*399d0*/  IMAD.MOV.U32 R20, RZ, RZ, R24 ;  /* 0x000000ffff147224 */ /* 0x000fc400078e0018 */
[----:B------:R-:W-:Y:S02]  /*399e0*/  IMAD.MOV.U32 R21, RZ, RZ, R26 ;  /* 0x000000ffff157224 */ /* 0x000fe400078e001a */
[----:B--2---:R-:W-:Y:S07]  /*399f0*/  HMMA.16816.F32 R24, R4, R14, R8 ;  /* 0x0000000e0418723c */ /* 0x004fee0000001808 */
[----:B------:R-:W-:Y:S02]  /*39a00*/  IMAD.MOV.U32 R9, RZ, RZ, R14 ;  /* 0x000000ffff097224 */ /* 0x000fe400078e000e */
[----:B------:R-:W-:Y:S01]  /*39a10*/  IMAD.MOV.U32 R8, RZ, RZ, R15 ;  /* 0x000000ffff087224 */ /* 0x000fe200078e000f */
[----:B----4-:R-:W-:Y:S04]  /*39a20*/  STL.64 [R1+0x1540], R18 ;  /* 0x0015401201007387 */ /* 0x010fe80000100a00 */
[----:B---3--:R0:W-:Y:S04]  /*39a30*/  STL.64 [R1+0x1538], R16 ;  /* 0x0015381001007387 */ /* 0x0081e80000100a00 */
[----:B0-----:R-:W2:Y:S04]  /*39a40*/  LDL.LU R16, [R1+0x2b0] ;  /* 0x0002b00001107983 */ /* 0x001ea80000300800 */
[----:B------:R-:W2:Y:S04]  /*39a50*/  LDL.LU R17, [R1+0x2b4] ;  /* 0x0002b40001117983 */ /* 0x000ea80000300800 */
[----:B------:R-:W2:Y:S04]  /*39a60*/  LDL.LU R18, [R1+0x2b8] ;  /* 0x0002b80001127983 */ /* 0x000ea80000300800 */
[----:B------:R-:W2:Y:S04]  /*39a70*/  LDL.LU R19, [R1+0x2bc] ;  /* 0x0002bc0001137983 */ /* 0x000ea80000300800 */
[----:B------:R0:W-:Y:S04]  /*39a80*/  STL [R1+0x1218], R20 ;  /* 0x0012181401007387 */ /* 0x0001e80000100800 */
[----:B------:R1:W-:Y:S04]  /*39a90*/  STL [R1+0x1214], R21 ;  /* 0x0012141501007387 */ /* 0x0003e80000100800 */
[----:B0-----:R-:W3:Y:S04]  /*39aa0*/  LDL.LU R20, [R1+0x2a0] ;  /* 0x0002a00001147983 */ /* 0x001ee80000300800 */
[----:B-1----:R-:W3:Y:S04]  /*39ab0*/  LDL.LU R21, [R1+0x2a4] ;  /* 0x0002a40001157983 */ /* 0x002ee80000300800 */
[----:B------:R-:W3:Y:S04]  /*39ac0*/  LDL.LU R22, [R1+0x2a8] ;  /* 0x0002a80001167983 */ /* 0x000ee80000300800 */
[----:B------:R-:W3:Y:S04]  /*39ad0*/  LDL.LU R23, [R1+0x2ac] ;  /* 0x0002ac0001177983 */ /* 0x000ee80000300800 */
[----:B------:R-:W4:Y:S04]  /*39ae0*/  LDL.LU.64 R14, [R1+0x1550] ;  /* 0x00155000010e7983 */ /* 0x000f280000300a00 */
[----:B------:R-:W-:Y:S01]  /*39af0*/  STL.64 [R1+0x770], R24 ;  /* 0x0007701801007387 */ /* 0x000fe20000100a00 */
[----:B------:R-:W-:-:S03]  /*39b00*/  IMAD.MOV.U32 R13, RZ, RZ, R26 ;  /* 0x000000ffff0d7224 */ /* 0x000fc600078e001a */
[----:B------:R0:W-:Y:S04]  /*39b10*/  STL.64 [R1+0x778], R26 ;  /* 0x0007781a01007387 */ /* 0x0001e80000100a00 */
[----:B0-----:R-:W2:Y:S01]  /*39b20*/  LDL.LU.64 R26, [R1+0x1548] ;  /* 0x00154800011a7983 */ /* 0x001ea20000300a00 */
[----:B------:R-:W-:-:S05]  /*39b30*/  IMAD.MOV.U32 R12, RZ, RZ, R24 ;  /* 0x000000ffff0c7224 */ /* 0x000fca00078e0018 */
[----:B------:R-:W-:Y:S04]  /*39b40*/  STL [R1+0x1220], R12 ;  /* 0x0012200c01007387 */ /* 0x000fe80000100800 */
[----:B------:R-:W-:Y:S04]  /*39b50*/  STL [R1+0x121c], R13 ;  /* 0x00121c0d01007387 */ /* 0x000fe80000100800 */
[----:B----4-:R0:W-:Y:S04]  /*39b60*/  STL.64 [R1+0x14c8], R14 ;  /* 0x0014c80e01007387 */ /* 0x0101e80000100a00 */
[----:B0-----:R-:W3:Y:S01]  /*39b70*/  LDL.LU.64 R14, [R1+0xa8] ;  /* 0x0000a800010e7983 */ /* 0x001ee20000300a00 */
        /* <DEDUP_REMOVED lines=8> */
[----:B------:R-:W-:Y:S04]  /*39c00*/  STL.64 [R1+0x1460], R10 ;  /* 0x0014600a01007387 */ /* 0x000fe80000100a00 */
[----:B------:R3:W-:Y:S02]  /*39c10*/  STL.64 [R1+0x1458], R8 ;  /* 0x0014580801007387 */ /* 0x0007e40000100a00 */
[----:B---3--:R-:W-:-:S15]  /*39c20*/  HMMA.16816.F32 R8, R4, R14, R20 ;  /* 0x0000000e0408723c */ /* 0x008fde0000001814 */
[----:B------:R-:W-:-:S08]  /*39c30*/  NOP ;  /* 0x0000000000007918 */ /* 0x000fd00000000000 */
[----:B------:R0:W-:Y:S04]  /*39c40*/  STL.64 [R1+0x6f0], R8 ;  /* 0x0006f00801007387 */ /* 0x0001e80000100a00 */
[----:B------:R1:W-:Y:S04]  /*39c50*/  STL.64 [R1+0x6f8], R10 ;  /* 0x0006f80a01007387 */ /* 0x0003e80000100a00 */
[----:B0-----:R-:W3:Y:S04]  /*39c60*/  LDL.LU R8, [R1+0x1f0] ;  /* 0x0001f00001087983 */ /* 0x001ee80000300800 */
[----:B------:R-:W3:Y:S04]  /*39c70*/  LDL.LU R9, [R1+0x1f4] ;  /* 0x0001f40001097983 */ /* 0x000ee80000300800 */
[----:B-1----:R-:W2:Y:S04]  /*39c80*/  LDL.LU R10, [R1+0x1f8] ;  /* 0x0001f800010a7983 */ /* 0x002ea80000300800 */
[----:B------:R-:W2:Y:S04]  /*39c90*/  LDL.LU R11, [R1+0x1fc] ;  /* 0x0001fc00010b7983 */ /* 0x000ea80000300800 */
[----:B--2---:R0:W-:Y:S04]  /*39ca0*/  STL.64 [R1+0x1470], R10 ;  /* 0x0014700a01007387 */ /* 0x0041e80000100a00 */
[----:B---3--:R-:W-:Y:S04]  /*39cb0*/  STL.64 [R1+0x1468], R8 ;  /* 0x0014680801007387 */ /* 0x008fe80000100a00 */
[----:B0-----:R-:W2:Y:S01]  /*39cc0*/  LDL.LU.64 R10, [R1+0x8] ;  /* 0x00000800010a7983 */ /* 0x001ea20000300a00 */
[----:B----4-:R-:W-:-:S02]  /*39cd0*/  IMAD.MOV.U32 R23, RZ, RZ, R26 ;  /* 0x000000ffff177224 */ /* 0x010fc400078e001a */
[----:B------:R-:W-:Y:S02]  /*39ce0*/  IMAD.MOV.U32 R22, RZ, RZ, R27 ;  /* 0x000000ffff167224 */ /* 0x000fe400078e001b */
[----:B------:R-:W-:Y:S02]  /*39cf0*/  IMAD.MOV.U32 R21, RZ, RZ, R14 ;  /* 0x000000ffff157224 */ /* 0x000fe400078e000e */
[----:B------:R-:W-:Y:S01]  /*39d00*/  IMAD.MOV.U32 R20, RZ, RZ, R15 ;  /* 0x000000ffff147224 */ /* 0x000fe200078e000f */
[----:B--2---:R0:W-:Y:S02]  /*39d10*/  STL.64 [R1+0x14c0], R10 ;  /* 0x0014c00a01007387 */ /* 0x0041e40000100a00 */
[----:B0-----:R-:W-:-:S15]  /*39d20*/  HMMA.16816.F32 R8, R4, R26, R16 ;  /* 0x0000001a0408723c */ /* 0x001fde0000001810 */
[----:B------:R-:W-:-:S08]  /*39d30*/  NOP ;  /* 0x0000000000007918 */ /* 0x000fd00000000000 */
[----:B------:R-:W-:Y:S04]  /*39d40*/  STL.64 [R1+0x6b0], R8 ;  /* 0x0006b00801007387 */ /* 0x000fe80000100a00 */
[----:B------:R-:W-:Y:S04]  /*39d50*/  STL.64 [R1+0x6b8], R10 ;  /* 0x0006b80a01007387 */ /* 0x000fe80000100a00 */
[----:B------:R-:W-:Y:S04]  /*39d60*/  STL.64 [R1+0x1480], R22 ;  /* 0x0014801601007387 */ /* 0x000fe80000100a00 */
[----:B------:R0:W-:Y:S04]  /*39d70*/  STL.64 [R1+0x1478], R20 ;  /* 0x0014781401007387 */ /* 0x0001e80000100a00 */
[----:B0-----:R-:W2:Y:S04]  /*39d80*/  LDL.LU R20, [R1+0x200] ;  /* 0x0002000001147983 */ /* 0x001ea80000300800 */
[----:B------:R-:W2:Y:S04]  /*39d90*/  LDL.LU R21, [R1+0x204] ;  /* 0x0002040001157983 */ /* 0x000ea80000300800 */
[----:B------:R-:W3:Y:S04]  /*39da0*/  LDL.LU R22, [R1+0x208] ;  /* 0x0002080001167983 */ /* 0x000ee80000300800 */
[----:B------:R-:W3:Y:S04]  /*39db0*/  LDL.LU R23, [R1+0x20c] ;  /* 0x00020c0001177983 */ /* 0x000ee80000300800 */
[----:B------:R-:W4:Y:S04]  /*39dc0*/  LDL.LU.64 R14, [R1+0x48] ;  /* 0x00004800010e7983 */ /* 0x000f280000300a00 */
[----:B----4-:R-:W-:Y:S04]  /*39dd0*/  STL.64 [R1+0x14e0], R14 ;  /* 0x0014e00e01007387 */ /* 0x010fe80000100a00 */
[----:B------:R-:W4:Y:S04]  /*39de0*/  LDL.LU R8, [R1+0x230] ;  /* 0x0002300001087983 */ /* 0x000f280000300800 */
[----:B------:R-:W4:Y:S04]  /*39df0*/  LDL.LU R9, [R1+0x234] ;  /* 0x0002340001097983 */ /* 0x000f280000300800 */
[----:B------:R-:W2:Y:S04]  /*39e00*/  LDL.LU R10, [R1+0x238] ;  /* 0x00023800010a7983 */ /* 0x000ea80000300800 */
[----:B------:R-:W2:Y:S04]  /*39e10*/  LDL.LU R11, [R1+0x23c] ;  /* 0x00023c00010b7983 */ /* 0x000ea80000300800 */
[----:B------:R-:W3:Y:S04]  /*39e20*/  LDL.LU R16, [R1+0x250] ;  /* 0x0002500001107983 */ /* 0x000ee80000300800 */
        /* <DEDUP_REMOVED lines=8> */
[----:B---3--:R-:W-:Y:S04]  /*39eb0*/  STL.64 [R1+0x14f0], R16 ;  /* 0x0014f01001007387 */ /* 0x008fe80000100a00 */
[----:B0-----:R-:W3:Y:S04]  /*39ec0*/  LDL.LU.64 R18, [R1+0x68] ;  /* 0x0000680001127983 */ /* 0x001ee80000300a00 */
[----:B---3--:R0:W-:Y:S04]  /*39ed0*/  STL.64 [R1+0x1508], R18 ;  /* 0x0015081201007387 */ /* 0x0081e80000100a00 */
[----:B0-----:R-:W3:Y:S04]  /*39ee0*/  LDL.LU.64 R18, [R1+0x78] ;  /* 0x0000780001127983 */ /* 0x001ee80000300a00 */
[----:B---3--:R0:W-:Y:S04]  /*39ef0*/  STL.64 [R1+0x1520], R18 ;  /* 0x0015201201007387 */ /* 0x0081e80000100a00 */
[----:B0-----:R-:W3:Y:S04]  /*39f00*/  LDL.LU.64 R18, [R1+0x88] ;  /* 0x0000880001127983 */ /* 0x001ee80000300a00 */
[----:B------:R-:W4:Y:S04]  /*39f10*/  LDL.LU.64 R14, [R1+0x58] ;  /* 0x00005800010e7983 */ /* 0x000f280000300a00 */
[----:B----4-:R0:W-:Y:S04]  /*39f20*/  STL.64 [R1+0x1500], R14 ;  /* 0x0015000e01007387 */ /* 0x0101e80000100a00 */
[----:B------:R-:W4:Y:S04]  /*39f30*/  LDL.LU R12, [R1+0x260] ;  /* 0x00026000010c7983 */ /* 0x000f280000300800 */
[----:B------:R-:W4:Y:S04]  /*39f40*/  LDL.LU R13, [R1+0x264] ;  /* 0x00026400010d7983 */ /* 0x000f280000300800 */
[----:B0-----:R-:W2:Y:S04]  /*39f50*/  LDL.LU R14, [R1+0x268] ;  /* 0x00026800010e7983 */ /* 0x001ea80000300800 */
[----:B------:R-:W2:Y:S04]  /*39f60*/  LDL.LU R15, [R1+0x26c] ;  /* 0x00026c00010f7983 */ /* 0x000ea80000300800 */
[----:B--2---:R-:W-:Y:S04]  /*39f70*/  STL.64 [R1+0x1518], R14 ;  /* 0x0015180e01007387 */ /* 0x004fe80000100a00 */
[----:B----4-:R0:W-:Y:S04]  /*39f80*/  STL.64 [R1+0x1510], R12 ;  /* 0x0015100c01007387 */ /* 0x0101e80000100a00 */
[----:B0-----:R-:W2:Y:S04]  /*39f90*/  LDL.LU R12, [R1+0x270] ;  /* 0x00027000010c7983 */ /* 0x001ea80000300800 */
[----:B------:R-:W2:Y:S04]  /*39fa0*/  LDL.LU R13, [R1+0x274] ;  /* 0x00027400010d7983 */ /* 0x000ea80000300800 */
[----:B------:R-:W2:Y:S04]  /*39fb0*/  LDL.LU R14, [R1+0x278] ;  /* 0x00027800010e7983 */ /* 0x000ea80000300800 */
[----:B------:R-:W2:Y:S04]  /*39fc0*/  LDL.LU R15, [R1+0x27c] ;  /* 0x00027c00010f7983 */ /* 0x000ea80000300800 */
[----:B------:R-:W-:Y:S04]  /*39fd0*/  STL.64 [R1+0x14d8], R10 ;  /* 0x0014d80a01007387 */ /* 0x000fe80000100a00 */
[----:B------:R0:W-:Y:S04]  /*39fe0*/  STL.64 [R1+0x14d0], R8 ;  /* 0x0014d00801007387 */ /* 0x0001e80000100a00 */
[----:B0-----:R-:W4:Y:S04]  /*39ff0*/  LDL.LU R8, [R1+0x240] ;  /* 0x0002400001087983 */ /* 0x001f280000300800 */
[----:B------:R-:W4:Y:S04]  /*3a000*/  LDL.LU R9, [R1+0x244] ;  /* 0x0002440001097983 */ /* 0x000f280000300800 */
[----:B------:R-:W4:Y:S04]  /*3a010*/  LDL.LU R10, [R1+0x248] ;  /* 0x00024800010a7983 */ /* 0x000f280000300800 */
[----:B------:R-:W4:Y:S04]  /*3a020*/  LDL.LU R11, [R1+0x24c] ;  /* 0x00024c00010b7983 */ /* 0x000f280000300800 */
[----:B------:R-:W-:Y:S04]  /*3a030*/  STL.64 [R1+0x1490], R22 ;  /* 0x0014901601007387 */ /* 0x000fe80000100a00 */
[----:B------:R0:W-:Y:S04]  /*3a040*/  STL.64 [R1+0x1488], R20 ;  /* 0x0014881401007387 */ /* 0x0001e80000100a00 */
[----:B0-----:R-:W2:Y:S04]  /*3a050*/  LDL.LU R20, [R1+0x210] ;  /* 0x0002100001147983 */ /* 0x001ea80000300800 */
[----:B------:R-:W2:Y:S04]  /*3a060*/  LDL.LU R21, [R1+0x214] ;  /* 0x0002140001157983 */ /* 0x000ea80000300800 */
[----:B------:R-:W4:Y:S04]  /*3a070*/  LDL.LU R22, [R1+0x218] ;  /* 0x0002180001167983 */ /* 0x000f280000300800 */
[----:B------:R-:W4:Y:S01]  /*3a080*/  LDL.LU R23, [R1+0x21c] ;  /* 0x00021c0001177983 */ /* 0x000f220000300800 */
[----:B---3--:R-:W-:Y:S03]  /*3a090*/  HMMA.16816.F32 R24, R4, R18, R24 ;  /* 0x000000120418723c */ /* 0x008fe60000001818 */
[----:B----4-:R0:W-:Y:S04]  /*3a0a0*/  STL.64 [R1+0x14a0], R22 ;  /* 0x0014a01601007387 */ /* 0x0101e80000100a00 */
[----:B--2---:R-:W-:Y:S04]  /*3a0b0*/  STL.64 [R1+0x1498], R20 ;  /* 0x0014981401007387 */ /* 0x004fe80000100a00 */
[----:B0-----:R-:W2:Y:S04]  /*3a0c0*/  LDL.LU.64 R22, [R1+0x28] ;  /* 0x0000280001167983 */ /* 0x001ea80000300a00 */
[----:B--2---:R0:W-:Y:S04]  /*3a0d0*/  STL.64 [R1+0x14b8], R22 ;  /* 0x0014b81601007387 */ /* 0x0041e80000100a00 */
[----:B0-----:R-:W2:Y:S04]  /*3a0e0*/  LDL.LU.64 R22, [R1+0x38] ;  /* 0x0000380001167983 */ /* 0x001ea80000300a00 */
[----:B------:R0:W-:Y:S04]  /*3a0f0*/  STL.64 [R1+0x670], R24 ;  /* 0x0006701801007387 */ /* 0x0001e80000100a00 */
[----:B------:R1:W-:Y:S01]  /*3a100*/  STL.64 [R1+0x678], R26 ;  /* 0x0006781a01007387 */ /* 0x0003e20000100a00 */
[----:B0-----:R-:W-:-:S03]  /*3a110*/  IMAD.MOV.U32 R25, RZ, RZ, R18 ;  /* 0x000000ffff197224 */ /* 0x001fc600078e0012 */
[----:B-1----:R-:W3:Y:S01]  /*3a120*/  LDL.LU.64 R26, [R1+0x1528] ;  /* 0x00152800011a7983 */ /* 0x002ee20000300a00 */
[----:B------:R-:W-:-:S03]  /*3a130*/  IMAD.MOV.U32 R24, RZ, RZ, R19 ;  /* 0x000000ffff187224 */ /* 0x000fc600078e0013 */
[----:B------:R-:W4:Y:S02]  /*3a140*/  LDL.LU.64 R18, [R1+0x1520] ;  /* 0x0015200001127983 */ /* 0x000f240000300a00 */
[C---:B----4-:R-:W-:Y:S02]  /*3a150*/  HMMA.16816.F32 R12, R4.reuse, R18, R12 ;  /* 0x00000012040c723c */ /* 0x050fe4000000180c */
[----:B---3--:R-:W-:Y:S04]  /*3a160*/  STL.64 [R1+0x14b0], R26 ;  /* 0x0014b01a01007387 */ /* 0x008fe80000100a00 */
[----:B------:R0:W-:Y:S01]  /*3a170*/  STL.64 [R1+0x14a8], R24 ;  /* 0x0014a81801007387 */ /* 0x0001e20000100a00 */
[----:B------:R-:W-:Y:S02]  /*3a180*/  IMAD.MOV.U32 R29, RZ, RZ, R18 ;  /* 0x000000ffff1d7224 */ /* 0x000fe400078e0012 */
[----:B------:R-:W-:Y:S01]  /*3a190*/  IMAD.MOV.U32 R28, RZ, RZ, R19 ;  /* 0x000000ffff1c7224 */ /* 0x000fe200078e0013 */
[----:B0-----:R-:W3:Y:S04]  /*3a1a0*/  LDL.LU R24, [R1+0x220] ;  /* 0x0002200001187983 */ /* 0x001ee80000300800 */
[----:B------:R-:W3:Y:S04]  /*3a1b0*/  LDL.LU R25, [R1+0x224] ;  /* 0x0002240001197983 */ /* 0x000ee80000300800 */
[----:B------:R-:W3:Y:S04]  /*3a1c0*/  LDL.LU R26, [R1+0x228] ;  /* 0x00022800011a7983 */ /* 0x000ee80000300800 */
[----:B------:R-:W3:Y:S04]  /*3a1d0*/  LDL.LU R27, [R1+0x22c] ;  /* 0x00022c00011b7983 */ /* 0x000ee80000300800 */
[----:B------:R-:W-:Y:S04]  /*3a1e0*/  STL.64 [R1+0x630], R12 ;  /* 0x0006300c01007387 */ /* 0x000fe80000100a00 */
[----:B------:R0:W-:Y:S04]  /*3a1f0*/  STL.64 [R1+0x638], R14 ;  /* 0x0006380e01007387 */ /* 0x0001e80000100a00 */
[----:B0-----:R-:W4:Y:S04]  /*3a200*/  LDL.LU.64 R14, [R1+0x1518] ;  /* 0x00151800010e7983 */ /* 0x001f280000300a00 */
[----:B------:R-:W4:Y:S04]  /*3a210*/  LDL.LU.64 R12, [R1+0x1510] ;  /* 0x00151000010c7983 */ /* 0x000f280000300a00 */
[----:B------:R-:W4:Y:S02]  /*3a220*/  LDL.LU.64 R18, [R1+0x1508] ;  /* 0x0015080001127983 */ /* 0x000f240000300a00 */
[----:B----4-:R-:W-:Y:S06]  /*3a230*/  HMMA.16816.F32 R12, R4, R18, R12 ;  /* 0x00000012040c723c */ /* 0x010fec000000180c */
[----:B------:R-:W-:-:S02]  /*3a240*/  IMAD.MOV.U32 R2, RZ, RZ, R18 ;  /* 0x000000ffff027224 */ /* 0x000fc400078e0012 */
[----:B------:R-:W-:-:S15]  /*3a250*/  IMAD.MOV.U32 R0, RZ, RZ, R19 ;  /* 0x000000ffff007224 */ /* 0x000fde00078e0013 */
[----:B------:R-:W-:Y:S04]  /*3a260*/  STL.64 [R1+0x600], R12 ;  /* 0x0006000c01007387 */ /* 0x000fe80000100a00 */
[----:B------:R0:W-:Y:S04]  /*3a270*/  STL.64 [R1+0x608], R14 ;  /* 0x0006080e01007387 */ /* 0x0001e80000100a00 */
[----:B0-----:R-:W4:Y:S04]  /*3a280*/  LDL.LU.64 R14, [R1+0x1500] ;  /* 0x00150000010e7983 */ /* 0x001f280000300a00 */
[----:B------:R-:W4:Y:S04]  /*3a290*/  LDL.LU.64 R18, [R1+0x14f8] ;  /* 0x0014f80001127983 */ /* 0x000f280000300a00 */
[----:B------:R-:W4:Y:S02]  /*3a2a0*/  LDL.LU.64 R16, [R1+0x14f0] ;  /* 0x0014f00001107983 */ /* 0x000f240000300a00 */
[----:B----4-:R-:W-:-:S15]  /*3a2b0*/  HMMA.16816.F32 R16, R4, R14, R16 ;  /* 0x0000000e0410723c */ /* 0x010fde0000001810 */
[----:B------:R-:W-:-:S08]  /*3a2c0*/  NOP ;  /* 0x0000000000007918 */ /* 0x000fd00000000000 */
[----:B------:R0:W-:Y:S04]  /*3a2d0*/  STL.64 [R1+0x5c0], R16 ;  /* 0x0005c01001007387 */ /* 0x0001e80000100a00 */
[----:B------:R1:W-:Y:S04]  /*3a2e0*/  STL.64 [R1+0x5c8], R18 ;  /* 0x0005c81201007387 */ /* 0x0003e80000100a00 */
[----:B0-----:R-:W4:Y:S01]  /*3a2f0*/  LDL.LU R16, [R1+0x14e8] ;  /* 0x0014e80001107983 */ /* 0x001f220000300800 */
[----:B-1----:R-:W-:Y:S02]  /*3a300*/  IMAD.MOV.U32 R18, RZ, RZ, R14 ;  /* 0x000000ffff127224 */ /* 0x002fe400078e000e */
[----:B------:R-:W-:-:S02]  /*3a310*/  IMAD.MOV.U32 R19, RZ, RZ, R15 ;  /* 0x000000ffff137224 */ /* 0x000fc400078e000f */
[----:B------:R-:W2:Y:S02]  /*3a320*/  LDL.LU.64 R14, [R1+0x14e0] ;  /* 0x0014e000010e7983 */ /* 0x000ea40000300a00 */
[----:B--2---:R-:W-:-:S15]  /*3a330*/  HMMA.16816.F32 R8, R4, R14, R8 ;  /* 0x0000000e0408723c */ /* 0x004fde0000001808 */
[----:B------:R-:W-:-:S08]  /*3a340*/  NOP ;  /* 0x0000000000007918 */ /* 0x000fd00000000000 */
[----:B------:R-:W-:Y:S04]  /*3a350*/  STL.64 [R1+0x580], R8 ;  /* 0x0005800801007387 */ /* 0x000fe80000100a00 */
[----:B------:R0:W-:Y:S04]  /*3a360*/  STL.64 [R1+0x588], R10 ;  /* 0x0005880a01007387 */ /* 0x0001e80000100a00 */
[----:B0-----:R-:W2:Y:S04]  /*3a370*/  LDL.LU.64 R10, [R1+0x14d8] ;  /* 0x0014d800010a7983 */ /* 0x001ea80000300a00 */
[----:B------:R-:W2:Y:S01]  /*3a380*/  LDL.LU.64 R8, [R1+0x14d0] ;  /* 0x0014d00001087983 */ /* 0x000ea20000300a00 */
[----:B------:R-:W-:-:S02]  /*3a390*/  IMAD.MOV.U32 R17, RZ, RZ, R14 ;  /* 0x000000ffff117224 */ /* 0x000fc400078e000e */
[----:B------:R-:W-:Y:S02]  /*3a3a0*/  IMAD.MOV.U32 R13, RZ, RZ, R15 ;  /* 0x000000ffff0d7224 */ /* 0x000fe400078e000f */
[----:B------:R-:W4:Y:S01]  /*3a3b0*/  LDL.LU.64 R14, [R1+0x14c8] ;  /* 0x0014c800010e7983 */ /* 0x000f220000300a00 */
[----:B------:R-:W-:Y:S01]  /*3a3c0*/  IMAD.MOV.U32 R3, RZ, RZ, R23 ;  /* 0x000000ffff037224 */ /* 0x000fe200078e0017 */
[----:B--2---:R-:W-:-:S15]  /*3a3d0*/  HMMA.16816.F32 R8, R4, R22, R8 ;  /* 0x000000160408723c */ /* 0x004fde0000001808 */
[----:B------:R-:W-:-:S08]  /*3a3e0*/  NOP ;  /* 0x0000000000007918 */ /* 0x000fd00000000000 */
[----:B------:R0:W-:Y:S04]  /*3a3f0*/  STL.64 [R1+0x540], R8 ;  /* 0x0005400801007387 */ /* 0x0001e80000100a00 */
[----:B------:R1:W-:Y:S01]  /*3a400*/  STL.64 [R1+0x548], R10 ;  /* 0x0005480a01007387 */ /* 0x0003e20000100a00 */
[----:B0-----:R-:W-:-:S03]  /*3a410*/  IMAD.MOV.U32 R8, RZ, RZ, R22 ;  /* 0x000000ffff087224 */ /* 0x001fc600078e0016 */
[----:B-1----:R-:W2:Y:S04]  /*3a420*/  LDL.LU.64 R10, [R1+0x14c0] ;  /* 0x0014c000010a7983 */ /* 0x002ea80000300a00 */
[----:B------:R-:W3:Y:S02]  /*3a430*/  LDL.LU.64 R22, [R1+0x14b8] ;  /* 0x0014b80001167983 */ /* 0x000ee40000300a00 */
[----:B---3--:R-:W-:Y:S06]  /*3a440*/  HMMA.16816.F32 R24, R4, R22, R24 ;  /* 0x000000160418723c */ /* 0x008fec0000001818 */
[----:B------:R-:W-:-:S02]  /*3a450*/  IMAD.MOV.U32 R12, RZ, RZ, R22 ;  /* 0x000000ffff0c7224 */ /* 0x000fc400078e0016 */
[----:B------:R-:W-:-:S15]  /*3a460*/  IMAD.MOV.U32 R9, RZ, RZ, R23 ;  /* 0x000000ffff097224 */ /* 0x000fde00078e0017 */
[----:B------:R-:W-:Y:S04]  /*3a470*/  STL.64 [R1+0x460], R24 ;  /* 0x0004601801007387 */ /* 0x000fe80000100a00 */
[----:B------:R0:W-:Y:S04]  /*3a480*/  STL.64 [R1+0x468], R26 ;  /* 0x0004681a01007387 */ /* 0x0001e80000100a00 */
[----:B0-----:R-:W3:Y:S04]  /*3a490*/  LDL.LU.64 R26, [R1+0x14b0] ;  /* 0x0014b000011a7983 */ /* 0x001ee80000300a00 */
[----:B------:R-:W4:Y:S04]  /*3a4a0*/  LDL.LU.64 R24, [R1+0x14a8] ;  /* 0x0014a80001187983 */ /* 0x000f280000300a00 */
[----:B------:R-:W3:Y:S04]  /*3a4b0*/  LDL.LU.64 R22, [R1+0x14a0] ;  /* 0x0014a00001167983 */ /* 0x000ee80000300a00 */
        /* <DEDUP_REMOVED lines=8> */
[----:B0-----:R-:W-:-:S02]  /*3a540*/  IMAD.MOV.U32 R26, RZ, RZ, R12 ;  /* 0x000000ffff1a7224 */ /* 0x001fc400078e000c */
[----:B------:R-:W-:-:S05]  /*3a550*/  IMAD.MOV.U32 R27, RZ, RZ, R9 ;  /* 0x000000ffff1b7224 */ /* 0x000fca00078e0009 */
[----:B------:R0:W-:Y:S01]  /*3a560*/  STL.64 [R1+0x1348], R26 ;  /* 0x0013481a01007387 */ /* 0x0001e20000100a00 */
[----:B--2---:R-:W-:Y:S02]  /*3a570*/  IMAD.MOV.U32 R12, RZ, RZ, R10 ;  /* 0x000000ffff0c7224 */ /* 0x004fe400078e000a */
[----:B0-----:R-:W-:Y:S02]  /*3a580*/  IMAD.MOV.U32 R26, RZ, RZ, R8 ;  /* 0x000000ffff1a7224 */ /* 0x001fe400078e0008 */
[----:B------:R-:W-:Y:S02]  /*3a590*/  IMAD.MOV.U32 R27, RZ, RZ, R3 ;  /* 0x000000ffff1b7224 */ /* 0x000fe400078e0003 */
[----:B------:R-:W-:-:S03]  /*3a5a0*/  IMAD.MOV.U32 R3, RZ, RZ, R11 ;  /* 0x000000ffff037224 */ /* 0x000fc600078e000b */
[----:B------:R-:W-:Y:S01]  /*3a5b0*/  STL.64 [R1+0x1360], R26 ;  /* 0x0013601a01007387 */ /* 0x000fe20000100a00 */
[----:B---3--:R-:W-:-:S15]  /*3a5c0*/  HMMA.16816.F32 R20, R4, R10, R20 ;  /* 0x0000000a0414723c */ /* 0x008fde0000001814 */
[----:B------:R-:W-:-:S08]  /*3a5d0*/  NOP ;  /* 0x0000000000007918 */ /* 0x000fd00000000000 */
[----:B------:R-:W-:Y:S04]  /*3a5e0*/  STL.64 [R1+0x410], R20 ;  /* 0x0004101401007387 */ /* 0x000fe80000100a00 */
[----:B------:R0:W-:Y:S04]  /*3a5f0*/  STL.64 [R1+0x418], R22 ;  /* 0x0004181601007387 */ /* 0x0001e80000100a00 */
[----:B0-----:R-:W2:Y:S04]  /*3a600*/  LDL.LU.64 R22, [R1+0x1480] ;  /* 0x0014800001167983 */ /* 0x001ea80000300a00 */
[----:B------:R-:W3:Y:S04]  /*3a610*/  LDL.LU.64 R20, [R1+0x1478] ;  /* 0x0014780001147983 */ /* 0x000ee80000300a00 */
[----:B------:R-:W4:Y:S04]  /*3a620*/  LDL.LU.64 R10, [R1+0x1470] ;  /* 0x00147000010a7983 */ /* 0x000f280000300a00 */
[----:B------:R-:W4:Y:S01]  /*3a630*/  LDL.LU.64 R8, [R1+0x1468] ;  /* 0x0014680001087983 */ /* 0x000f220000300a00 */
[----:B------:R-:W-:-:S02]  /*3a640*/  IMAD.MOV.U32 R26, RZ, RZ, R17 ;  /* 0x000000ffff1a7224 */ /* 0x000fc400078e0011 */
[----:B------:R-:W-:Y:S01]  /*3a650*/  IMAD.MOV.U32 R27, RZ, RZ, R13 ;  /* 0x000000ffff1b7224 */ /* 0x000fe200078e000d */
[----:B----4-:R-:W-:-:S15]  /*3a660*/  HMMA.16816.F32 R8, R4, R14, R8 ;  /* 0x0000000e0408723c */ /* 0x010fde0000001808 */
[----:B------:R-:W-:-:S08]  /*3a670*/  NOP ;  /* 0x0000000000007918 */ /* 0x000fd00000000000 */
[----:B------:R-:W-:Y:S04]  /*3a680*/  STL.64 [R1+0x400], R8 ;  /* 0x0004000801007387 */ /* 0x000fe80000100a00 */
[----:B------:R0:W-:Y:S04]  /*3a690*/  STL.64 [R1+0x408], R10 ;  /* 0x0004080a01007387 */ /* 0x0001e80000100a00 */
[----:B0-----:R-:W4:Y:S04]  /*3a6a0*/  LDL.LU.64 R10, [R1+0x1460] ;  /* 0x00146000010a7983 */ /* 0x001f280000300a00 */
[----:B------:R-:W4:Y:S04]  /*3a6b0*/  LDL.LU.64 R8, [R1+0x1458] ;  /* 0x0014580001087983 */ /* 0x000f280000300a00 */
[----:B------:R-:W4:Y:S04]  /*3a6c0*/  LDL.LU R17, [R1+0x1450] ;  /* 0x0014500001117983 */ /* 0x000f280000300800 */
[----:B------:R-:W-:Y:S04]  /*3a6d0*/  STL.64 [R1+0x1378], R26 ;  /* 0x0013781a01007387 */ /* 0x000fe80000100a00 */
[----:B------:R-:W-:Y:S04]  /*3a6e0*/  STL.64 [R1+0x1358], R14 ;  /* 0x0013580e01007387 */ /* 0x000fe80000100a00 */
[----:B------:R0:W-:Y:S04]  /*3a6f0*/  STL [R1+0x1350], R12 ;  /* 0x0013500c01007387 */ /* 0x0001e80000100800 */
        /* <DEDUP_REMOVED lines=49> */
[----:B------:R4:W-:Y:S02]  /*3aa10*/  STL.64 [R1+0x1408], R26 ;  /* 0x0014081a01007387 */ /* 0x0009e40000100a00 */
[----:B----4-:R-:W-:Y:S02]  /*3aa20*/  IMAD.MOV.U32 R26, RZ, RZ, R11 ;  /* 0x000000ffff1a7224 */ /* 0x010fe400078e000b */
[----:B------:R-:W-:-:S05]  /*3aa30*/  IMAD.MOV.U32 R27, RZ, RZ, R10 ;  /* 0x000000ffff1b7224 */ /* 0x000fca00078e000a */
[----:B------:R0:W-:Y:S02]  /*3aa40*/  STL.64 [R1+0x1410], R26 ;  /* 0x0014101a01007387 */ /* 0x0001e40000100a00 */
[----:B0-----:R-:W-:Y:S02]  /*3aa50*/  IMAD.MOV.U32 R26, RZ, RZ, R9 ;  /* 0x000000ffff1a7224 */ /* 0x001fe400078e0009 */
[----:B------:R-:W-:Y:S02]  /*3aa60*/  IMAD.MOV.U32 R27, RZ, RZ, R8 ;  /* 0x000000ffff1b7224 */ /* 0x000fe400078e0008 */
[----:B------:R-:W4:Y:S04]  /*3aa70*/  LDL.LU R8, [R1+0x1e0] ;  /* 0x0001e00001087983 */ /* 0x000f280000300800 */
[----:B------:R-:W4:Y:S04]  /*3aa80*/  LDL.LU R9, [R1+0x1e4] ;  /* 0x0001e40001097983 */ /* 0x000f280000300800 */
[----:B------:R-:W4:Y:S04]  /*3aa90*/  LDL.LU R10, [R1+0x1e8] ;  /* 0x0001e800010a7983 */ /* 0x000f280000300800 */
[----:B------:R-:W4:Y:S04]  /*3aaa0*/  LDL.LU R11, [R1+0x1ec] ;  /* 0x0001ec00010b7983 */ /* 0x000f280000300800 */
[----:B------:R0:W-:Y:S04]  /*3aab0*/  STL.64 [R1+0x1428], R26 ;  /* 0x0014281a01007387 */ /* 0x0001e80000100a00 */
[----:B------:R-:W4:Y:S04]  /*3aac0*/  LDL.LU R24, [R1+0x1d0] ;  /* 0x0001d00001187983 */ /* 0x000f280000300800 */
[----:B------:R-:W4:Y:S04]  /*3aad0*/  LDL.LU R25, [R1+0x1d4] ;  /* 0x0001d40001197983 */ /* 0x000f280000300800 */
[----:B0-----:R-:W4:Y:S04]  /*3aae0*/  LDL.LU R26, [R1+0x1d8] ;  /* 0x0001d800011a7983 */ /* 0x001f280000300800 */
        /* <DEDUP_REMOVED lines=24> */
[----:B------:R-:W2:Y:S04]  /*3ac70*/  LDL.LU R14, [R1+0x1c8] ;  /* 0x0001c800010e7983 */ /* 0x000ea80000300800 */
[----:B------:R-:W2:Y:S04]  /*3ac80*/  LDL.LU R15, [R1+0x1cc] ;  /* 0x0001cc00010f7983 */ /* 0x000ea80000300800 */
[----:B------:R-:W3:Y:S04]  /*3ac90*/  LDL.LU.64 R10, [R1+0x1438] ;  /* 0x00143800010a7983 */ /* 0x000ee80000300a00 */
[----:B------:R-:W3:Y:S01]  /*3aca0*/  LDL.LU.64 R8, [R1+0x1430] ;  /* 0x0014300001087983 */ /* 0x000ee20000300a00 */
[----:B------:R-:W-:-:S02]  /*3acb0*/  IMAD.MOV.U32 R22, RZ, RZ, R17 ;  /* 0x000000ffff167224 */ /* 0x000fc400078e0011 */
[----:B------:R-:W-:Y:S01]  /*3acc0*/  IMAD.MOV.U32 R23, RZ, RZ, R16 ;  /* 0x000000ffff177224 */ /* 0x000fe200078e0010 */
[----:B------:R0:W-:Y:S04]  /*3acd0*/  STL.64 [R1+0x240], R4 ;  /* 0x0002400401007387 */ /* 0x0001e80000100a00 */
[----:B------:R1:W-:Y:S04]  /*3ace0*/  STL.64 [R1+0x248], R6 ;  /* 0x0002480601007387 */ /* 0x0003e80000100a00 */
[----:B0-----:R-:W4:Y:S04]  /*3acf0*/  LDL.LU R4, [R1+0x1b0] ;  /* 0x0001b00001047983 */ /* 0x001f280000300800 */
[----:B------:R-:W4:Y:S04]  /*3ad00*/  LDL.LU R5, [R1+0x1b4] ;  /* 0x0001b40001057983 */ /* 0x000f280000300800 */
[----:B-1----:R-:W4:Y:S04]  /*3ad10*/  LDL.LU R6, [R1+0x1b8] ;  /* 0x0001b80001067983 */ /* 0x002f280000300800 */
[----:B------:R-:W4:Y:S01]  /*3ad20*/  LDL.LU R7, [R1+0x1bc] ;  /* 0x0001bc0001077983 */ /* 0x000f220000300800 */
[----:B---3--:R-:W-:-:S15]  /*3ad30*/  HMMA.16816.F32 R24, R8, R22, R24 ;  /* 0x000000160818723c */ /* 0x008fde0000001818 */
[----:B------:R-:W-:-:S08]  /*3ad40*/  NOP ;  /* 0x0000000000007918 */ /* 0x000fd00000000000 */
[----:B------:R-:W-:Y:S01]  /*3ad50*/  STL.64 [R1+0x740], R24 ;  /* 0x0007401801007387 */ /* 0x000fe20000100a00 */
[----:B------:R-:W-:-:S03]  /*3ad60*/  IMAD.MOV.U32 R23, RZ, RZ, R26 ;  /* 0x000000ffff177224 */ /* 0x000fc600078e001a */
[----:B------:R0:W-:Y:S04]  /*3ad70*/  STL.64 [R1+0x748], R26 ;  /* 0x0007481a01007387 */ /* 0x0001e80000100a00 */
[----:B0-----:R-:W2:Y:S01]  /*3ad80*/  LDL.LU.64 R26, [R1+0x1428] ;  /* 0x00142800011a7983 */ /* 0x001ea20000300a00 */
[----:B------:R-:W-:-:S05]  /*3ad90*/  IMAD.MOV.U32 R22, RZ, RZ, R24 ;  /* 0x000000ffff167224 */ /* 0x000fca00078e0018 */
[----:B------:R0:W-:Y:S04]  /*3ada0*/  STL [R1+0x1228], R22 ;  /* 0x0012281601007387 */ /* 0x0001e80000100800 */
[----:B------:R1:W-:Y:S04]  /*3adb0*/  STL [R1+0x1224], R23 ;  /* 0x0012241701007387 */ /* 0x0003e80000100800 */
[----:B------:R-:W3:Y:S04]  /*3adc0*/  LDL.LU R20, [R1+0x110] ;  /* 0x0001100001147983 */ /* 0x000ee80000300800 */
[----:B------:R-:W3:Y:S04]  /*3add0*/  LDL.LU R21, [R1+0x114] ;  /* 0x0001140001157983 */ /* 0x000ee80000300800 */
[----:B0-----:R-:W3:Y:S04]  /*3ade0*/  LDL.LU R22, [R1+0x118] ;  /* 0x0001180001167983 */ /* 0x001ee80000300800 */
[----:B-1----:R-:W3:Y:S01]  /*3adf0*/  LDL.LU R23, [R1+0x11c] ;  /* 0x00011c0001177983 */ /* 0x002ee20000300800 */
[----:B--2---:R-:W-:Y:S03]  /*3ae00*/  HMMA.16816.F32 R24, R8, R26, R12 ;  /* 0x0000001a0818723c */ /* 0x004fe6000000180c */
[----:B------:R-:W2:Y:S04]  /*3ae10*/  LDL.LU.64 R14, [R1+0x1420] ;  /* 0x00142000010e7983 */ /* 0x000ea80000300a00 */
[----:B------:R-:W2:-:S15]  /*3ae20*/  LDL.LU.64 R12, [R1+0x1418] ;  /* 0x00141800010c7983 */ /* 0x000e9e0000300a00 */
[----:B------:R-:W-:-:S01]  /*3ae30*/  NOP ;  /* 0x0000000000007918 */ /* 0x000fc20000000000 */
[----:B------:R-:W-:Y:S04]  /*3ae40*/  STL.64 [R1+0x6e0], R24 ;  /* 0x0006e01801007387 */ /* 0x000fe80000100a00 */
[----:B------:R0:W-:Y:S04]  /*3ae50*/  STL.64 [R1+0x6e8], R26 ;  /* 0x0006e81a01007387 */ /* 0x0001e80000100a00 */
[----:B0-----:R-:W4:Y:S02]  /*3ae60*/  LDL.LU.64 R26, [R1+0x1410] ;  /* 0x00141000011a7983 */ /* 0x001f240000300a00 */
[----:B----4-:R-:W-:-:S15]  /*3ae70*/  HMMA.16816.F32 R24, R8, R26, R4 ;  /* 0x0000001a0818723c */ /* 0x010fde0000001804 */
        /* <DEDUP_REMOVED lines=8> */
[----:B------:R-:W4:Y:S04]  /*3af00*/  LDL.LU R4, [R1+0x120] ;  /* 0x0001200001047983 */ /* 0x000f280000300800 */
[----:B------:R-:W4:Y:S04]  /*3af10*/  LDL.LU R5, [R1+0x124] ;  /* 0x0001240001057983 */ /* 0x000f280000300800 */
[----:B0-----:R-:W4:Y:S04]  /*3af20*/  LDL.LU R6, [R1+0x128] ;  /* 0x0001280001067983 */ /* 0x001f280000300800 */
[----:B-1----:R-:W4:Y:S01]  /*3af30*/  LDL.LU R7, [R1+0x12c] ;  /* 0x00012c0001077983 */ /* 0x002f220000300800 */
        /* <DEDUP_REMOVED lines=51> */
[----:B------:R-:W2:-:S15]  /*3b270*/  LDL.LU R12, [R1+0x1350] ;  /* 0x00135000010c7983 */ /* 0x000e9e0000300800 */
[----:B------:R-:W-:-:S02]  /*3b280*/  NOP ;  /* 0x0000000000007918 */ /* 0x000fc40000000000 */
[----:B------:R-:W-:Y:S04]  /*3b290*/  STL.64 [R1+0x490], R24 ;  /* 0x0004901801007387 */ /* 0x000fe80000100a00 */
[----:B------:R0:W-:Y:S04]  /*3b2a0*/  STL.64 [R1+0x498], R26 ;  /* 0x0004981a01007387 */ /* 0x0001e80000100a00 */
[----:B0-----:R-:W4:Y:S02]  /*3b2b0*/  LDL.LU.64 R26, [R1+0x1348] ;  /* 0x00134800011a7983 */ /* 0x001f240000300a00 */
[----:B----4-:R-:W-:-:S15]  /*3b2c0*/  HMMA.16816.F32 R24, R8, R26, R4 ;  /* 0x0000001a0818723c */ /* 0x010fde0000001804 */
[----:B------:R-:W-:-:S08]  /*3b2d0*/  NOP ;  /* 0x0000000000007918 */ /* 0x000fd00000000000 */
[----:B------:R-:W-:Y:S01]  /*3b2e0*/  STL.64 [R1+0x480], R24 ;  /* 0x0004801801007387 */ /* 0x000fe20000100a00 */
[----:B------:R-:W-:-:S03]  /*3b2f0*/  IMAD.MOV.U32 R5, RZ, RZ, R26 ;  /* 0x000000ffff057224 */ /* 0x000fc600078e001a */
[----:B------:R0:W-:Y:S01]  /*3b300*/  STL.64 [R1+0x488], R26 ;  /* 0x0004881a01007387 */ /* 0x0001e20000100a00 */
[----:B------:R-:W-:-:S03]  /*3b310*/  IMAD.MOV.U32 R4, RZ, RZ, R27 ;  /* 0x000000ffff047224 */ /* 0x000fc600078e001b */
[----:B0-----:R-:W3:Y:S04]  /*3b320*/  LDL.LU.64 R26, [R1+0x1340] ;  /* 0x00134000011a7983 */ /* 0x001ee80000300a00 */
[----:B------:R-:W-:Y:S04]  /*3b330*/  STL [R1+0x1238], R4 ;  /* 0x0012380401007387 */ /* 0x000fe80000100800 */
[----:B------:R0:W-:Y:S04]  /*3b340*/  STL [R1+0x1234], R5 ;  /* 0x0012340501007387 */ /* 0x0001e80000100800 */
[----:B0-----:R-:W4:Y:S04]  /*3b350*/  LDL.LU R5, [R1+0x7cc] ;  /* 0x0007cc0001057983 */ /* 0x001f280000300800 */
[----:B------:R-:W4:Y:S04]  /*3b360*/  LDL.LU R4, [R1+0x7c4] ;  /* 0x0007c40001047983 */ /* 0x000f280000300800 */
[----:B------:R-:W2:Y:S01]  /*3b370*/  LDL.LU R7, [R1+0x9c8] ;  /* 0x0009c80001077983 */ /* 0x000ea20000300800 */
[----:B---3--:R-:W-:-:S15]  /*3b380*/  HMMA.16816.F32 R20, R8, R26, R20 ;  /* 0x0000001a0814723c */ /* 0x008fde0000001814 */
[----:B------:R-:W-:-:S08]  /*3b390*/  NOP ;  /* 0x0000000000007918 */ /* 0x000fd00000000000 */
[----:B------:R-:W-:Y:S04]  /*3b3a0*/  STL.64 [R1+0x470], R20 ;  /* 0x0004701401007387 */ /* 0x000fe80000100a00 */
[----:B------:R-:W-:Y:S04]  /*3b3b0*/  STL.64 [R1+0x478], R22 ;  /* 0x0004781601007387 */ /* 0x000fe80000100a00 */
[----:B------:R-:W2:Y:S04]  /*3b3c0*/  LDL.LU R6, [R1+0x9c0] ;  /* 0x0009c00001067983 */ /* 0x000ea80000300800 */
[----:B--2---:R-:W-:Y:S04]  /*3b3d0*/  STL.64 [R1+0x1310], R6 ;  /* 0x0013100601007387 */ /* 0x004fe80000100a00 */
[----:B----4-:R0:W-:Y:S04]  /*3b3e0*/  STL.64 [R1+0x1308], R4 ;  /* 0x0013080401007387 */ /* 0x0101e80000100a00 */
[----:B0-----:R-:W2:Y:S04]  /*3b3f0*/  LDL.LU R4, [R1+0xf0] ;  /* 0x0000f00001047983 */ /* 0x001ea80000300800 */
[----:B------:R-:W2:Y:S04]  /*3b400*/  LDL.LU R5, [R1+0xf4] ;  /* 0x0000f40001057983 */ /* 0x000ea80000300800 */
[----:B------:R-:W3:Y:S04]  /*3b410*/  LDL.LU R6, [R1+0xf8] ;  /* 0x0000f80001067983 */ /* 0x000ee80000300800 */
[----:B------:R-:W3:Y:S04]  /*3b420*/  LDL.LU R7, [R1+0xfc] ;  /* 0x0000fc0001077983 */ /* 0x000ee80000300800 */
[----:B---3--:R0:W-:Y:S04]  /*3b430*/  STL.64 [R1+0x1320], R6 ;  /* 0x0013200601007387 */ /* 0x0081e80000100a00 */
[----:B--2---:R-:W-:Y:S04]  /*3b440*/  STL.64 [R1+0x1318], R4 ;  /* 0x0013180401007387 */ /* 0x004fe80000100a00 */
[----:B------:R-:W2:Y:S04]  /*3b450*/  LDL.LU R23, [R1+0x9b8] ;  /* 0x0009b80001177983 */ /* 0x000ea80000300800 */
[----:B------:R-:W2:Y:S04]  /*3b460*/  LDL.LU R22, [R1+0x9b0] ;  /* 0x0009b00001167983 */ /* 0x000ea80000300800 */
[----:B------:R-:W3:Y:S01]  /*3b470*/  LDL.LU R13, [R1+0x9a8] ;  /* 0x0009a800010d7983 */ /* 0x000ee20000300800 */
[----:B0-----:R-:W-:-:S03]  /*3b480*/  IMAD.MOV.U32 R6, RZ, RZ, R12 ;  /* 0x000000ffff067224 */ /* 0x001fc600078e000c */
[----:B------:R-:W3:Y:S04]  /*3b490*/  LDL.LU R12, [R1+0x7c0] ;  /* 0x0007c000010c7983 */ /* 0x000ee80000300800 */
[----:B------:R-:W-:Y:S01]  /*3b4a0*/  STL.64 [R1+0x1330], R14 ;  /* 0x0013300e01007387 */ /* 0x000fe20000100a00 */
[----:B------:R-:W-:-:S03]  /*3b4b0*/  IMAD.MOV.U32 R7, RZ, RZ, R3 ;  /* 0x000000ffff077224 */ /* 0x000fc600078e0003 */
[----:B---3--:R0:W-:Y:S04]  /*3b4c0*/  STL.64 [R1+0x1328], R12 ;  /* 0x0013280c01007387 */ /* 0x0081e80000100a00 */
[----:B0-----:R-:W3:Y:S04]  /*3b4d0*/  LDL.LU R12, [R1+0x100] ;  /* 0x00010000010c7983 */ /* 0x001ee80000300800 */
[----:B------:R-:W3:Y:S04]  /*3b4e0*/  LDL.LU R13, [R1+0x104] ;  /* 0x00010400010d7983 */ /* 0x000ee80000300800 */
[----:B------:R-:W3:Y:S04]  /*3b4f0*/  LDL.LU R14, [R1+0x108] ;  /* 0x00010800010e7983 */ /* 0x000ee80000300800 */
[----:B------:R-:W3:Y:S04]  /*3b500*/  LDL.LU R15, [R1+0x10c] ;  /* 0x00010c00010f7983 */ /* 0x000ee80000300800 */
[----:B------:R-:W4:Y:S04]  /*3b510*/  LDL.LU R21, [R1+0x9a0] ;  /* 0x0009a00001157983 */ /* 0x000f280000300800 */
[----:B------:R-:W4:Y:S04]  /*3b520*/  LDL.LU R20, [R1+0x9c4] ;  /* 0x0009c40001147983 */ /* 0x000f280000300800 */
[----:B--2---:R0:W-:Y:S02]  /*3b530*/  STL.64 [R1+0x1300], R22 ;  /* 0x0013001601007387 */ /* 0x0041e40000100a00 */
[----:B0-----:R-:W-:-:S02]  /*3b540*/  IMAD.MOV.U32 R22, RZ, RZ, R0 ;  /* 0x000000ffff167224 */ /* 0x001fc400078e0000 */
[----:B------:R-:W-:Y:S01]  /*3b550*/  IMAD.MOV.U32 R23, RZ, RZ, R2 ;  /* 0x000000ffff177224 */ /* 0x000fe200078e0002 */
[C---:B---3--:R-:W-:Y:S01]  /*3b560*/  HMMA.16816.F32 R4, R8.reuse, R6, R12 ;  /* 0x000000060804723c */ /* 0x048fe2000000180c */
[----:B----4-:R0:W-:Y:S04]  /*3b570*/  STL.64 [R1+0x12f8], R20 ;  /* 0x0012f81401007387 */ /* 0x0101e80000100a00 */
[----:B0-----:R-:W2:Y:S04]  /*3b580*/  LDL.LU R20, [R1+0xe0] ;  /* 0x0000e00001147983 */ /* 0x001ea80000300800 */
        /* <DEDUP_REMOVED lines=12> */
[----:B------:R-:W3:Y:S04]  /*3b650*/  LDL.LU.64 R14, [R1+0x1330] ;  /* 0x00133000010e7983 */ /* 0x000ee80000300a00 */
[----:B------:R-:W4:Y:S04]  /*3b660*/  LDL.LU.64 R12, [R1+0x1328] ;  /* 0x00132800010c7983 */ /* 0x000f280000300a00 */
[----:B------:R-:W-:Y:S04]  /*3b670*/  STL.64 [R1+0x4a0], R4 ;  /* 0x0004a00401007387 */ /* 0x000fe80000100a00 */
[----:B------:R0:W-:Y:S04]  /*3b680*/  STL.64 [R1+0x4a8], R6 ;  /* 0x0004a80601007387 */ /* 0x0001e80000100a00 */
[----:B0-----:R-:W3:Y:S04]  /*3b690*/  LDL.LU.64 R6, [R1+0x1320] ;  /* 0x0013200001067983 */ /* 0x001ee80000300a00 */
[----:B------:R-:W3:Y:S01]  /*3b6a0*/  LDL.LU.64 R4, [R1+0x1318] ;  /* 0x0013180001047983 */ /* 0x000ee20000300a00 */
[C---:B--2---:R-:W-:Y:S01]  /*3b6b0*/  HMMA.16816.F32 R20, R8.reuse, R18, R20 ;  /* 0x000000120814723c */ /* 0x044fe20000001814 */
[----:B------:R-:W0:Y:S05]  /*3b6c0*/  LDC R19, c[0x0][0x238] ;  /* 0x00008e00ff137b82 */ /* 0x000e2a0000000800 */
[----:B---3--:R-:W-:Y:S01]  /*3b6d0*/  HMMA.16816.F32 R4, R8, R14, R4 ;  /* 0x0000000e0804723c */ /* 0x008fe20000001804 */
[----:B0-----:R-:W-:-:S02]  /*3b6e0*/  IMAD.SHL.U32 R19, R19, 0x40, RZ ;  /* 0x0000004013137824 */ /* 0x001fc400078e00ff */
[----:B------:R-:W0:-:S15]  /*3b6f0*/  LDC R14, c[0x0][0x230] ;  /* 0x00008c00ff0e7b82 */ /* 0x000e1e0000000800 */
[----:B------:R-:W-:Y:S02]  /*3b700*/  IMAD.MOV.U32 R9, RZ, RZ, R22 ;  /* 0x000000ffff097224 */ /* 0x000fe400078e0016 */
[----:B------:R-:W-:-:S03]  /*3b710*/  IMAD.MOV.U32 R8, RZ, RZ, R23 ;  /* 0x000000ffff087224 */ /* 0x000fc600078e0017 */
[----:B------:R-:W-:Y:S04]  /*3b720*/  STL.64 [R1+0x4c0], R4 ;  /* 0x0004c00401007387 */ /* 0x000fe80000100a00 */
[----:B------:R1:W-:Y:S04]  /*3b730*/  STL.64 [R1+0x4c8], R6 ;  /* 0x0004c80601007387 */ /* 0x0003e80000100a00 */
[----:B-1----:R-:W2:Y:S04]  /*3b740*/  LDL.LU.64 R6, [R1+0x1310] ;  /* 0x0013100001067983 */ /* 0x002ea80000300a00 */
[----:B------:R-:W3:Y:S04]  /*3b750*/  LDL.LU.64 R4, [R1+0x1308] ;  /* 0x0013080001047983 */ /* 0x000ee80000300a00 */
[----:B------:R-:W-:Y:S04]  /*3b760*/  STL.64 [R1+0x4b0], R20 ;  /* 0x0004b01401007387 */ /* 0x000fe80000100a00 */
[----:B------:R1:W-:Y:S04]  /*3b770*/  STL.64 [R1+0x4b8], R22 ;  /* 0x0004b81601007387 */ /* 0x0003e80000100a00 */
[----:B-1----:R-:W2:Y:S04]  /*3b780*/  LDL.LU.64 R22, [R1+0x1300] ;  /* 0x0013000001167983 */ /* 0x002ea80000300a00 */
[----:B------:R-:W2:Y:S01]  /*3b790*/  LDL.LU.64 R20, [R1+0x12f8] ;  /* 0x0012f80001147983 */ /* 0x000ea20000300a00 */
[----:B------:R-:W-:-:S05]  /*3b7a0*/  IMAD.SHL.U32 R19, R19, 0x2, RZ ;  /* 0x0000000213137824 */ /* 0x000fca00078e00ff */
[----:B----4-:R-:W-:-:S05]  /*3b7b0*/  IADD3 R13, P5, R13, R19, RZ ;  /* 0x000000130d0d7210 */ /* 0x010fca0007fbe0ff */
[--C-:B------:R-:W-:Y:S01]  /*3b7c0*/  IMAD.X R28, R28, 0x1, R0.reuse, P5 ;  /* 0x000000011c1c7824 */ /* 0x100fe200028e0600 */
[-C--:B------:R-:W-:Y:S01]  /*3b7d0*/  IADD3 R3, P5, R3, R19.reuse, RZ ;  /* 0x0000001303037210 */ /* 0x080fe20007fbe0ff */
[----:B---3--:R-:W-:Y:S01]  /*3b7e0*/  VIADD R5, R5, 0x1 ;  /* 0x0000000105057836 */ /* 0x008fe20000000000 */
[-C--:B------:R-:W-:Y:S02]  /*3b7f0*/  IADD3 R4, P6, R4, R19.reuse, RZ ;  /* 0x0000001304047210 */ /* 0x080fe40007fde0ff */
[-C--:B--2---:R-:W-:Y:S02]  /*3b800*/  IADD3 R7, P1, R7, R19.reuse, RZ ;  /* 0x0000001307077210 */ /* 0x084fe40007f3e0ff */
[-C--:B------:R-:W-:Y:S01]  /*3b810*/  IADD3 R6, P2, R6, R19.reuse, RZ ;  /* 0x0000001306067210 */ /* 0x080fe20007f5e0ff */
[----:B------:R-:W-:Y:S04]  /*3b820*/  STL [R1+0x7cc], R5 ;  /* 0x0007cc0501007387 */ /* 0x000fe80000100800 */
[----:B------:R-:W-:Y:S04]  /*3b830*/  STL [R1+0x1240], R8 ;  /* 0x0012400801007387 */ /* 0x000fe80000100800 */
[----:B------:R-:W-:Y:S04]  /*3b840*/  STL [R1+0x123c], R9 ;  /* 0x00123c0901007387 */ /* 0x000fe80000100800 */
[----:B------:R-:W-:Y:S04]  /*3b850*/  STL [R1+0x7c4], R4 ;  /* 0x0007c40401007387 */ /* 0x000fe80000100800 */
[----:B------:R-:W-:Y:S01]  /*3b860*/  STL [R1+0x9c8], R7 ;  /* 0x0009c80701007387 */ /* 0x000fe20000100800 */
[----:B------:R-:W-:Y:S01]  /*3b870*/  IMAD.X R12, R12, 0x1, R0, P6 ;  /* 0x000000010c0c7824 */ /* 0x000fe200030e0600 */
[----:B------:R-:W-:-:S02]  /*3b880*/  IADD3 R23, P3, R23, R19, RZ ;  /* 0x0000001317177210 */ /* 0x000fc40007f7e0ff */
[-C--:B------:R-:W-:Y:S01]  /*3b890*/  IADD3 R22, P4, R22, R19.reuse, RZ ;  /* 0x0000001316167210 */ /* 0x080fe20007f9e0ff */
[----:B------:R-:W-:Y:S01]  /*3b8a0*/  STL [R1+0x9c0], R6 ;  /* 0x0009c00601007387 */ /* 0x000fe20000100800 */
[----:B------:R-:W-:-:S03]  /*3b8b0*/  IADD3 R21, P6, R21, R19, RZ ;  /* 0x0000001315157210 */ /* 0x000fc60007fde0ff */
[----:B------:R-:W-:Y:S01]  /*3b8c0*/  STL [R1+0x9b8], R23 ;  /* 0x0009b81701007387 */ /* 0x000fe20000100800 */
[----:B------:R-:W-:-:S03]  /*3b8d0*/  IMAD.X R20, R20, 0x1, R0, P1 ;  /* 0x0000000114147824 */ /* 0x000fc600008e0600 */
        /* <DEDUP_REMOVED lines=14> */
[----:B------:R-:W-:Y:S04]  /*3b9c0*/  STL [R1+0x990], R26 ;  /* 0x0009901a01007387 */ /* 0x000fe80000100800 */
[----:B------:R-:W-:Y:S04]  /*3b9d0*/  STL [R1+0x9b4], R27 ;  /* 0x0009b41b01007387 */ /* 0x000fe80000100800 */
[----:B------:R-:W-:Y:S04]  /*3b9e0*/  STL [R1+0x988], R17 ;  /* 0x0009881101007387 */ /* 0x000fe80000100800 */
[----:B------:R-:W-:Y:S04]  /*3b9f0*/  STL [R1+0x9ac], R16 ;  /* 0x0009ac1001007387 */ /* 0x000fe80000100800 */
[----:B------:R-:W-:Y:S04]  /*3ba00*/  STL [R1+0x980], R29 ;  /* 0x0009801d01007387 */ /* 0x000fe80000100800 */
[----:B------:R1:W-:Y:S04]  /*3ba10*/  STL [R1+0x978], R3 ;  /* 0x0009780301007387 */ /* 0x0003e80000100800 */
[----:B------:R-:W-:Y:S04]  /*3ba20*/  STL [R1+0x9a4], R28 ;  /* 0x0009a41c01007387 */ /* 0x000fe80000100800 */
[----:B-1----:R-:W2:Y:S04]  /*3ba30*/  LDL.LU R3, [R1+0x970] ;  /* 0x0009700001037983 */ /* 0x002ea80000300800 */
[----:B------:R-:W3:Y:S01]  /*3ba40*/  LDL.LU R9, [R1+0x960] ;  /* 0x0009600001097983 */ /* 0x000ee20000300800 */
[----:B------:R-:W-:-:S03]  /*3ba50*/  IMAD.X R2, R2, 0x1, R0, P6 ;  /* 0x0000000102027824 */ /* 0x000fc600030e0600 */
[----:B---3--:R1:W-:Y:S04]  /*3ba60*/  STL [R1+0x12ec], R9 ;  /* 0x0012ec0901007387 */ /* 0x0083e80000100800 */
[----:B------:R-:W-:Y:S04]  /*3ba70*/  STL [R1+0x99c], R2 ;  /* 0x00099c0201007387 */ /* 0x000fe80000100800 */
[----:B-1----:R-:W3:Y:S04]  /*3ba80*/  LDL.LU R9, [R1+0x98c] ;  /* 0x00098c0001097983 */ /* 0x002ee80000300800 */
[----:B---3--:R1:W-:Y:S04]  /*3ba90*/  STL [R1+0x12f0], R9 ;  /* 0x0012f00901007387 */ /* 0x0083e80000100800 */
[----:B-1----:R-:W3:Y:S01]  /*3baa0*/  LDL.LU R9, [R1+0x968] ;  /* 0x0009680001097983 */ /* 0x002ee20000300800 */
[----:B0-----:R-:W-:-:S05]  /*3bab0*/  VIADD R14, R14, 0x3f ;  /* 0x0000003f0e0e7836 */ /* 0x001fca0000000000 */
[----:B------:R-:W-:-:S04]  /*3bac0*/  SHF.R.S32.HI R15, RZ, 0x1f, R14 ;  /* 0x0000001fff0f7819 */ /* 0x000fc8000001140e */
[----:B------:R-:W-:-:S04]  /*3bad0*/  LEA.HI R15, R15, R14, RZ, 0x6 ;  /* 0x0000000e0f0f7211 */ /* 0x000fc800078f30ff */
[----:B------:R-:W-:Y:S01]  /*3bae0*/  SHF.R.S32.HI R15, RZ, 0x6, R15 ;  /* 0x00000006ff0f7819 */ /* 0x000fe2000001140f */
[----:B---3--:R0:W-:Y:S04]  /*3baf0*/  STL [R1+0x12f4], R9 ;  /* 0x0012f40901007387 */ /* 0x0081e80000100800 */
[----:B0-----:R-:W3:Y:S04]  /*3bb00*/  LDL.LU R9, [R1+0x994] ;  /* 0x0009940001097983 */ /* 0x001ee80000300800 */
[----:B------:R-:W4:Y:S04]  /*3bb10*/  LDL.LU R8, [R1+0x984] ;  /* 0x0009840001087983 */ /* 0x000f280000300800 */
[----:B------:R-:W4:Y:S04]  /*3bb20*/  LDL.LU R10, [R1+0x958] ;  /* 0x00095800010a7983 */ /* 0x000f280000300800 */
[----:B------:R-:W4:Y:S04]  /*3bb30*/  LDL.LU R11, [R1+0x97c] ;  /* 0x00097c00010b7983 */ /* 0x000f280000300800 */
[----:B------:R-:W4:Y:S01]  /*3bb40*/  LDL.LU R18, [R1+0x950] ;  /* 0x0009500001127983 */ /* 0x000f220000300800 */
[----:B------:R-:W-:-:S03]  /*3bb50*/  ISETP.NE.U32.AND P0, PT, R5, R15, PT ;  /* 0x0000000f0500720c */ /* 0x000fc60003f05070 */
        /* <DEDUP_REMOVED lines=17> */
[----:B--2---:R-:W-:-:S03]  /*3bc70*/  IADD3 R3, P6, R3, R19, RZ ;  /* 0x0000001303037210 */ /* 0x004fc60007fde0ff */
[----:B------:R-:W2:Y:S04]  /*3bc80*/  LDL.LU R16, [R1+0x908] ;  /* 0x0009080001107983 */ /* 0x000ea80000300800 */
[----:B------:R-:W2:Y:S04]  /*3bc90*/  LDL.LU R29, [R1+0x92c] ;  /* 0x00092c00011d7983 */ /* 0x000ea80000300800 */
[----:B------:R-:W2:Y:S04]  /*3bca0*/  LDL.LU R28, [R1+0x900] ;  /* 0x00090000011c7983 */ /* 0x000ea80000300800 */
[----:B------:R-:W2:Y:S04]  /*3bcb0*/  LDL.LU R2, [R1+0x924] ;  /* 0x0009240001027983 */ /* 0x000ea80000300800 */
[----:B------:R0:W-:Y:S04]  /*3bcc0*/  STL [R1+0x970], R3 ;  /* 0x0009700301007387 */ /* 0x0001e80000100800 */
[----:B0-----:R-:W2:Y:S01]  /*3bcd0*/  LDL.LU R3, [R1+0x8f8] ;  /* 0x0008f80001037983 */ /* 0x001ea20000300800 */
[----:B---3--:R-:W-:-:S05]  /*3bce0*/  IMAD.X R9, R9, 0x1, R0, P1 ;  /* 0x0000000109097824 */ /* 0x008fca00008e0600 */
[----:B------:R0:W-:Y:S04]  /*3bcf0*/  STL [R1+0x994], R9 ;  /* 0x0009940901007387 */ /* 0x0001e80000100800 */
[----:B0-----:R-:W3:Y:S02]  /*3bd00*/  LDL.LU R9, [R1+0x12f4] ;  /* 0x0012f40001097983 */ /* 0x001ee40000300800 */
[----:B---3--:R-:W-:-:S05]  /*3bd10*/  IADD3 R9, P1, R9, R19, RZ ;  /* 0x0000001309097210 */ /* 0x008fca0007f3e0ff */
[----:B------:R0:W-:Y:S04]  /*3bd20*/  STL [R1+0x968], R9 ;  /* 0x0009680901007387 */ /* 0x0001e80000100800 */
[----:B0-----:R-:W3:Y:S02]  /*3bd30*/  LDL.LU R9, [R1+0x12f0] ;  /* 0x0012f00001097983 */ /* 0x001ee40000300800 */
[----:B---3--:R-:W-:-:S05]  /*3bd40*/  IMAD.X R9, R9, 0x1, R0, P2 ;  /* 0x0000000109097824 */ /* 0x008fca00010e0600 */
[----:B------:R0:W-:Y:S04]  /*3bd50*/  STL [R1+0x98c], R9 ;  /* 0x00098c0901007387 */ /* 0x0001e80000100800 */
[----:B0-----:R-:W3:Y:S01]  /*3bd60*/  LDL.LU R9, [R1+0x12ec] ;  /* 0x0012ec0001097983 */ /* 0x001ee20000300800 */
[--C-:B----4-:R-:W-:Y:S01]  /*3bd70*/  IMAD.X R8, R8, 0x1, R0.reuse, P3 ;  /* 0x0000000108087824 */ /* 0x110fe200018e0600 */
[-C--:B------:R-:W-:Y:S01]  /*3bd80*/  IADD3 R10, P3, R10, R19.reuse, RZ ;  /* 0x000000130a0a7210 */ /* 0x080fe20007f7e0ff */
[--C-:B------:R-:W-:Y:S01]  /*3bd90*/  IMAD.X R11, R11, 0x1, R0.reuse, P4 ;  /* 0x000000010b0b7824 */ /* 0x100fe200020e0600 */
        /* <DEDUP_REMOVED lines=16> */
[-C--:B--2---:R-:W-:Y:S01]  /*3bea0*/  IADD3 R16, P1, R16, R19.reuse, RZ ;  /* 0x0000001310107210 */ /* 0x084fe20007f3e0ff */
[----:B------:R-:W-:Y:S01]  /*3beb0*/  IMAD.X R2, R2, 0x1, R0, P3 ;  /* 0x0000000102027824 */ /* 0x000fe200018e0600 */
[----:B---3--:R-:W-:-:S05]  /*3bec0*/  IADD3 R9, P2, R9, R19, RZ ;  /* 0x0000001309097210 */ /* 0x008fca0007f5e0ff */
[----:B------:R-:W-:Y:S04]  /*3bed0*/  STL [R1+0x960], R9 ;  /* 0x0009600901007387 */ /* 0x000fe80000100800 */
[----:B------:R-:W-:Y:S04]  /*3bee0*/  STL [R1+0x984], R8 ;  /* 0x0009840801007387 */ /* 0x000fe80000100800 */
[----:B------:R-:W-:Y:S04]  /*3bef0*/  STL [R1+0x958], R10 ;  /* 0x0009580a01007387 */ /* 0x000fe80000100800 */
[----:B------:R-:W-:Y:S04]  /*3bf00*/  STL [R1+0x97c], R11 ;  /* 0x00097c0b01007387 */ /* 0x000fe80000100800 */
[----:B------:R-:W-:Y:S04]  /*3bf10*/  STL [R1+0x950], R18 ;  /* 0x0009501201007387 */ /* 0x000fe80000100800 */
[----:B------:R-:W-:Y:S04]  /*3bf20*/  STL [R1+0x974], R14 ;  /* 0x0009740e01007387 */ /* 0x000fe80000100800 */
        /* <DEDUP_REMOVED lines=21> */
[----:B------:R0:W-:Y:S04]  /*3c080*/  STL [R1+0x924], R2 ;  /* 0x0009240201007387 */ /* 0x0001e80000100800 */
[----:B------:R-:W-:Y:S04]  /*3c090*/  STL [R1+0x92c], R29 ;  /* 0x00092c1d01007387 */ /* 0x000fe80000100800 */
[----:B0-----:R-:W2:Y:S04]  /*3c0a0*/  LDL.LU R2, [R1+0x91c] ;  /* 0x00091c0001027983 */ /* 0x001ea80000300800 */
[----:B------:R-:W-:Y:S04]  /*3c0b0*/  STL [R1+0x900], R28 ;  /* 0x0009001c01007387 */ /* 0x000fe80000100800 */
[----:B------:R-:W3:Y:S01]  /*3c0c0*/  LDL.LU R9, [R1+0x90c] ;  /* 0x00090c0001097983 */ /* 0x000ee20000300800 */
[----:B------:R-:W-:-:S03]  /*3c0d0*/  IADD3 R3, P3, R3, R19, RZ ;  /* 0x0000001303037210 */ /* 0x000fc60007f7e0ff */
[----:B---3--:R0:W-:Y:S04]  /*3c0e0*/  STL [R1+0x12e0], R9 ;  /* 0x0012e00901007387 */ /* 0x0081e80000100800 */
[----:B0-----:R-:W3:Y:S04]  /*3c0f0*/  LDL.LU R9, [R1+0x8e8] ;  /* 0x0008e80001097983 */ /* 0x001ee80000300800 */
[----:B------:R-:W-:Y:S04]  /*3c100*/  STL [R1+0x8f8], R3 ;  /* 0x0008f80301007387 */ /* 0x000fe80000100800 */
[----:B---3--:R0:W-:Y:S04]  /*3c110*/  STL [R1+0x12e4], R9 ;  /* 0x0012e40901007387 */ /* 0x0081e80000100800 */
[----:B0-----:R-:W3:Y:S01]  /*3c120*/  LDL.LU R9, [R1+0x914] ;  /* 0x0009140001097983 */ /* 0x001ee20000300800 */
[----:B--2---:R-:W-:-:S03]  /*3c130*/  IMAD.X R2, R2, 0x1, R0, P4 ;  /* 0x0000000102027824 */ /* 0x004fc600020e0600 */
[----:B---3--:R0:W-:Y:S04]  /*3c140*/  STL [R1+0x12e8], R9 ;  /* 0x0012e80901007387 */ /* 0x0081e80000100800 */
[----:B0-----:R-:W2:Y:S04]  /*3c150*/  LDL.LU R9, [R1+0x8f0] ;  /* 0x0008f00001097983 */ /* 0x001ea80000300800 */
        /* <DEDUP_REMOVED lines=25> */
[----:B------:R0:W-:Y:S04]  /*3c2f0*/  STL [R1+0x91c], R2 ;  /* 0x00091c0201007387 */ /* 0x0001e80000100800 */
[----:B0-----:R-:W3:Y:S01]  /*3c300*/  LDL.LU R2, [R1+0x8a4] ;  /* 0x0008a40001027983 */ /* 0x001ee20000300800 */
[----:B--2---:R-:W-:-:S05]  /*3c310*/  IADD3 R9, P4, R9, R19, RZ ;  /* 0x0000001309097210 */ /* 0x004fca0007f9e0ff */
[----:B------:R0:W-:Y:S04]  /*3c320*/  STL [R1+0x8f0], R9 ;  /* 0x0008f00901007387 */ /* 0x0001e80000100800 */
[----:B0-----:R-:W2:Y:S02]  /*3c330*/  LDL.LU R9, [R1+0x12e8] ;  /* 0x0012e80001097983 */ /* 0x001ea40000300800 */
[----:B--2---:R-:W-:-:S05]  /*3c340*/  IMAD.X R9, R9, 0x1, R0, P5 ;  /* 0x0000000109097824 */ /* 0x004fca00028e0600 */
[----:B------:R0:W-:Y:S04]  /*3c350*/  STL [R1+0x914], R9 ;  /* 0x0009140901007387 */ /* 0x0001e80000100800 */
[----:B0-----:R-:W2:Y:S02]  /*3c360*/  LDL.LU R9, [R1+0x12e4] ;  /* 0x0012e40001097983 */ /* 0x001ea40000300800 */
[----:B--2---:R-:W-:-:S05]  /*3c370*/  IADD3 R9, P5, R9, R19, RZ ;  /* 0x0000001309097210 */ /* 0x004fca0007fbe0ff */
[----:B------:R0:W-:Y:S04]  /*3c380*/  STL [R1+0x8e8], R9 ;  /* 0x0008e80901007387 */ /* 0x0001e80000100800 */
[----:B0-----:R-:W2:Y:S01]  /*3c390*/  LDL.LU R9, [R1+0x12e0] ;  /* 0x0012e00001097983 */ /* 0x001ea20000300800 */
[--C-:B----4-:R-:W-:Y:S01]  /*3c3a0*/  IMAD.X R10, R10, 0x1, R0.reuse, P1 ;  /* 0x000000010a0a7824 */ /* 0x110fe200008e0600 */
[-C--:B---3--:R-:W-:Y:S01]  /*3c3b0*/  IADD3 R11, P1, R11, R19.reuse, RZ ;  /* 0x000000130b0b7210 */ /* 0x088fe20007f3e0ff */
        /* <DEDUP_REMOVED lines=13> */
[----:B------:R-:W-:Y:S01]  /*3c490*/  IADD3 R26, P3, R26, R19, RZ ;  /* 0x000000131a1a7210 */ /* 0x000fe20007f7e0ff */
[----:B------:R-:W-:-:S02]  /*3c4a0*/  IMAD.X R3, R3, 0x1, R0, P5 ;  /* 0x0000000103037824 */ /* 0x000fc400028e0600 */
[--C-:B------:R-:W-:Y:S01]  /*3c4b0*/  IMAD.X R27, R27, 0x1, R0.reuse, P4 ;  /* 0x000000011b1b7824 */ /* 0x100fe200020e0600 */
[-C--:B------:R-:W-:Y:S02]  /*3c4c0*/  IADD3 R17, P4, R17, R19.reuse, RZ ;  /* 0x0000001311117210 */ /* 0x080fe40007f9e0ff */
[-C--:B------:R-:W-:Y:S01]  /*3c4d0*/  IADD3 R16, P5, R16, R19.reuse, RZ ;  /* 0x0000001310107210 */ /* 0x080fe20007fbe0ff */
[----:B--2---:R-:W-:Y:S01]  /*3c4e0*/  IMAD.X R9, R9, 0x1, R0, P6 ;  /* 0x0000000109097824 */ /* 0x004fe200030e0600 */
[----:B------:R-:W-:-:S04]  /*3c4f0*/  IADD3 R8, P6, R8, R19, RZ ;  /* 0x0000001308087210 */ /* 0x000fc80007fde0ff */
        /* <DEDUP_REMOVED lines=24> */
[----:B0-----:R-:W2:Y:S04]  /*3c680*/  LDL.LU R3, [R1+0x878] ;  /* 0x0008780001037983 */ /* 0x001ea80000300800 */
[----:B------:R-:W-:Y:S04]  /*3c690*/  STL [R1+0x890], R17 ;  /* 0x0008901101007387 */ /* 0x000fe80000100800 */
[----:B------:R-:W-:Y:S04]  /*3c6a0*/  STL [R1+0x888], R16 ;  /* 0x0008881001007387 */ /* 0x000fe80000100800 */
[----:B------:R-:W3:Y:S01]  /*3c6b0*/  LDL.LU R9, [R1+0x868] ;  /* 0x0008680001097983 */ /* 0x000ee20000300800 */
[----:B------:R-:W-:Y:S01]  /*3c6c0*/  IMAD.X R29, R29, 0x1, R0, P6 ;  /* 0x000000011d1d7824 */ /* 0x000fe200030e0600 */
[----:B------:R-:W-:-:S04]  /*3c6d0*/  IADD3 R28, P6, R28, R19, RZ ;  /* 0x000000131c1c7210 */ /* 0x000fc80007fde0ff */
[----:B------:R-:W-:Y:S04]  /*3c6e0*/  STL [R1+0x8ac], R29 ;  /* 0x0008ac1d01007387 */ /* 0x000fe80000100800 */
[----:B---3--:R0:W-:Y:S04]  /*3c6f0*/  STL [R1+0x12d4], R9 ;  /* 0x0012d40901007387 */ /* 0x0081e80000100800 */
[----:B------:R-:W-:Y:S04]  /*3c700*/  STL [R1+0x880], R28 ;  /* 0x0008801c01007387 */ /* 0x000fe80000100800 */
[----:B0-----:R-:W3:Y:S01]  /*3c710*/  LDL.LU R9, [R1+0x894] ;  /* 0x0008940001097983 */ /* 0x001ee20000300800 */
[----:B------:R-:W-:-:S05]  /*3c720*/  IMAD.X R2, R2, 0x1, R0, P1 ;  /* 0x0000000102027824 */ /* 0x000fca00008e0600 */
[----:B------:R-:W-:Y:S04]  /*3c730*/  STL [R1+0x8a4], R2 ;  /* 0x0008a40201007387 */ /* 0x000fe80000100800 */
[----:B---3--:R0:W-:Y:S04]  /*3c740*/  STL [R1+0x12d8], R9 ;  /* 0x0012d80901007387 */ /* 0x0081e80000100800 */
[----:B0-----:R-:W3:Y:S01]  /*3c750*/  LDL.LU R9, [R1+0x870] ;  /* 0x0008700001097983 */ /* 0x001ee20000300800 */
[----:B--2---:R-:W-:-:S03]  /*3c760*/  IADD3 R3, P1, R3, R19, RZ ;  /* 0x0000001303037210 */ /* 0x004fc60007f3e0ff */
[----:B---3--:R0:W-:Y:S04]  /*3c770*/  STL [R1+0x12dc], R9 ;  /* 0x0012dc0901007387 */ /* 0x0081e80000100800 */
        /* <DEDUP_REMOVED lines=23> */
[----:B------:R0:W-:Y:S04]  /*3c8f0*/  STL [R1+0x878], R3 ;  /* 0x0008780301007387 */ /* 0x0001e80000100800 */
[----:B------:R-:W4:Y:S04]  /*3c900*/  LDL.LU R16, [R1+0x834] ;  /* 0x0008340001107983 */ /* 0x000f280000300800 */
[----:B------:R-:W4:Y:S04]  /*3c910*/  LDL.LU R29, [R1+0x808] ;  /* 0x00080800011d7983 */ /* 0x000f280000300800 */
[----:B------:R-:W4:Y:S04]  /*3c920*/  LDL.LU R28, [R1+0x82c] ;  /* 0x00082c00011c7983 */ /* 0x000f280000300800 */
[----:B0-----:R-:W4:Y:S01]  /*3c930*/  LDL.LU R3, [R1+0x800] ;  /* 0x0008000001037983 */ /* 0x001f220000300800 */
[----:B--2---:R-:W-:-:S05]  /*3c940*/  IMAD.X R9, R9, 0x1, R0, P2 ;  /* 0x0000000109097824 */ /* 0x004fca00010e0600 */
[----:B------:R0:W-:Y:S04]  /*3c950*/  STL [R1+0x89c], R9 ;  /* 0x00089c0901007387 */ /* 0x0001e80000100800 */
[----:B0-----:R-:W2:Y:S02]  /*3c960*/  LDL.LU R9, [R1+0x12dc] ;  /* 0x0012dc0001097983 */ /* 0x001ea40000300800 */
[----:B--2---:R-:W-:-:S05]  /*3c970*/  IADD3 R9, P2, R9, R19, RZ ;  /* 0x0000001309097210 */ /* 0x004fca0007f5e0ff */
[----:B------:R0:W-:Y:S04]  /*3c980*/  STL [R1+0x870], R9 ;  /* 0x0008700901007387 */ /* 0x0001e80000100800 */
[----:B0-----:R-:W2:Y:S02]  /*3c990*/  LDL.LU R9, [R1+0x12d8] ;  /* 0x0012d80001097983 */ /* 0x001ea40000300800 */
[----:B--2---:R-:W-:-:S05]  /*3c9a0*/  IMAD.X R9, R9, 0x1, R0, P3 ;  /* 0x0000000109097824 */ /* 0x004fca00018e0600 */
[----:B------:R0:W-:Y:S04]  /*3c9b0*/  STL [R1+0x894], R9 ;  /* 0x0008940901007387 */ /* 0x0001e80000100800 */
[----:B0-----:R-:W2:Y:S01]  /*3c9c0*/  LDL.LU R9, [R1+0x12d4] ;  /* 0x0012d40001097983 */ /* 0x001ea20000300800 */
[--C-:B---3--:R-:W-:Y:S01]  /*3c9d0*/  IMAD.X R8, R8, 0x1, R0.reuse, P4 ;  /* 0x0000000108087824 */ /* 0x108fe200020e0600 */
[-C--:B----4-:R-:W-:Y:S01]  /*3c9e0*/  IADD3 R10, P4, R10, R19.reuse, RZ ;  /* 0x000000130a0a7210 */ /* 0x090fe20007f9e0ff */
        /* <DEDUP_REMOVED lines=16> */
[----:B------:R-:W-:Y:S01]  /*3caf0*/  IMAD.X R27, R27, 0x1, R0, P2 ;  /* 0x000000011b1b7824 */ /* 0x000fe200010e0600 */
[-C--:B------:R-:W-:Y:S02]  /*3cb00*/  IADD3 R17, P2, R17, R19.reuse, RZ ;  /* 0x0000001311117210 */ /* 0x080fe40007f5e0ff */
[----:B--2---:R-:W-:-:S05]  /*3cb10*/  IADD3 R9, P3, R9, R19, RZ ;  /* 0x0000001309097210 */ /* 0x004fca0007f7e0ff */
        /* <DEDUP_REMOVED lines=20> */
[----:B------:R-:W-:Y:S01]  /*3cc60*/  STL [R1+0x84c], R24 ;  /* 0x00084c1801007387 */ /* 0x000fe20000100800 */
[----:B------:R-:W-:-:S03]  /*3cc70*/  IMAD.X R16, R16, 0x1, R0, P3 ;  /* 0x0000000110107824 */ /* 0x000fc600018e0600 */
[----:B0-----:R-:W2:Y:S04]  /*3cc80*/  LDL.LU R2, [R1+0x824] ;  /* 0x0008240001027983 */ /* 0x001ea80000300800 */
[----:B------:R-:W-:Y:S04]  /*3cc90*/  STL [R1+0x820], R25 ;  /* 0x0008201901007387 */ /* 0x000fe80000100800 */
[----:B------:R-:W-:Y:S04]  /*3cca0*/  STL [R1+0x818], R26 ;  /* 0x0008181a01007387 */ /* 0x000fe80000100800 */
[----:B------:R-:W-:Y:S04]  /*3ccb0*/  STL [R1+0x83c], R27 ;  /* 0x00083c1b01007387 */ /* 0x000fe80000100800 */
[----:B------:R-:W-:Y:S04]  /*3ccc0*/  STL [R1+0x810], R17 ;  /* 0x0008101101007387 */ /* 0x000fe80000100800 */
[----:B------:R-:W-:Y:S04]  /*3ccd0*/  STL [R1+0x834], R16 ;  /* 0x0008341001007387 */ /* 0x000fe80000100800 */
[----:B------:R-:W3:Y:S01]  /*3cce0*/  LDL.LU R9, [R1+0x814] ;  /* 0x0008140001097983 */ /* 0x000ee20000300800 */
[----:B------:R-:W-:Y:S01]  /*3ccf0*/  IADD3 R29, P3, R29, R19, RZ ;  /* 0x000000131d1d7210 */ /* 0x000fe20007f7e0ff */
[----:B------:R-:W-:-:S04]  /*3cd00*/  IMAD.X R28, R28, 0x1, R0, P4 ;  /* 0x000000011c1c7824 */ /* 0x000fc800020e0600 */
[----:B------:R-:W-:Y:S04]  /*3cd10*/  STL [R1+0x808], R29 ;  /* 0x0008081d01007387 */ /* 0x000fe80000100800 */
[----:B---3--:R0:W-:Y:S04]  /*3cd20*/  STL [R1+0x12c8], R9 ;  /* 0x0012c80901007387 */ /* 0x0081e80000100800 */
[----:B------:R-:W-:Y:S04]  /*3cd30*/  STL [R1+0x82c], R28 ;  /* 0x00082c1c01007387 */ /* 0x000fe80000100800 */
[----:B0-----:R-:W3:Y:S01]  /*3cd40*/  LDL.LU R9, [R1+0x7f0] ;  /* 0x0007f00001097983 */ /* 0x001ee20000300800 */
[----:B------:R-:W-:-:S05]  /*3cd50*/  IADD3 R3, P4, R3, R19, RZ ;  /* 0x0000001303037210 */ /* 0x000fca0007f9e0ff */
        /* <DEDUP_REMOVED lines=26> */
[----:B------:R-:W3:Y:S04]  /*3cf00*/  LDL.LU R27, [R1+0x7d0] ;  /* 0x0007d000011b7983 */ /* 0x000ee80000300800 */
[----:B------:R-:W3:Y:S04]  /*3cf10*/  LDL.LU R17, [R1+0x1110] ;  /* 0x0011100001117983 */ /* 0x000ee80000300800 */
[----:B------:R-:W3:Y:S04]  /*3cf20*/  LDL.LU R16, [R1+0x9dc] ;  /* 0x0009dc0001107983 */ /* 0x000ee80000300800 */
[----:B------:R-:W3:Y:S04]  /*3cf30*/  LDL.LU R29, [R1+0x1108] ;  /* 0x00110800011d7983 */ /* 0x000ee80000300800 */
[----:B------:R-:W3:Y:S04]  /*3cf40*/  LDL.LU R28, [R1+0x9d8] ;  /* 0x0009d800011c7983 */ /* 0x000ee80000300800 */
[----:B------:R-:W3:Y:S04]  /*3cf50*/  LDL.LU R3, [R1+0x1100] ;  /* 0x0011000001037983 */ /* 0x000ee80000300800 */
        /* <DEDUP_REMOVED lines=13> */
[----:B------:R-:W-:Y:S01]  /*3d030*/  IADD3 R14, P3, R14, R19, RZ ;  /* 0x000000130e0e7210 */ /* 0x000fe20007f7e0ff */
[--C-:B------:R-:W-:Y:S01]  /*3d040*/  IMAD.X R15, R15, 0x1, R0.reuse, P4 ;  /* 0x000000010f0f7824 */ /* 0x100fe200020e0600 */
[----:B------:R-:W-:Y:S01]  /*3d050*/  IADD3 R5, P4, R5, UR7, RZ ;  /* 0x0000000705057c10 */ /* 0x000fe2000ff9e0ff */
[--C-:B------:R-:W-:Y:S01]  /*3d060*/  IMAD.X R4, R4, 0x1, R0.reuse, P5 ;  /* 0x0000000104047824 */ /* 0x100fe200028e0600 */
[----:B------:R-:W-:Y:S01]  /*3d070*/  IADD3 R7, P5, R7, UR7, RZ ;  /* 0x0000000707077c10 */ /* 0x000fe2000ffbe0ff */
[--C-:B------:R-:W-:Y:S01]  /*3d080*/  IMAD.X R6, R6, 0x1, R0.reuse, P6 ;  /* 0x0000000106067824 */ /* 0x100fe200030e0600 */
[----:B------:R-:W-:Y:S01]  /*3d090*/  IADD3 R23, P6, R23, UR7, RZ ;  /* 0x0000000717177c10 */ /* 0x000fe2000ffde0ff */
[--C-:B------:R-:W-:Y:S01]  /*3d0a0*/  IMAD.X R12, R12, 0x1, R0.reuse, P2 ;  /* 0x000000010c0c7824 */ /* 0x100fe200010e0600 */
[----:B------:R-:W-:Y:S01]  /*3d0b0*/  IADD3 R21, P2, R21, UR7, RZ ;  /* 0x0000000715157c10 */ /* 0x000fe2000ff5e0ff */
[----:B------:R-:W-:Y:S01]  /*3d0c0*/  IMAD.X R20, R20, 0x1, R0, P3 ;  /* 0x0000000114147824 */ /* 0x000fe200018e0600 */
[----:B------:R-:W-:-:S02]  /*3d0d0*/  IADD3 R24, P3, R24, UR7, RZ ;  /* 0x0000000718187c10 */ /* 0x000fc4000ff7e0ff */
[----:B------:R-:W-:Y:S02]  /*3d0e0*/  IADD3.X R25, R25, UR6, RZ, P4, !PT ;  /* 0x0000000619197c10 */ /* 0x000fe4000a7fe4ff */
[----:B------:R-:W-:Y:S02]  /*3d0f0*/  IADD3 R26, P4, R26, UR7, RZ ;  /* 0x000000071a1a7c10 */ /* 0x000fe4000ff9e0ff */
[----:B------:R-:W-:Y:S02]  /*3d100*/  IADD3.X R27, R27, UR6, RZ, P5, !PT ;  /* 0x000000061b1b7c10 */ /* 0x000fe4000affe4ff */
[----:B------:R-:W-:Y:S02]  /*3d110*/  IADD3 R17, P5, R17, UR7, RZ ;  /* 0x0000000711117c10 */ /* 0x000fe4000ffbe0ff */
[----:B------:R-:W-:Y:S02]  /*3d120*/  IADD3.X R16, R16, UR6, RZ, P6, !PT ;  /* 0x0000000610107c10 */ /* 0x000fe4000b7fe4ff */
[----:B------:R-:W-:Y:S01]  /*3d130*/  IADD3 R29, P6, R29, UR7, RZ ;  /* 0x000000071d1d7c10 */ /* 0x000fe2000ffde0ff */
        /* <DEDUP_REMOVED lines=12> */
[----:B------:R-:W-:-:S03]  /*3d200*/  IADD3 R13, P1, R13, UR7, RZ ;  /* 0x000000070d0d7c10 */ /* 0x000fc6000ff3e0ff */
        /* <DEDUP_REMOVED lines=16> */
[----:B0-----:R-:W2:Y:S01]  /*3d310*/  LDL.LU R0, [R1+0x10f0] ;  /* 0x0010f00001007983 */ /* 0x001ea20000300800 */
[----:B------:R-:W-:-:S02]  /*3d320*/  IADD3.X R28, R28, UR6, RZ, P1, !PT ;  /* 0x000000061c1c7c10 */ /* 0x000fc40008ffe4ff */
[----:B------:R-:W-:-:S03]  /*3d330*/  IADD3 R3, P1, R3, UR7, RZ ;  /* 0x0000000703037c10 */ /* 0x000fc6000ff3e0ff */
[----:B------:R-:W-:Y:S04]  /*3d340*/  STL [R1+0x9d8], R28 ;  /* 0x0009d81c01007387 */ /* 0x000fe80000100800 */
[----:B--2---:R0:W-:Y:S04]  /*3d350*/  STL [R1+0x12c0], R0 ;  /* 0x0012c00001007387 */ /* 0x0041e80000100800 */
[----:B------:R-:W-:Y:S04]  /*3d360*/  STL [R1+0x1100], R3 ;  /* 0x0011000301007387 */ /* 0x000fe80000100800 */
[----:B0-----:R-:W2:Y:S01]  /*3d370*/  LDL.LU R0, [R1+0x9d0] ;  /* 0x0009d00001007983 */ /* 0x001ea20000300800 */
[----:B------:R-:W-:-:S05]  /*3d380*/  IADD3.X R2, R2, UR6, RZ, P2, !PT ;  /* 0x0000000602027c10 */ /* 0x000fca00097fe4ff */
[----:B------:R-:W-:Y:S04]  /*3d390*/  STL [R1+0x9d4], R2 ;  /* 0x0009d40201007387 */ /* 0x000fe80000100800 */
        /* <DEDUP_REMOVED lines=30> */
[----:B--2---:R-:W-:-:S05]  /*3d580*/  IADD3 R0, P2, R0, UR7, RZ ;  /* 0x0000000700007c10 */ /* 0x004fca000ff5e0ff */
[----:B------:R0:W-:Y:S04]  /*3d590*/  STL [R1+0x10f8], R0 ;  /* 0x0010f80001007387 */ /* 0x0001e80000100800 */
[----:B0-----:R-:W2:Y:S02]  /*3d5a0*/  LDL.LU R0, [R1+0x12c4] ;  /* 0x0012c40001007983 */ /* 0x001ea40000300800 */
[----:B--2---:R-:W-:-:S05]  /*3d5b0*/  IADD3.X R0, R0, UR6, RZ, P3, !PT ;  /* 0x0000000600007c10 */ /* 0x004fca0009ffe4ff */
[----:B------:R0:W-:Y:S04]  /*3d5c0*/  STL [R1+0x9d0], R0 ;  /* 0x0009d00001007387 */ /* 0x0001e80000100800 */
[----:B0-----:R-:W2:Y:S01]  /*3d5d0*/  LDL.LU R0, [R1+0x12c0] ;  /* 0x0012c00001007983 */ /* 0x001ea20000300800 */
[----:B---3--:R-:W-:Y:S02]  /*3d5e0*/  IADD3.X R9, R9, UR6, RZ, P4, !PT ;  /* 0x0000000609097c10 */ /* 0x008fe4000a7fe4ff */
[----:B----4-:R-:W-:Y:S02]  /*3d5f0*/  IADD3 R8, P4, R8, UR7, RZ ;  /* 0x0000000708087c10 */ /* 0x010fe4000ff9e0ff */
[----:B------:R-:W-:Y:S02]  /*3d600*/  IADD3.X R10, R10, UR6, RZ, P5, !PT ;  /* 0x000000060a0a7c10 */ /* 0x000fe4000affe4ff */
[----:B------:R-:W-:-:S02]  /*3d610*/  IADD3 R11, P5, R11, UR7, RZ ;  /* 0x000000070b0b7c10 */ /* 0x000fc4000ffbe0ff */
[----:B------:R-:W-:Y:S02]  /*3d620*/  IADD3.X R18, R18, UR6, RZ, P6, !PT ;  /* 0x0000000612127c10 */ /* 0x000fe4000b7fe4ff */
[----:B------:R-:W-:Y:S02]  /*3d630*/  IADD3 R19, P6, R19, UR7, RZ ;  /* 0x0000000713137c10 */ /* 0x000fe4000ffde0ff */
[----:B------:R-:W-:Y:S02]  /*3d640*/  IADD3.X R14, R14, UR6, RZ, P1, !PT ;  /* 0x000000060e0e7c10 */ /* 0x000fe40008ffe4ff */
[----:B------:R-:W-:Y:S02]  /*3d650*/  IADD3 R15, P1, R15, UR7, RZ ;  /* 0x000000070f0f7c10 */ /* 0x000fe4000ff3e0ff */
        /* <DEDUP_REMOVED lines=13> */
[----:B--2---:R-:W-:-:S05]  /*3d730*/  IADD3 R0, P3, R0, UR7, RZ ;  /* 0x0000000700007c10 */ /* 0x004fca000ff7e0ff */
[----:B------:R0:W-:Y:S04]  /*3d740*/  STL [R1+0x10f0], R0 ;  /* 0x0010f00001007387 */ /* 0x0001e80000100800 */
[----:B------:R-:W-:Y:S04]  /*3d750*/  STL [R1+0x9cc], R9 ;  /* 0x0009cc0901007387 */ /* 0x000fe80000100800 */
[----:B------:R-:W-:Y:S04]  /*3d760*/  STL [R1+0x10e8], R8 ;  /* 0x0010e80801007387 */ /* 0x000fe80000100800 */
[----:B------:R-:W-:Y:S04]  /*3d770*/  STL [R1+0x110c], R10 ;  /* 0x00110c0a01007387 */ /* 0x000fe80000100800 */
[----:B------:R-:W-:Y:S04]  /*3d780*/  STL [R1+0x10e0], R11 ;  /* 0x0010e00b01007387 */ /* 0x000fe80000100800 */
[----:B------:R-:W-:Y:S04]  /*3d790*/  STL [R1+0x1104], R18 ;  /* 0x0011041201007387 */ /* 0x000fe80000100800 */
[----:B------:R-:W-:Y:S01]  /*3d7a0*/  STL [R1+0x10d8], R19 ;  /* 0x0010d81301007387 */ /* 0x000fe20000100800 */
[----:B------:R-:W-:-:S03]  /*3d7b0*/  IADD3.X R7, R7, UR6, RZ, P3, !PT ;  /* 0x0000000607077c10 */ /* 0x000fc60009ffe4ff */
[----:B------:R-:W-:Y:S01]  /*3d7c0*/  STL [R1+0x10fc], R14 ;  /* 0x0010fc0e01007387 */ /* 0x000fe20000100800 */
[----:B------:R-:W-:-:S03]  /*3d7d0*/  IADD3 R6, P3, R6, UR7, RZ ;  /* 0x0000000706067c10 */ /* 0x000fc6000ff7e0ff */
        /* <DEDUP_REMOVED lines=20> */
[----:B0-----:R-:W2:Y:S01]  /*3d920*/  LDL.LU R0, [R1+0x109c] ;  /* 0x00109c0001007983 */ /* 0x001ea20000300800 */
[----:B------:R-:W-:-:S02]  /*3d930*/  IADD3 R28, P4, R28, UR7, RZ ;  /* 0x000000071c1c7c10 */ /* 0x000fc4000ff9e0ff */
[----:B------:R-:W-:-:S03]  /*3d940*/  IADD3.X R3, R3, UR6, RZ, P5, !PT ;  /* 0x0000000603037c10 */ /* 0x000fc6000affe4ff */
[----:B------:R-:W-:Y:S04]  /*3d950*/  STL [R1+0x1088], R28 ;  /* 0x0010881c01007387 */ /* 0x000fe80000100800 */
[----:B--2---:R0:W-:Y:S04]  /*3d960*/  STL [R1+0x12b8], R0 ;  /* 0x0012b80001007387 */ /* 0x0041e80000100800 */
[----:B------:R-:W-:Y:S04]  /*3d970*/  STL [R1+0x10ac], R3 ;  /* 0x0010ac0301007387 */ /* 0x000fe80000100800 */
[----:B0-----:R-:W2:Y:S01]  /*3d980*/  LDL.LU R0, [R1+0x1078] ;  /* 0x0010780001007983 */ /* 0x001ea20000300800 */
[----:B------:R-:W-:-:S05]  /*3d990*/  IADD3 R2, P5, R2, UR7, RZ ;  /* 0x0000000702027c10 */ /* 0x000fca000ffbe0ff */
[----:B------:R-:W-:Y:S04]  /*3d9a0*/  STL [R1+0x1080], R2 ;  /* 0x0010800201007387 */ /* 0x000fe80000100800 */
[----:B--2---:R0:W-:Y:S04]  /*3d9b0*/  STL [R1+0x12bc], R0 ;  /* 0x0012bc0001007387 */ /* 0x0041e80000100800 */
        /* <DEDUP_REMOVED lines=29> */
[----:B--2---:R-:W-:-:S05]  /*3db90*/  IADD3.X R0, R0, UR6, RZ, P6, !PT ;  /* 0x0000000600007c10 */ /* 0x004fca000b7fe4ff */
[----:B------:R0:W-:Y:S04]  /*3dba0*/  STL [R1+0x10a4], R0 ;  /* 0x0010a40001007387 */ /* 0x0001e80000100800 */
[----:B0-----:R-:W2:Y:S02]  /*3dbb0*/  LDL.LU R0, [R1+0x12bc] ;  /* 0x0012bc0001007983 */ /* 0x001ea40000300800 */
[----:B--2---:R-:W-:-:S05]  /*3dbc0*/  IADD3 R0, P6, R0, UR7, RZ ;  /* 0x0000000700007c10 */ /* 0x004fca000ffde0ff */
[----:B------:R0:W-:Y:S04]  /*3dbd0*/  STL [R1+0x1078], R0 ;  /* 0x0010780001007387 */ /* 0x0001e80000100800 */
[----:B0-----:R-:W2:Y:S01]  /*3dbe0*/  LDL.LU R0, [R1+0x12b8] ;  /* 0x0012b80001007983 */ /* 0x001ea20000300800 */
[----:B----4-:R-:W-:Y:S02]  /*3dbf0*/  IADD3.X R8, R8, UR6, RZ, P2, !PT ;  /* 0x0000000608087c10 */ /* 0x010fe400097fe4ff */
[----:B---3--:R-:W-:Y:S02]  /*3dc00*/  IADD3 R10, P2, R10, UR7, RZ ;  /* 0x000000070a0a7c10 */ /* 0x008fe4000ff5e0ff */
        /* <DEDUP_REMOVED lines=18> */
[----:B--2---:R-:W-:Y:S02]  /*3dd30*/  IADD3.X R0, R0, UR6, RZ, P1, !PT ;  /* 0x0000000600007c10 */ /* 0x004fe40008ffe4ff */
[----:B------:R-:W-:-:S03]  /*3dd40*/  IADD3 R9, P1, R9, UR7, RZ ;  /* 0x0000000709097c10 */ /* 0x000fc6000ff3e0ff */
[----:B------:R0:W-:Y:S04]  /*3dd50*/  STL [R1+0x109c], R0 ;  /* 0x00109c0001007387 */ /* 0x0001e80000100800 */
        /* <DEDUP_REMOVED lines=1350> */
[----:B--2---:R-:W-:-:S02]  /*431c0*/  IADD3.X R0, R0, UR6, RZ, P2, !PT ;  /* 0x0000000600007c10 */ /* 0x004fc400097fe4ff */
[----:B------:R-:W-:-:S03]  /*431d0*/  IADD3 R8, P2, R8, UR7, RZ ;  /* 0x0000000708087c10 */ /* 0x000fc6000ff5e0ff */
[----:B------:R0:W-:Y:S04]  /*431e0*/  STL [R1+0x9ec], R0 ;  /* 0x0009ec0001007387 */ /* 0x0001e80000100800 */
[----:B0-----:R0:W5:Y:S04]  /*431f0*/  LDL.LU R0, [R1+0x1244] ;  /* 0x0012440001007983 */ /* 0x0011680000300800 */
[----:B------:R1:W-:Y:S04]  /*43200*/  STL [R1+0x1188], R8 ;  /* 0x0011880801007387 */ /* 0x0003e80000100800 */
[----:B-1----:R0:W5:Y:S04]  /*43210*/  LDL.LU R8, [R1+0x1240] ;  /* 0x0012400001087983 */ /* 0x0021680000300800 */
[----:B------:R1:W-:Y:S04]  /*43220*/  STL [R1+0x9e8], R9 ;  /* 0x0009e80901007387 */ /* 0x0003e80000100800 */
[----:B-1----:R0:W5:Y:S04]  /*43230*/  LDL.LU R9, [R1+0x123c] ;  /* 0x00123c0001097983 */ /* 0x0021680000300800 */
[----:B------:R1:W-:Y:S04]  /*43240*/  STL [R1+0x1190], R4 ;  /* 0x0011900401007387 */ /* 0x0003e80000100800 */
[----:B-1----:R0:W5:Y:S04]  /*43250*/  LDL.LU R4, [R1+0x1238] ;  /* 0x0012380001047983 */ /* 0x0021680000300800 */
[----:B------:R1:W-:Y:S04]  /*43260*/  STL [R1+0x112c], R5 ;  /* 0x00112c0501007387 */ /* 0x0003e80000100800 */
[----:B-1----:R0:W5:Y:S04]  /*43270*/  LDL.LU R5, [R1+0x1234] ;  /* 0x0012340001057983 */ /* 0x0021680000300800 */
[----:B------:R1:W-:Y:S01]  /*43280*/  STL [R1+0x1198], R6 ;  /* 0x0011980601007387 */ /* 0x0003e20000100800 */
[----:B------:R-:W-:-:S03]  /*43290*/  IADD3.X R21, R21, UR6, RZ, P2, !PT ;  /* 0x0000000615157c10 */ /* 0x000fc600097fe4ff */
[----:B-1----:R0:W5:Y:S04]  /*432a0*/  LDL.LU R6, [R1+0x1230] ;  /* 0x0012300001067983 */ /* 0x0021680000300800 */
[----:B------:R1:W-:Y:S01]  /*432b0*/  STL [R1+0x1134], R7 ;  /* 0x0011340701007387 */ /* 0x0003e20000100800 */
[----:B------:R-:W-:-:S03]  /*432c0*/  IADD3 R16, P2, R16, UR7, RZ ;  /* 0x0000000710107c10 */ /* 0x000fc6000ff5e0ff */
[----:B-1----:R0:W5:Y:S04]  /*432d0*/  LDL.LU R7, [R1+0x122c] ;  /* 0x00122c0001077983 */ /* 0x0021680000300800 */
        /* <DEDUP_REMOVED lines=23> */
[----:B-1----:R-:W2:Y:S01]  /*43450*/  LDL.LU R2, [R1+0x11fc] ;  /* 0x0011fc0001027983 */ /* 0x002ea20000300800 */
[----:B------:R-:W-:-:S02]  /*43460*/  IADD3 R10, P5, R10, UR7, RZ ;  /* 0x000000070a0a7c10 */ /* 0x000fc4000ffbe0ff */
[----:B------:R-:W-:Y:S02]  /*43470*/  IADD3.X R11, R11, UR6, RZ, P6, !PT ;  /* 0x000000060b0b7c10 */ /* 0x000fe4000b7fe4ff */
[----:B------:R-:W-:Y:S02]  /*43480*/  IADD3 R18, P6, R18, UR7, RZ ;  /* 0x0000000712127c10 */ /* 0x000fe4000ffde0ff */
[----:B------:R-:W-:Y:S02]  /*43490*/  IADD3.X R19, R19, UR6, RZ, P1, !PT ;  /* 0x0000000613137c10 */ /* 0x000fe40008ffe4ff */
[----:B------:R-:W-:Y:S01]  /*434a0*/  IADD3 R14, P1, R14, UR7, RZ ;  /* 0x000000070e0e7c10 */ /* 0x000fe2000ff3e0ff */
[----:B------:R-:W-:Y:S01]  /*434b0*/  STL [R1+0x11b4], R10 ;  /* 0x0011b40a01007387 */ /* 0x000fe20000100800 */
[----:B------:R-:W-:-:S03]  /*434c0*/  IADD3.X R15, R15, UR6, RZ, P2, !PT ;  /* 0x000000060f0f7c10 */ /* 0x000fc600097fe4ff */
[----:B------:R-:W-:Y:S01]  /*434d0*/  STL [R1+0x116c], R11 ;  /* 0x00116c0b01007387 */ /* 0x000fe20000100800 */
[----:B------:R-:W-:-:S03]  /*434e0*/  IADD3.X R24, R24, UR6, RZ, P3, !PT ;  /* 0x0000000618187c10 */ /* 0x000fc60009ffe4ff */
[----:B------:R-:W-:Y:S01]  /*434f0*/  STL [R1+0x11b0], R18 ;  /* 0x0011b01201007387 */ /* 0x000fe20000100800 */
[----:B------:R-:W-:-:S03]  /*43500*/  IADD3.X R25, R25, UR6, RZ, P4, !PT ;  /* 0x0000000619197c10 */ /* 0x000fc6000a7fe4ff */
[----:B------:R-:W-:Y:S04]  /*43510*/  STL [R1+0x1174], R19 ;  /* 0x0011741301007387 */ /* 0x000fe80000100800 */
[----:B------:R-:W-:Y:S04]  /*43520*/  STL [R1+0x11ac], R14 ;  /* 0x0011ac0e01007387 */ /* 0x000fe80000100800 */
[----:B------:R-:W-:Y:S04]  /*43530*/  STL [R1+0x117c], R15 ;  /* 0x00117c0f01007387 */ /* 0x000fe80000100800 */
[----:B------:R-:W-:Y:S04]  /*43540*/  STL [R1+0x1184], R24 ;  /* 0x0011841801007387 */ /* 0x000fe80000100800 */
[----:B------:R-:W-:Y:S01]  /*43550*/  STL [R1+0x118c], R25 ;  /* 0x00118c1901007387 */ /* 0x000fe20000100800 */
[----:B------:R-:W-:-:S02]  /*43560*/  IADD3.X R26, R26, UR6, RZ, P5, !PT ;  /* 0x000000061a1a7c10 */ /* 0x000fc4000affe4ff */
[----:B------:R-:W-:Y:S02]  /*43570*/  IADD3.X R27, R27, UR6, RZ, P6, !PT ;  /* 0x000000061b1b7c10 */ /* 0x000fe4000b7fe4ff */
[----:B--2---:R-:W-:-:S05]  /*43580*/  IADD3.X R2, R2, UR6, RZ, P1, !PT ;  /* 0x0000000602027c10 */ /* 0x004fca0008ffe4ff */
[----:B------:R1:W-:Y:S02]  /*43590*/  STL [R1+0x11a4], R2 ;  /* 0x0011a40201007387 */ /* 0x0003e40000100800 */
[----:B-1----:R-:W1:Y:S02]  /*435a0*/  S2R R2, SR_TID.X ;  /* 0x0000000000027919 */ /* 0x002e640000002100 */
[----:B------:R0:W-:Y:S04]  /*435b0*/  STL [R1+0x1194], R26 ;  /* 0x0011941a01007387 */ /* 0x0001e80000100800 */
[----:B------:R0:W-:Y:S01]  /*435c0*/  STL [R1+0x119c], R27 ;  /* 0x00119c1b01007387 */ /* 0x0001e20000100800 */
[----:B-1----:R-:W-:-:S05]  /*435d0*/  LOP3.LUT R2, R2, 0x3f, RZ, 0xc0, !PT ;  /* 0x0000003f02027812 */ /* 0x002fca00078ec0ff */
[----:B------:R-:W-:Y:S01]  /*435e0*/  IMAD.SHL.U32 R2, R2, 0x2, RZ ;  /* 0x0000000202027824 */ /* 0x000fe200078e00ff */
[----:B0-----:R-:W-:Y:S06]  /*435f0*/  @P0 BRA `(.L_x_2) ;  /* 0xfffffdac00c80947 */ /* 0x001fec000383ffff */
[----:B-----5:R0:W-:Y:S04]  /*43600*/  STL [R1+0x13a4], R5 ;  /* 0x0013a40501007387 */ /* 0x0201e80000100800 */
[----:B0-----:R-:W2:Y:S04]  /*43610*/  LDL.LU R5, [R1+0x4a0] ;  /* 0x0004a00001057983 */ /* 0x001ea80000300800 */
[----:B--2---:R0:W-:Y:S04]  /*43620*/  STL [R1+0x13ac], R5 ;  /* 0x0013ac0501007387 */ /* 0x0041e80000100800 */
        /* <DEDUP_REMOVED lines=32> */
[----:B------:R1:W-:Y:S01]  /*43830*/  STL [R1+0x13a0], R4 ;  /* 0x0013a00401007387 */ /* 0x0003e20000100800 */
[----:B0-----:R-:W-:-:S03]  /*43840*/  IMAD.MOV.U32 R5, RZ, RZ, R9 ;  /* 0x000000ffff057224 */ /* 0x001fc600078e0009 */
[----:B-1----:R-:W2:Y:S04]  /*43850*/  LDL.LU R4, [R1+0x41c] ;  /* 0x00041c0001047983 */ /* 0x002ea80000300800 */
        /* <DEDUP_REMOVED lines=35> */
[----:B------:R-:W2:Y:S04]  /*43a90*/  LDL.LU R2, [R1+0x474] ;  /* 0x0004740001027983 */ /* 0x000ea80000300800 */
[----:B------:R-:W2:Y:S01]  /*43aa0*/  LDL.LU R0, [R1+0x470] ;  /* 0x0004700001007983 */ /* 0x000ea20000300800 */
[----:B0-----:R-:W-:-:S03]  /*43ab0*/  IMAD.MOV.U32 R4, RZ, RZ, R8 ;  /* 0x000000ffff047224 */ /* 0x001fc600078e0008 */
[----:B------:R-:W3:Y:S04]  /*43ac0*/  LDL.LU R8, [R1+0x42c] ;  /* 0x00042c0001087983 */ /* 0x000ee80000300800 */
[----:B------:R-:W3:Y:S04]  /*43ad0*/  LDL.LU R9, [R1+0x428] ;  /* 0x0004280001097983 */ /* 0x000ee80000300800 */
[----:B------:R-:W4:Y:S04]  /*43ae0*/  LDL.LU R10, [R1+0x424] ;  /* 0x00042400010a7983 */ /* 0x000f280000300800 */
        /* <DEDUP_REMOVED lines=10> */
[----:B0-----:R-:W2:Y:S04]  /*43b90*/  LDL.LU R7, [R1+0x478] ;  /* 0x0004780001077983 */ /* 0x001ea80000300800 */
[----:B------:R0:W-:Y:S04]  /*43ba0*/  STL [R1+0x1244], R6 ;  /* 0x0012440601007387 */ /* 0x0001e80000100800 */
[----:B0-----:R-:W2:Y:S04]  /*43bb0*/  LDL.LU R6, [R1+0x47c] ;  /* 0x00047c0001067983 */ /* 0x001ea80000300800 */
[----:B------:R0:W-:Y:S04]  /*43bc0*/  STL [R1+0x1224], R13 ;  /* 0x0012240d01007387 */ /* 0x0001e80000100800 */
[----:B0-----:R-:W3:Y:S04]  /*43bd0*/  LDL.LU R13, [R1+0x440] ;  /* 0x00044000010d7983 */ /* 0x001ee80000300800 */
[----:B------:R0:W-:Y:S04]  /*43be0*/  STL [R1+0x1220], R12 ;  /* 0x0012200c01007387 */ /* 0x0001e80000100800 */
[----:B0-----:R-:W3:Y:S04]  /*43bf0*/  LDL.LU R12, [R1+0x444] ;  /* 0x00044400010c7983 */ /* 0x001ee80000300800 */
[----:B------:R0:W-:Y:S04]  /*43c00*/  STL [R1+0x121c], R17 ;  /* 0x00121c1101007387 */ /* 0x0001e80000100800 */
[----:B0-----:R-:W4:Y:S04]  /*43c10*/  LDL.LU R17, [R1+0x448] ;  /* 0x0004480001117983 */ /* 0x001f280000300800 */
[----:B------:R0:W-:Y:S04]  /*43c20*/  STL [R1+0x1218], R16 ;  /* 0x0012181001007387 */ /* 0x0001e80000100800 */
[----:B0-----:R-:W4:Y:S04]  /*43c30*/  LDL.LU R16, [R1+0x44c] ;  /* 0x00044c0001107983 */ /* 0x001f280000300800 */
[----:B------:R0:W-:Y:S01]  /*43c40*/  STL [R1+0x1214], R23 ;  /* 0x0012141701007387 */ /* 0x0001e20000100800 */
[----:B------:R-:W-:-:S03]  /*43c50*/  F2FP.F16.F32.PACK_AB R5, R4, R5 ;  /* 0x000000050405723e */ /* 0x000fc600000000ff */
[----:B0-----:R-:W3:Y:S04]  /*43c60*/  LDL.LU R23, [R1+0x500] ;  /* 0x0005000001177983 */ /* 0x001ee80000300800 */
[----:B------:R0:W-:Y:S04]  /*43c70*/  STL [R1+0x1210], R22 ;  /* 0x0012101601007387 */ /* 0x0001e80000100800 */
        /* <DEDUP_REMOVED lines=11> */
[----:B------:R-:W2:Y:S04]  /*43d30*/  LDL.LU R4, [R1+0x1430] ;  /* 0x0014300001047983 */ /* 0x000ea80000300800 */
[----:B------:R0:W-:Y:S04]  /*43d40*/  STL [R1+0x1ac], R5 ;  /* 0x0001ac0501007387 */ /* 0x0001e80000100800 */
[----:B0-----:R-:W2:Y:S02]  /*43d50*/  LDL.LU R5, [R1+0x142c] ;  /* 0x00142c0001057983 */ /* 0x001ea40000300800 */
[----:B--2---:R-:W-:-:S02]  /*43d60*/  F2FP.F16.F32.PACK_AB R5, R4, R5 ;  /* 0x000000050405723e */ /* 0x004fc400000000ff */
        /* <DEDUP_REMOVED lines=64> */
[----:B------:R-:W3:Y:S04]  /*44170*/  LDL.LU R4, [R1+0x13a8] ;  /* 0x0013a80001047983 */ /* 0x000ee80000300800 */
[----:B------:R0:W-:Y:S01]  /*44180*/  STL [R1+0x168], R5 ;  /* 0x0001680501007387 */ /* 0x0001e20000100800 */
[----:B----4-:R-:W-:-:S03]  /*44190*/  F2FP.F16.F32.PACK_AB R16, R16, R17 ;  /* 0x000000111010723e */ /* 0x010fc600000000ff */
[----:B0-----:R-:W2:Y:S01]  /*441a0*/  LDL.LU R5, [R1+0x13a4] ;  /* 0x0013a40001057983 */ /* 0x001ea20000300800 */
[----:B------:R-:W-:Y:S02]  /*441b0*/  F2FP.F16.F32.PACK_AB R6, R6, R7 ;  /* 0x000000070606723e */ /* 0x000fe400000000ff */
[----:B------:R-:W-:Y:S02]  /*441c0*/  F2FP.F16.F32.PACK_AB R0, R2, R0 ;  /* 0x000000000200723e */ /* 0x000fe400000000ff */
[----:B------:R-:W-:Y:S02]  /*441d0*/  F2FP.F16.F32.PACK_AB R2, R10, R11 ;  /* 0x0000000b0a02723e */ /* 0x000fe400000000ff */
[----:B---3--:R-:W-:Y:S02]  /*441e0*/  F2FP.F16.F32.PACK_AB R28, R4, R28 ;  /* 0x0000001c041c723e */ /* 0x008fe400000000ff */
[----:B------:R-:W3:Y:S04]  /*441f0*/  LDL.LU R4, [R1+0x13a0] ;  /* 0x0013a00001047983 */ /* 0x000ee80000300800 */
[----:B------:R0:W-:Y:S02]  /*44200*/  STL [R1+0x164], R28 ;  /* 0x0001641c01007387 */ /* 0x0001e40000100800 */
[----:B0-----:R-:W-:-:S02]  /*44210*/  F2FP.F16.F32.PACK_AB R28, R3, R29 ;  /* 0x0000001d031c723e */ /* 0x001fc400000000ff */
[----:B------:R-:W-:Y:S02]  /*44220*/  F2FP.F16.F32.PACK_AB R3, R20, R21 ;  /* 0x000000151403723e */ /* 0x000fe400000000ff */
[----:B------:R-:W-:Y:S01]  /*44230*/  F2FP.F16.F32.PACK_AB R20, R22, R23 ;  /* 0x000000171614723e */ /* 0x000fe200000000ff */
[----:B------:R-:W-:Y:S04]  /*44240*/  STL [R1+0x160], R28 ;  /* 0x0001601c01007387 */ /* 0x000fe80000100800 */
[----:B------:R0:W-:Y:S04]  /*44250*/  STL [R1+0x15c], R3 ;  /* 0x00015c0301007387 */ /* 0x0001e80000100800 */
[----:B------:R-:W-:Y:S01]  /*44260*/  STL [R1+0x158], R20 ;  /* 0x0001581401007387 */ /* 0x000fe20000100800 */
[----:B0-----:R-:W-:-:S03]  /*44270*/  F2FP.F16.F32.PACK_AB R3, R12, R13 ;  /* 0x0000000d0c03723e */ /* 0x001fc600000000ff */
[----:B------:R-:W-:Y:S04]  /*44280*/  STL [R1+0x154], R16 ;  /* 0x0001541001007387 */ /* 0x000fe80000100800 */
[----:B------:R0:W-:Y:S04]  /*44290*/  STL [R1+0x150], R3 ;  /* 0x0001500301007387 */ /* 0x0001e80000100800 */
[----:B------:R-:W-:Y:S01]  /*442a0*/  STL [R1+0x14c], R6 ;  /* 0x00014c0601007387 */ /* 0x000fe20000100800 */
[----:B0-----:R-:W-:-:S03]  /*442b0*/  F2FP.F16.F32.PACK_AB R3, R8, R9 ;  /* 0x000000090803723e */ /* 0x001fc600000000ff */
[----:B------:R0:W-:Y:S04]  /*442c0*/  STL [R1+0x148], R0 ;  /* 0x0001480001007387 */ /* 0x0001e80000100800 */
[----:B------:R1:W-:Y:S01]  /*442d0*/  STL [R1+0x144], R3 ;  /* 0x0001440301007387 */ /* 0x0003e20000100800 */
[----:B0-----:R-:W-:-:S03]  /*442e0*/  F2FP.F16.F32.PACK_AB R0, R18, R19 ;  /* 0x000000131200723e */ /* 0x001fc600000000ff */
[----:B------:R0:W-:Y:S01]  /*442f0*/  STL [R1+0x140], R2 ;  /* 0x0001400201007387 */ /* 0x0001e20000100800 */
[----:B-1----:R-:W-:-:S03]  /*44300*/  F2FP.F16.F32.PACK_AB R3, R14, R15 ;  /* 0x0000000f0e03723e */ /* 0x002fc600000000ff */
[----:B------:R1:W-:Y:S04]  /*44310*/  STL [R1+0x13c], R0 ;  /* 0x00013c0001007387 */ /* 0x0003e80000100800 */
[----:B------:R-:W-:Y:S04]  /*44320*/  STL [R1+0x138], R3 ;  /* 0x0001380301007387 */ /* 0x000fe80000100800 */
[----:B------:R-:W4:Y:S01]  /*44330*/  LDL.LU R28, [R1+0x3e0] ;  /* 0x0003e000011c7983 */ /* 0x000f220000300800 */
[----:B0-----:R-:W-:Y:S02]  /*44340*/  F2FP.F16.F32.PACK_AB R2, R24, R25 ;  /* 0x000000191802723e */ /* 0x001fe400000000ff */
[----:B-1----:R-:W-:-:S03]  /*44350*/  F2FP.F16.F32.PACK_AB R0, R26, R27 ;  /* 0x0000001b1a00723e */ /* 0x002fc600000000ff */
[----:B------:R-:W-:Y:S04]  /*44360*/  STL [R1+0x134], R2 ;  /* 0x0001340201007387 */ /* 0x000fe80000100800 */
[----:B----4-:R0:W-:Y:S04]  /*44370*/  STL [R1+0x1318], R28 ;  /* 0x0013181c01007387 */ /* 0x0101e80000100800 */
[----:B------:R-:W-:Y:S04]  /*44380*/  STL [R1+0x130], R0 ;  /* 0x0001300001007387 */ /* 0x000fe80000100800 */
[----:B0-----:R-:W4:Y:S04]  /*44390*/  LDL.LU R28, [R1+0x3e8] ;  /* 0x0003e800011c7983 */ /* 0x001f280000300800 */
[----:B----4-:R0:W-:Y:S04]  /*443a0*/  STL [R1+0x1320], R28 ;  /* 0x0013201c01007387 */ /* 0x0101e80000100800 */
        /* <DEDUP_REMOVED lines=29> */
[----:B----4-:R-:W-:Y:S04]  /*44580*/  STL [R1+0x1398], R28 ;  /* 0x0013981c01007387 */ /* 0x010fe80000100800 */
[----:B------:R-:W4:Y:S04]  /*44590*/  LDL.LU R3, [R1+0x58c] ;  /* 0x00058c0001037983 */ /* 0x000f280000300800 */
        /* <DEDUP_REMOVED lines=33> */
[----:B0-----:R-:W4:Y:S01]  /*447b0*/  LDL.LU R3, [R1+0x484] ;  /* 0x0004840001037983 */ /* 0x001f220000300800 */
[----:B--2---:R-:W-:-:S03]  /*447c0*/  IMAD.MOV.U32 R28, RZ, RZ, R5 ;  /* 0x000000ffff1c7224 */ /* 0x004fc600078e0005 */
[----:B----4-:R3:W-:Y:S04]  /*447d0*/  STL [R1+0x139c], R3 ;  /* 0x00139c0301007387 */ /* 0x0107e80000100800 */
[----:B------:R-:W2:Y:S04]  /*447e0*/  LDL.LU R29, [R1+0x588] ;  /* 0x00058800011d7983 */ /* 0x000ea80000300800 */
[----:B------:R-:W4:Y:S04]  /*447f0*/  LDL.LU R20, [R1+0x584] ;  /* 0x0005840001147983 */ /* 0x000f280000300800 */
[----:B------:R-:W4:Y:S04]  /*44800*/  LDL.LU R21, [R1+0x580] ;  /* 0x0005800001157983 */ /* 0x000f280000300800 */
        /* <DEDUP_REMOVED lines=12> */
[----:B---3--:R-:W-:-:S03]  /*448d0*/  IMAD.MOV.U32 R3, RZ, RZ, R4 ;  /* 0x000000ffff037224 */ /* 0x008fc600078e0004 */
[----:B------:R-:W3:Y:S04]  /*448e0*/  LDL.LU R10, [R1+0x5cc] ;  /* 0x0005cc00010a7983 */ /* 0x000ee80000300800 */
[----:B------:R-:W3:Y:S04]  /*448f0*/  LDL.LU R11, [R1+0x5c8] ;  /* 0x0005c800010b7983 */ /* 0x000ee80000300800 */
[----:B------:R-:W3:Y:S04]  /*44900*/  LDL.LU R18, [R1+0x5c4] ;  /* 0x0005c40001127983 */ /* 0x000ee80000300800 */
[----:B------:R-:W3:Y:S04]  /*44910*/  LDL.LU R19, [R1+0x5c0] ;  /* 0x0005c00001137983 */ /* 0x000ee80000300800 */
[----:B------:R-:W3:Y:S01]  /*44920*/  LDL.LU R14, [R1+0x5dc] ;  /* 0x0005dc00010e7983 */ /* 0x000ee20000300800 */
[----:B------:R-:W-:-:S03]  /*44930*/  F2FP.F16.F32.PACK_AB R28, R3, R28 ;  /* 0x0000001c031c723e */ /* 0x000fc600000000ff */
[----:B------:R-:W3:Y:S04]  /*44940*/  LDL.LU R15, [R1+0x5d8] ;  /* 0x0005d800010f7983 */ /* 0x000ee80000300800 */
[----:B------:R-:W3:Y:S04]  /*44950*/  LDL.LU R4, [R1+0x5d4] ;  /* 0x0005d40001047983 */ /* 0x000ee80000300800 */
[----:B------:R-:W3:Y:S04]  /*44960*/  LDL.LU R5, [R1+0x5d0] ;  /* 0x0005d00001057983 */ /* 0x000ee80000300800 */
[----:B------:R-:W3:Y:S04]  /*44970*/  LDL.LU R24, [R1+0x5ec] ;  /* 0x0005ec0001187983 */ /* 0x000ee80000300800 */
[----:B------:R-:W3:Y:S04]  /*44980*/  LDL.LU R25, [R1+0x5e8] ;  /* 0x0005e80001197983 */ /* 0x000ee80000300800 */
[----:B------:R-:W3:Y:S04]  /*44990*/  LDL.LU R26, [R1+0x5e4] ;  /* 0x0005e400011a7983 */ /* 0x000ee80000300800 */
[----:B------:R-:W3:Y:S04]  /*449a0*/  LDL.LU R27, [R1+0x5e0] ;  /* 0x0005e000011b7983 */ /* 0x000ee80000300800 */
[----:B------:R-:W4:Y:S04]  /*449b0*/  LDL.LU R3, [R1+0x139c] ;  /* 0x00139c0001037983 */ /* 0x000f280000300800 */
[----:B------:R0:W-:Y:S04]  /*449c0*/  STL [R1+0x11c], R28 ;  /* 0x00011c1c01007387 */ /* 0x0001e80000100800 */
[----:B0-----:R-:W4:Y:S02]  /*449d0*/  LDL.LU R28, [R1+0x1398] ;  /* 0x00139800011c7983 */ /* 0x001f240000300800 */
[----:B----4-:R-:W-:-:S02]  /*449e0*/  F2FP.F16.F32.PACK_AB R28, R3, R28 ;  /* 0x0000001c031c723e */ /* 0x010fc400000000ff */
        /* <DEDUP_REMOVED lines=64> */
[----:B------:R-:W4:Y:S01]  /*44df0*/  LDL.LU R3, [R1+0x1314] ;  /* 0x0013140001037983 */ /* 0x000f220000300800 */
[----:B------:R-:W-:-:S03]  /*44e00*/  F2FP.F16.F32.PACK_AB R20, R20, R21 ;  /* 0x000000151414723e */ /* 0x000fc600000000ff */
[----:B------:R4:W-:Y:S01]  /*44e10*/  STL [R1+0xd8], R28 ;  /* 0x0000d81c01007387 */ /* 0x0009e20000100800 */
[----:B--2---:R-:W-:Y:S02]  /*44e20*/  F2FP.F16.F32.PACK_AB R16, R16, R17 ;  /* 0x000000111010723e */ /* 0x004fe400000000ff */
[----:B------:R-:W-:Y:S02]  /*44e30*/  F2FP.F16.F32.PACK_AB R12, R12, R13 ;  /* 0x0000000d0c0c723e */ /* 0x000fe400000000ff */
[----:B------:R-:W-:Y:S02]  /*44e40*/  F2FP.F16.F32.PACK_AB R2, R2, R0 ;  /* 0x000000000202723e */ /* 0x000fe400000000ff */
[----:B------:R-:W-:Y:S02]  /*44e50*/  F2FP.F16.F32.PACK_AB R0, R8, R9 ;  /* 0x000000090800723e */ /* 0x000fe400000000ff */
[----:B----4-:R-:W-:Y:S02]  /*44e60*/  F2FP.F16.F32.PACK_AB R28, R3, R29 ;  /* 0x0000001d031c723e */ /* 0x010fe400000000ff */
[----:B------:R-:W-:-:S03]  /*44e70*/  F2FP.F16.F32.PACK_AB R3, R22, R23 ;  /* 0x000000171603723e */ /* 0x000fc600000000ff */
[----:B------:R-:W-:Y:S04]  /*44e80*/  STL [R1+0xd4], R28 ;  /* 0x0000d41c01007387 */ /* 0x000fe80000100800 */
[----:B------:R-:W-:Y:S04]  /*44e90*/  STL [R1+0xd0], R20 ;  /* 0x0000d01401007387 */ /* 0x000fe80000100800 */
[----:B------:R0:W-:Y:S04]  /*44ea0*/  STL [R1+0xcc], R3 ;  /* 0x0000cc0301007387 */ /* 0x0001e80000100800 */
[----:B------:R-:W-:Y:S01]  /*44eb0*/  STL [R1+0xc8], R16 ;  /* 0x0000c81001007387 */ /* 0x000fe20000100800 */
[----:B0-----:R-:W-:-:S03]  /*44ec0*/  F2FP.F16.F32.PACK_AB R3, R6, R7 ;  /* 0x000000070603723e */ /* 0x001fc600000000ff */
[----:B------:R-:W-:Y:S04]  /*44ed0*/  STL [R1+0xc4], R12 ;  /* 0x0000c40c01007387 */ /* 0x000fe80000100800 */
[----:B------:R3:W-:Y:S04]  /*44ee0*/  STL [R1+0xc0], R3 ;  /* 0x0000c00301007387 */ /* 0x0007e80000100800 */
[----:B------:R0:W-:Y:S01]  /*44ef0*/  STL [R1+0xbc], R2 ;  /* 0x0000bc0201007387 */ /* 0x0001e20000100800 */
[----:B---3--:R-:W-:-:S03]  /*44f00*/  F2FP.F16.F32.PACK_AB R3, R10, R11 ;  /* 0x0000000b0a03723e */ /* 0x008fc600000000ff */
[----:B------:R1:W-:Y:S01]  /*44f10*/  STL [R1+0xb8], R0 ;  /* 0x0000b80001007387 */ /* 0x0003e20000100800 */
[----:B0-----:R-:W-:-:S03]  /*44f20*/  F2FP.F16.F32.PACK_AB R2, R18, R19 ;  /* 0x000000131202723e */ /* 0x001fc600000000ff */
[----:B------:R0:W-:Y:S01]  /*44f30*/  STL [R1+0xb4], R3 ;  /* 0x0000b40301007387 */ /* 0x0001e20000100800 */
[----:B-1----:R-:W-:-:S03]  /*44f40*/  F2FP.F16.F32.PACK_AB R0, R14, R15 ;  /* 0x0000000f0e00723e */ /* 0x002fc600000000ff */
[----:B------:R1:W-:Y:S01]  /*44f50*/  STL [R1+0xb0], R2 ;  /* 0x0000b00201007387 */ /* 0x0003e20000100800 */
[----:B0-----:R-:W-:-:S03]  /*44f60*/  F2FP.F16.F32.PACK_AB R3, R4, R5 ;  /* 0x000000050403723e */ /* 0x001fc600000000ff */
[----:B------:R0:W-:Y:S04]  /*44f70*/  STL [R1+0xac], R0 ;  /* 0x0000ac0001007387 */ /* 0x0001e80000100800 */
[----:B------:R-:W-:Y:S04]  /*44f80*/  STL [R1+0xa8], R3 ;  /* 0x0000a80301007387 */ /* 0x000fe80000100800 */
[----:B------:R-:W2:Y:S01]  /*44f90*/  LDL.LU R28, [R1+0x590] ;  /* 0x00059000011c7983 */ /* 0x000ea20000300800 */
[----:B-1----:R-:W-:Y:S02]  /*44fa0*/  F2FP.F16.F32.PACK_AB R2, R24, R25 ;  /* 0x000000191802723e */ /* 0x002fe400000000ff */
[----:B0-----:R-:W-:-:S03]  /*44fb0*/  F2FP.F16.F32.PACK_AB R0, R26, R27 ;  /* 0x0000001b1a00723e */ /* 0x001fc600000000ff */
[----:B------:R-:W-:Y:S04]  /*44fc0*/  STL [R1+0xa4], R2 ;  /* 0x0000a40201007387 */ /* 0x000fe80000100800 */
[----:B--2---:R0:W-:Y:S04]  /*44fd0*/  STL [R1+0x128c], R28 ;  /* 0x00128c1c01007387 */ /* 0x0041e80000100800 */
[----:B------:R-:W-:Y:S04]  /*44fe0*/  STL [R1+0xa0], R0 ;  /* 0x0000a00001007387 */ /* 0x000fe80000100800 */
        /* <DEDUP_REMOVED lines=33> */
[----:B------:R-:W3:Y:S04]  /*45200*/  LDL.LU R3, [R1+0x67c] ;  /* 0x00067c0001037983 */ /* 0x000ee80000300800 */
[----:B---3--:R0:W-:Y:S04]  /*45210*/  STL [R1+0x1288], R3 ;  /* 0x0012880301007387 */ /* 0x0081e80000100800 */
[----:B0-----:R-:W3:Y:S04]  /*45220*/  LDL.LU R3, [R1+0x594] ;  /* 0x0005940001037983 */ /* 0x001ee80000300800 */
        /* <DEDUP_REMOVED lines=33> */
[----:B0-----:R-:W2:Y:S04]  /*45440*/  LDL.LU R3, [R1+0x4dc] ;  /* 0x0004dc0001037983 */ /* 0x001ea80000300800 */
        /* <DEDUP_REMOVED lines=27> */
[----:B--2---:R-:W-:-:S03]  /*45600*/  F2FP.F16.F32.PACK_AB R28, R3, R28 ;  /* 0x0000001c031c723e */ /* 0x004fc600000000ff */
        /* <DEDUP_REMOVED lines=68> */
[----:B------:R-:W2:Y:S01]  /*45a50*/  LDL.LU R3, [R1+0x1288] ;  /* 0x0012880001037983 */ /* 0x000ea20000300800 */
[----:B----4-:R-:W-:-:S03]  /*45a60*/  F2FP.F16.F32.PACK_AB R20, R20, R21 ;  /* 0x000000151414723e */ /* 0x010fc600000000ff */
[----:B------:R2:W-:Y:S01]  /*45a70*/  STL [R1+0x58], R28 ;  /* 0x0000581c01007387 */ /* 0x0005e20000100800 */
[----:B---3--:R-:W-:Y:S02]  /*45a80*/  F2FP.F16.F32.PACK_AB R16, R16, R17 ;  /* 0x000000111010723e */ /* 0x008fe400000000ff */
[----:B------:R-:W-:Y:S02]  /*45a90*/  F2FP.F16.F32.PACK_AB R12, R12, R13 ;  /* 0x0000000d0c0c723e */ /* 0x000fe400000000ff */
[----:B------:R-:W-:Y:S02]  /*45aa0*/  F2FP.F16.F32.PACK_AB R2, R2, R0 ;  /* 0x000000000202723e */ /* 0x000fe400000000ff */
[----:B------:R-:W-:Y:S02]  /*45ab0*/  F2FP.F16.F32.PACK_AB R0, R8, R9 ;  /* 0x000000090800723e */ /* 0x000fe400000000ff */
[----:B--2---:R-:W-:Y:S02]  /*45ac0*/  F2FP.F16.F32.PACK_AB R28, R3, R29 ;  /* 0x0000001d031c723e */ /* 0x004fe400000000ff */
        /* <DEDUP_REMOVED lines=9> */
[----:B0-----:R-:W-:-:S03]  /*45b60*/  F2FP.F16.F32.PACK_AB R3, R10, R11 ;  /* 0x0000000b0a03723e */ /* 0x001fc600000000ff */
[----:B------:R0:W-:Y:S01]  /*45b70*/  STL [R1+0x38], R0 ;  /* 0x0000380001007387 */ /* 0x0001e20000100800 */
[----:B-1----:R-:W-:-:S03]  /*45b80*/  F2FP.F16.F32.PACK_AB R2, R18, R19 ;  /* 0x000000131202723e */ /* 0x002fc600000000ff */
[----:B------:R1:W-:Y:S01]  /*45b90*/  STL [R1+0x34], R3 ;  /* 0x0000340301007387 */ /* 0x0003e20000100800 */
[----:B0-----:R-:W-:-:S03]  /*45ba0*/  F2FP.F16.F32.PACK_AB R0, R14, R15 ;  /* 0x0000000f0e00723e */ /* 0x001fc600000000ff */
[----:B------:R0:W-:Y:S01]  /*45bb0*/  STL [R1+0x30], R2 ;  /* 0x0000300201007387 */ /* 0x0001e20000100800 */
[----:B-1----:R-:W-:-:S03]  /*45bc0*/  F2FP.F16.F32.PACK_AB R3, R4, R5 ;  /* 0x000000050403723e */ /* 0x002fc600000000ff */
[----:B------:R1:W-:Y:S04]  /*45bd0*/  STL [R1+0x2c], R0 ;  /* 0x00002c0001007387 */ /* 0x0003e80000100800 */
[----:B------:R-:W-:Y:S04]  /*45be0*/  STL [R1+0x28], R3 ;  /* 0x0000280301007387 */ /* 0x000fe80000100800 */
[----:B------:R-:W2:Y:S01]  /*45bf0*/  LDL.LU R7, [R1+0x710] ;  /* 0x0007100001077983 */ /* 0x000ea20000300800 */
[----:B0-----:R-:W-:Y:S02]  /*45c00*/  F2FP.F16.F32.PACK_AB R2, R24, R25 ;  /* 0x000000191802723e */ /* 0x001fe400000000ff */
[----:B-1----:R-:W-:-:S03]  /*45c10*/  F2FP.F16.F32.PACK_AB R0, R26, R27 ;  /* 0x0000001b1a00723e */ /* 0x002fc600000000ff */
        /* <DEDUP_REMOVED lines=34> */
[----:B---3--:R0:W-:Y:S04]  /*45e40*/  STL [R1+0x1240], R5 ;  /* 0x0012400501007387 */ /* 0x0081e80000100800 */
[----:B0-----:R-:W3:Y:S04]  /*45e50*/  LDL.LU R5, [R1+0x6a4] ;  /* 0x0006a40001057983 */ /* 0x001ee80000300800 */
[----:B------:R-:W4:Y:S04]  /*45e60*/  LDL.LU R4, [R1+0x720] ;  /* 0x0007200001047983 */ /* 0x000f280000300800 */
[----:B----4-:R0:W-:Y:S04]  /*45e70*/  STL [R1+0x123c], R4 ;  /* 0x00123c0401007387 */ /* 0x0101e80000100800 */
[----:B0-----:R-:W4:Y:S04]  /*45e80*/  LDL.LU R4, [R1+0x72c] ;  /* 0x00072c0001047983 */ /* 0x001f280000300800 */
[----:B------:R-:W2:Y:S04]  /*45e90*/  LDL.LU R11, [R1+0x738] ;  /* 0x00073800010b7983 */ /* 0x000ea80000300800 */
[----:B--2---:R0:W-:Y:S04]  /*45ea0*/  STL [R1+0x1238], R11 ;  /* 0x0012380b01007387 */ /* 0x0041e80000100800 */
        /* <DEDUP_REMOVED lines=10> */
[----:B------:R-:W3:Y:S01]  /*45f50*/  LDL.LU R13, [R1+0x6ec] ;  /* 0x0006ec00010d7983 */ /* 0x000ee20000300800 */
[----:B------:R-:W-:-:S03]  /*45f60*/  F2FP.F16.F32.PACK_AB R7, R6, R7 ;  /* 0x000000070607723e */ /* 0x000fc600000000ff */
[----:B---3--:R0:W-:Y:S04]  /*45f70*/  STL [R1+0x1228], R13 ;  /* 0x0012280d01007387 */ /* 0x0081e80000100800 */
        /* <DEDUP_REMOVED lines=50> */
[----:B------:R0:W-:Y:S04]  /*462a0*/  STL [R1], R7 ;  /* 0x0000000701007387 */ /* 0x0001e80000100800 */
[----:B0-----:R-:W4:Y:S02]  /*462b0*/  LDL.LU R7, [R1+0x1248] ;  /* 0x0012480001077983 */ /* 0x001f240000300800 */
[----:B----4-:R-:W-:-:S02]  /*462c0*/  F2FP.F16.F32.PACK_AB R7, R6, R7 ;  /* 0x000000070607723e */ /* 0x010fc400000000ff */
[----:B------:R-:W4:Y:S02]  /*462d0*/  LDL.LU R6, [R1+0x1244] ;  /* 0x0012440001067983 */ /* 0x000f240000300800 */
[----:B----4-:R-:W-:Y:S02]  /*462e0*/  F2FP.F16.F32.PACK_AB R6, R5, R6 ;  /* 0x000000060506723e */ /* 0x010fe400000000ff */
[----:B------:R-:W4:Y:S02]  /*462f0*/  LDL.LU R5, [R1+0x1240] ;  /* 0x0012400001057983 */ /* 0x000f240000300800 */
[----:B----4-:R-:W-:Y:S02]  /*46300*/  F2FP.F16.F32.PACK_AB R5, R4, R5 ;  /* 0x000000050405723e */ /* 0x010fe400000000ff */
[----:B------:R-:W4:Y:S02]  /*46310*/  LDL.LU R4, [R1+0x123c] ;  /* 0x00123c0001047983 */ /* 0x000f240000300800 */
[----:B----4-:R-:W-:-:S02]  /*46320*/  F2FP.F16.F32.PACK_AB R4, R11, R4 ;  /* 0x000000040b04723e */ /* 0x010fc400000000ff */
[----:B------:R-:W4:Y:S02]  /*46330*/  LDL.LU R11, [R1+0x1238] ;  /* 0x00123800010b7983 */ /* 0x000f240000300800 */
[----:B----4-:R-:W-:Y:S02]  /*46340*/  F2FP.F16.F32.PACK_AB R11, R10, R11 ;  /* 0x0000000b0a0b723e */ /* 0x010fe400000000ff */
[----:B------:R-:W4:Y:S02]  /*46350*/  LDL.LU R10, [R1+0x1234] ;  /* 0x00123400010a7983 */ /* 0x000f240000300800 */
[----:B----4-:R-:W-:Y:S02]  /*46360*/  F2FP.F16.F32.PACK_AB R10, R9, R10 ;  /* 0x0000000a090a723e */ /* 0x010fe400000000ff */
[----:B------:R-:W2:Y:S02]  /*46370*/  LDL.LU R9, [R1+0x1230] ;  /* 0x0012300001097983 */ /* 0x000ea40000300800 */
[----:B--2---:R-:W-:-:S02]  /*46380*/  F2FP.F16.F32.PACK_AB R9, R8, R9 ;  /* 0x000000090809723e */ /* 0x004fc400000000ff */
[----:B------:R-:W3:Y:S02]  /*46390*/  LDL.LU R8, [R1+0x122c] ;  /* 0x00122c0001087983 */ /* 0x000ee40000300800 */
[----:B---3--:R-:W-:Y:S02]  /*463a0*/  F2FP.F16.F32.PACK_AB R8, R13, R8 ;  /* 0x000000080d08723e */ /* 0x008fe400000000ff */
[----:B------:R-:W2:Y:S01]  /*463b0*/  LDL.LU R13, [R1+0x1228] ;  /* 0x00122800010d7983 */ /* 0x000ea20000300800 */
[----:B------:R-:W-:Y:S02]  /*463c0*/  F2FP.F16.F32.PACK_AB R14, R12, R14 ;  /* 0x0000000e0c0e723e */ /* 0x000fe400000000ff */
[----:B--2---:R-:W-:Y:S02]  /*463d0*/  F2FP.F16.F32.PACK_AB R15, R13, R15 ;  /* 0x0000000f0d0f723e */ /* 0x004fe400000000ff */
[----:B------:R-:W2:Y:S04]  /*463e0*/  LDL.LU R13, [R1+0x1224] ;  /* 0x00122400010d7983 */ /* 0x000ea80000300800 */
[----:B------:R-:W3:Y:S01]  /*463f0*/  LDL.LU R12, [R1+0x1220] ;  /* 0x00122000010c7983 */ /* 0x000ee20000300800 */
[----:B--2---:R-:W-:-:S03]  /*46400*/  F2FP.F16.F32.PACK_AB R13, R17, R13 ;  /* 0x0000000d110d723e */ /* 0x004fc600000000ff */
[----:B------:R-:W2:Y:S01]  /*46410*/  LDL.LU R17, [R1+0x121c] ;  /* 0x00121c0001117983 */ /* 0x000ea20000300800 */
[----:B------:R-:W-:Y:S02]  /*46420*/  F2FP.F16.F32.PACK_AB R19, R23, R19 ;  /* 0x000000131713723e */ /* 0x000fe400000000ff */
[----:B---3--:R-:W-:Y:S02]  /*46430*/  F2FP.F16.F32.PACK_AB R12, R16, R12 ;  /* 0x0000000c100c723e */ /* 0x008fe400000000ff */
[----:B------:R-:W3:Y:S01]  /*46440*/  LDL.LU R16, [R1+0x1218] ;  /* 0x0012180001107983 */ /* 0x000ee20000300800 */
[----:B------:R-:W-:-:S03]  /*46450*/  F2FP.F16.F32.PACK_AB R18, R22, R18 ;  /* 0x000000121612723e */ /* 0x000fc600000000ff */
[----:B------:R-:W4:Y:S04]  /*46460*/  LDL.LU R23, [R1+0x1214] ;  /* 0x0012140001177983 */ /* 0x000f280000300800 */
[----:B------:R-:W4:Y:S01]  /*46470*/  LDL.LU R22, [R1+0x1210] ;  /* 0x0012100001167983 */ /* 0x000f220000300800 */
[----:B--2---:R-:W-:-:S03]  /*46480*/  F2FP.F16.F32.PACK_AB R17, R21, R17 ;  /* 0x000000111511723e */ /* 0x004fc600000000ff */
[----:B------:R-:W2:Y:S01]  /*46490*/  LDL.LU R21, [R1+0x120c] ;  /* 0x00120c0001157983 */ /* 0x000ea20000300800 */
[----:B---3--:R-:W-:-:S03]  /*464a0*/  F2FP.F16.F32.PACK_AB R16, R20, R16 ;  /* 0x000000101410723e */ /* 0x008fc600000000ff */
[----:B------:R-:W3:Y:S01]  /*464b0*/  LDL.LU R20, [R1+0x1208] ;  /* 0x0012080001147983 */ /* 0x000ee20000300800 */
[----:B----4-:R-:W-:-:S03]  /*464c0*/  F2FP.F16.F32.PACK_AB R23, R29, R23 ;  /* 0x000000171d17723e */ /* 0x010fc600000000ff */
[----:B------:R-:W4:Y:S01]  /*464d0*/  LDL.LU R29, [R1+0x1204] ;  /* 0x00120400011d7983 */ /* 0x000f220000300800 */
[----:B------:R-:W-:-:S03]  /*464e0*/  F2FP.F16.F32.PACK_AB R22, R3, R22 ;  /* 0x000000160316723e */ /* 0x000fc600000000ff */
[----:B------:R-:W4:Y:S01]  /*464f0*/  LDL.LU R3, [R1+0x1200] ;  /* 0x0012000001037983 */ /* 0x000f220000300800 */
[----:B--2---:R-:W-:-:S03]  /*46500*/  F2FP.F16.F32.PACK_AB R21, R28, R21 ;  /* 0x000000151c15723e */ /* 0x004fc600000000ff */
[----:B------:R-:W2:Y:S01]  /*46510*/  LDL.LU R28, [R1+0x11fc] ;  /* 0x0011fc00011c7983 */ /* 0x000ea20000300800 */
[----:B------:R-:W-:Y:S02]  /*46520*/  F2FP.F16.F32.PACK_AB R26, R24, R26 ;  /* 0x0000001a181a723e */ /* 0x000fe400000000ff */
[----:B---3--:R-:W-:Y:S02]  /*46530*/  F2FP.F16.F32.PACK_AB R20, R2, R20 ;  /* 0x000000140214723e */ /* 0x008fe400000000ff */
[----:B------:R-:W-:Y:S02]  /*46540*/  F2FP.F16.F32.PACK_AB R27, R0, R27 ;  /* 0x0000001b001b723e */ /* 0x000fe400000000ff */
[----:B----4-:R-:W-:Y:S02]  /*46550*/  F2FP.F16.F32.PACK_AB R25, R25, R29 ;  /* 0x0000001d1919723e */ /* 0x010fe400000000ff */
[----:B--2---:R-:W-:-:S07]  /*46560*/  F2FP.F16.F32.PACK_AB R24, R28, R3 ;  /* 0x000000031c18723e */ /* 0x004fce00000000ff */
.L_x_1:
[----:B------:R-:W2:Y:S01]  /*46570*/  LDL.LU R29, [R1+0x11e8] ;  /* 0x0011e800011d7983 */ /* 0x000ea20000300800 */
[----:B------:R-:W0:Y:S01]  /*46580*/  S2UR UR5, SR_CgaCtaId ;  /* 0x00000000000579c3 */ /* 0x000e220000008800 */
[----:B------:R-:W-:Y:S01]  /*46590*/  ULDC.64 UR10, c[0x0][0x228] ;  /* 0x00008a00000a7ab9 */ /* 0x000fe20000000a00 */
[----:B------:R-:W-:Y:S01]  /*465a0*/  UMOV UR4, 0x400 ;  /* 0x0000040000047882 */ /* 0x000fe20000000000 */
[----:B------:R3:W-:Y:S01]  /*465b0*/  STL [R1+0x12b0], R7 ;  /* 0x0012b00701007387 */ /* 0x0007e20000100800 */
[----:B------:R-:W-:-:S03]  /*465c0*/  ULDC UR6, c[0x0][0x22c] ;  /* 0x00008b0000067ab9 */ /* 0x000fc60000000800 */
[----:B---3--:R-:W3:Y:S04]  /*465d0*/  LDL R7, [R1+0x4e0] ;  /* 0x0004e00001077983 */ /* 0x008ee80000100800 */
[----:B------:R-:W4:Y:S01]  /*465e0*/  LDL.LU R3, [R1+0x11f8] ;  /* 0x0011f80001037983 */ /* 0x000f220000300800 */
[----:B------:R-:W5:Y:S01]  /*465f0*/  S2R R28, SR_TID.X ;  /* 0x00000000001c7919 */ /* 0x000f620000002100 */
[----:B0-----:R-:W-:-:S03]  /*46600*/  ULEA UR4, UR5, UR4, 0x18 ;  /* 0x0000000405047291 */ /* 0x001fc6000f8ec03f */
[----:B------:R-:W-:Y:S01]  /*46610*/  ULDC UR5, c[0x0][0x22c] ;  /* 0x00008b0000057ab9 */ /* 0x000fe20000000800 */
[----:B-----5:R-:W-:-:S05]  /*46620*/  IMAD.SHL.U32 R28, R28, 0x10, RZ ;  /* 0x000000101c1c7824 */ /* 0x020fca00078e00ff */
[----:B------:R-:W-:Y:S01]  /*46630*/  LOP3.LUT R28, R28, 0x1f0, RZ, 0xc0, !PT ;  /* 0x000001f01c1c7812 */ /* 0x000fe200078ec0ff */
[----:B------:R-:W-:Y:S03]  /*46640*/  BAR.SYNC.DEFER_BLOCKING 0x0 ;  /* 0x0000000000007b1d */ /* 0x000fe60000010000 */
[----:B--2---:R-:W-:-:S03]  /*46650*/  IADD3 R28, R28, UR4, R29 ;  /* 0x000000041c1c7c10 */ /* 0x004fc6000fffe01d */
[----:B------:R-:W0:Y:S01]  /*46660*/  S2R R29, SR_TID.X ;  /* 0x00000000001d7919 */ /* 0x000e220000002100 */
[C---:B---3--:R-:W-:Y:S02]  /*46670*/  VIADD R2, R7.reuse, 0x1 ;  /* 0x0000000107027836 */ /* 0x048fe40000000000 */
[----:B-1----:R-:W-:Y:S01]  /*46680*/  VIADD R0, R7, 0x2 ;  /* 0x0000000207007836 */ /* 0x002fe20000000000 */
[----:B----4-:R-:W-:-:S04]  /*46690*/  ISETP.GE.AND P0, PT, R3, UR10, PT ;  /* 0x0000000a03007c0c */ /* 0x010fc8000bf06270 */
[----:B------:R-:W-:Y:S01]  /*466a0*/  ISETP.LT.AND P2, PT, R2, UR6, !P0 ;  /* 0x0000000602007c0c */ /* 0x000fe2000c741270 */
[C---:B------:R-:W-:Y:S01]  /*466b0*/  VIADD R2, R7.reuse, 0x3 ;  /* 0x0000000307027836 */ /* 0x040fe20000000000 */
[----:B------:R-:W-:Y:S01]  /*466c0*/  ISETP.LT.AND P1, PT, R0, UR5, !P0 ;  /* 0x0000000500007c0c */ /* 0x000fe2000c721270 */
[----:B------:R-:W-:Y:S01]  /*466d0*/  VIADD R0, R7, 0x4 ;  /* 0x0000000407007836 */ /* 0x000fe20000000000 */
[----:B------:R-:W-:Y:S01]  /*466e0*/  STSM.16.M88.4 [R28], R24 ;  /* 0x000000181c007844 */ /* 0x000fe20000000200 */
[----:B------:R-:W-:Y:S01]  /*466f0*/  ULDC UR6, c[0x0][0x22c] ;  /* 0x00008b0000067ab9 */ /* 0x000fe20000000800 */
[----:B------:R-:W-:Y:S02]  /*46700*/  ULDC UR5, c[0x0][0x22c] ;  /* 0x00008b0000057ab9 */ /* 0x000fe40000000800 */
[----:B------:R-:W2:Y:S01]  /*46710*/  LDL.LU R7, [R1+0x12b0] ;  /* 0x0012b00001077983 */ /* 0x000ea20000300800 */
[----:B------:R-:W-:Y:S01]  /*46720*/  ISETP.LT.AND P5, PT, R0, UR6, !P0 ;  /* 0x0000000600007c0c */ /* 0x000fe2000c7a1270 */
[----:B------:R-:W-:Y:S01]  /*46730*/  ULDC.64 UR6, c[0x0][0x220] ;  /* 0x0000880000067ab9 */ /* 0x000fe20000000a00 */
[----:B------:R-:W-:Y:S01]  /*46740*/  ISETP.LT.AND P3, PT, R2, UR5, !P0 ;  /* 0x0000000502007c0c */ /* 0x000fe2000c761270 */
[----:B------:R1:W-:Y:S01]  /*46750*/  STSM.16.M88.4 [R28+0x200], R20 ;  /* 0x000200141c007844 */ /* 0x0003e20000000200 */
[----:B0-----:R-:W-:Y:S01]  /*46760*/  LOP3.LUT R29, R29, 0x3f, RZ, 0xc0, !PT ;  /* 0x0000003f1d1d7812 */ /* 0x001fe200078ec0ff */
[----:B------:R-:W-:-:S03]  /*46770*/  ULDC UR5, c[0x0][0x22c] ;  /* 0x00008b0000057ab9 */ /* 0x000fc60000000800 */
[----:B------:R-:W-:Y:S01]  /*46780*/  LEA R0, R29, UR4, 0x4 ;  /* 0x000000041d007c11 */ /* 0x000fe2000f8e20ff */
[----:B------:R-:W-:Y:S06]  /*46790*/  BAR.SYNC.DEFER_BLOCKING 0x0 ;  /* 0x0000000000007b1d */ /* 0x000fec0000010000 */
[----:B------:R-:W-:Y:S01]  /*467a0*/  ULDC UR4, c[0x0][0x244] ;  /* 0x0000910000047ab9 */ /* 0x000fe20000000800 */
[----:B-1----:R-:W3:Y:S04]  /*467b0*/  LDL.LU R20, [R1] ;  /* 0x0000000001147983 */ /* 0x002ee80000300800 */
[----:B------:R-:W3:Y:S04]  /*467c0*/  LDL.LU R21, [R1+0x4] ;  /* 0x0000040001157983 */ /* 0x000ee80000300800 */
[----:B------:R-:W3:Y:S04]  /*467d0*/  LDL.LU R22, [R1+0x8] ;  /* 0x0000080001167983 */ /* 0x000ee80000300800 */
[----:B------:R-:W3:Y:S04]  /*467e0*/  LDL.LU R23, [R1+0xc] ;  /* 0x00000c0001177983 */ /* 0x000ee80000300800 */
[----:B------:R-:W0:Y:S04]  /*467f0*/  LDS.128 R24, [R0] ;  /* 0x0000000000187984 */ /* 0x000e280000000c00 */
[----:B0-----:R-:W-:Y:S04]  /*46800*/  STL [R1+0x120c], R27 ;  /* 0x00120c1b01007387 */ /* 0x001fe80000100800 */
[----:B------:R-:W-:Y:S04]  /*46810*/  STL [R1+0x1258], R26 ;  /* 0x0012581a01007387 */ /* 0x000fe80000100800 */
[----:B------:R-:W-:Y:S04]  /*46820*/  STL.64 [R1+0x1250], R24 ;  /* 0x0012501801007387 */ /* 0x000fe80000100a00 */
[----:B------:R-:W0:Y:S01]  /*46830*/  LDS.128 R24, [R0+0x400] ;  /* 0x0004000000187984 */ /* 0x000e220000000c00 */
[----:B------:R-:W-:Y:S06]  /*46840*/  BAR.SYNC.DEFER_BLOCKING 0x0 ;  /* 0x0000000000007b1d */ /* 0x000fec0000010000 */
[----:B------:R-:W-:Y:S04]  /*46850*/  STSM.16.M88.4 [R28], R16 ;  /* 0x000000101c007844 */ /* 0x000fe80000000200 */
[----:B------:R-:W-:Y:S01]  /*46860*/  STSM.16.M88.4 [R28+0x200], R12 ;  /* 0x0002000c1c007844 */ /* 0x000fe20000000200 */
[----:B------:R-:W-:Y:S06]  /*46870*/  BAR.SYNC.DEFER_BLOCKING 0x0 ;  /* 0x0000000000007b1d */ /* 0x000fec0000010000 */
[----:B0-----:R-:W-:Y:S04]  /*46880*/  STL.64 [R1+0x120], R24 ;  /* 0x0001201801007387 */ /* 0x001fe80000100a00 */
[----:B------:R-:W-:Y:S04]  /*46890*/  STL.64 [R1+0x128], R26 ;  /* 0x0001281a01007387 */ /* 0x000fe80000100a00 */
[----:B------:R-:W0:Y:S04]  /*468a0*/  LDS.128 R16, [R0] ;  /* 0x0000000000107984 */ /* 0x000e280000000c00 */
[----:B------:R-:W1:Y:S01]  /*468b0*/  LDS.128 R12, [R0+0x400] ;  /* 0x00040000000c7984 */ /* 0x000e620000000c00 */
[----:B------:R-:W-:Y:S06]  /*468c0*/  BAR.SYNC.DEFER_BLOCKING 0x0 ;  /* 0x0000000000007b1d */ /* 0x000fec0000010000 */
[----:B------:R-:W-:Y:S04]  /*468d0*/  STSM.16.M88.4 [R28], R8 ;  /* 0x000000081c007844 */ /* 0x000fe80000000200 */
[----:B0-----:R-:W-:Y:S04]  /*468e0*/  STL.64 [R1+0x1b0], R16 ;  /* 0x0001b01001007387 */ /* 0x001fe80000100a00 */
[----:B------:R-:W-:Y:S04]  /*468f0*/  STL.64 [R1+0x1b8], R18 ;  /* 0x0001b81201007387 */ /* 0x000fe80000100a00 */
[----:B-1----:R-:W-:Y:S04]  /*46900*/  STL.64 [R1+0x1c0], R12 ;  /* 0x0001c00c01007387 */ /* 0x002fe80000100a00 */
[----:B------:R-:W-:Y:S04]  /*46910*/  STL.64 [R1+0x1c8], R14 ;  /* 0x0001c80e01007387 */ /* 0x000fe80000100a00 */
[----:B--2---:R-:W-:Y:S01]  /*46920*/  STSM.16.M88.4 [R28+0x200], R4 ;  /* 0x000200041c007844 */ /* 0x004fe20000000200 */
[----:B------:R-:W-:Y:S06]  /*46930*/  BAR.SYNC.DEFER_BLOCKING 0x0 ;  /* 0x0000000000007b1d */ /* 0x000fec0000010000 */
[----:B------:R-:W0:Y:S04]  /*46940*/  LDS.128 R8, [R0] ;  /* 0x0000000000087984 */ /* 0x000e280000000c00 */
[----:B------:R-:W1:Y:S01]  /*46950*/  LDS.128 R4, [R0+0x400] ;  /* 0x0004000000047984 */ /* 0x000e620000000c00 */
[----:B------:R-:W-:Y:S06]  /*46960*/  BAR.SYNC.DEFER_BLOCKING 0x0 ;  /* 0x0000000000007b1d */ /* 0x000fec0000010000 */
[----:B---3--:R-:W-:Y:S04]  /*46970*/  STSM.16.M88.4 [R28], R20 ;  /* 0x000000141c007844 */ /* 0x008fe80000000200 */
[----:B0-----:R-:W-:Y:S04]  /*46980*/  STL.64 [R1+0x1d0], R8 ;  /* 0x0001d00801007387 */ /* 0x001fe80000100a00 */
[----:B------:R-:W-:Y:S04]  /*46990*/  STL.64 [R1+0x1d8], R10 ;  /* 0x0001d80a01007387 */ /* 0x000fe80000100a00 */
[----:B-1----:R-:W-:Y:S04]  /*469a0*/  STL.64 [R1+0x1e0], R4 ;  /* 0x0001e00401007387 */ /* 0x002fe80000100a00 */
[----:B------:R-:W-:Y:S04]  /*469b0*/  STL.64 [R1+0x1e8], R6 ;  /* 0x0001e80601007387 */ /* 0x000fe80000100a00 */
[----:B------:R-:W2:Y:S04]  /*469c0*/  LDL.LU R16, [R1+0x90] ;  /* 0x0000900001107983 */ /* 0x000ea80000300800 */
        /* <DEDUP_REMOVED lines=37> */
[----:B------:R-:W4:Y:S04]  /*46c20*/  LDL.LU R8, [R1+0x70] ;  /* 0x0000700001087983 */ /* 0x000f280000300800 */
[----:B------:R-:W4:Y:S04]  /*46c30*/  LDL.LU R9, [R1+0x74] ;  /* 0x0000740001097983 */ /* 0x000f280000300800 */
[----:B------:R-:W4:Y:S04]  /*46c40*/  LDL.LU R10, [R1+0x78] ;  /* 0x00007800010a7983 */ /* 0x000f280000300800 */
[----:B------:R-:W4:Y:S04]  /*46c50*/  LDL.LU R11, [R1+0x7c] ;  /* 0x00007c00010b7983 */ /* 0x000f280000300800 */
[----:B------:R-:W5:Y:S04]  /*46c60*/  LDL.LU R12, [R1+0x80] ;  /* 0x00008000010c7983 */ /* 0x000f680000300800 */
        /* <DEDUP_REMOVED lines=11> */
[----:B--2---:R-:W-:Y:S01]  /*46d20*/  STSM.16.M88.4 [R28+0x200], R16 ;  /* 0x000200101c007844 */ /* 0x004fe20000000200 */
[----:B------:R-:W-:Y:S06]  /*46d30*/  BAR.SYNC.DEFER_BLOCKING 0x0 ;  /* 0x0000000000007b1d */ /* 0x000fec0000010000 */
[----:B------:R-:W0:Y:S04]  /*46d40*/  LDS.128 R16, [R0] ;  /* 0x0000000000107984 */ /* 0x000e280000000c00 */
[----:B0-----:R-:W-:Y:S04]  /*46d50*/  STL.64 [R1], R16 ;  /* 0x0000001001007387 */ /* 0x001fe80000100a00 */
[----:B------:R-:W-:Y:S04]  /*46d60*/  STL.64 [R1+0x8], R18 ;  /* 0x0000081201007387 */ /* 0x000fe80000100a00 */
[----:B------:R-:W0:Y:S04]  /*46d70*/  LDS.128 R16, [R0+0x400] ;  /* 0x0004000000107984 */ /* 0x000e280000000c00 */
[----:B0-----:R-:W-:Y:S04]  /*46d80*/  STL.64 [R1+0x10], R16 ;  /* 0x0000101001007387 */ /* 0x001fe80000100a00 */
[----:B------:R0:W-:Y:S04]  /*46d90*/  STL.64 [R1+0x18], R18 ;  /* 0x0000181201007387 */ /* 0x0001e80000100a00 */
[----:B0-----:R-:W2:Y:S04]  /*46da0*/  LDL.LU.64 R18, [R1+0x12a8] ;  /* 0x0012a80001127983 */ /* 0x001ea80000300a00 */
[----:B------:R-:W2:Y:S01]  /*46db0*/  LDL.LU.64 R16, [R1+0x12a0] ;  /* 0x0012a00001107983 */ /* 0x000ea20000300a00 */
[----:B------:R-:W-:Y:S06]  /*46dc0*/  BAR.SYNC.DEFER_BLOCKING 0x0 ;  /* 0x0000000000007b1d */ /* 0x000fec0000010000 */
[----:B--2---:R0:W-:Y:S04]  /*46dd0*/  STSM.16.M88.4 [R28], R16 ;  /* 0x000000101c007844 */ /* 0x0041e80000000200 */
[----:B0-----:R-:W2:Y:S04]  /*46de0*/  LDL.LU.64 R18, [R1+0x1298] ;  /* 0x0012980001127983 */ /* 0x001ea80000300a00 */
[----:B------:R-:W2:Y:S04]  /*46df0*/  LDL.LU.64 R16, [R1+0x1290] ;  /* 0x0012900001107983 */ /* 0x000ea80000300a00 */
[----:B--2---:R-:W-:Y:S01]  /*46e00*/  STSM.16.M88.4 [R28+0x200], R16 ;  /* 0x000200101c007844 */ /* 0x004fe20000000200 */
[----:B------:R-:W-:Y:S06]  /*46e10*/  BAR.SYNC.DEFER_BLOCKING 0x0 ;  /* 0x0000000000007b1d */ /* 0x000fec0000010000 */
[----:B------:R-:W0:Y:S04]  /*46e20*/  LDS.128 R16, [R0] ;  /* 0x0000000000107984 */ /* 0x000e280000000c00 */
[----:B0-----:R-:W-:Y:S04]  /*46e30*/  STL.64 [R1+0x20], R16 ;  /* 0x0000201001007387 */ /* 0x001fe80000100a00 */
        /* <DEDUP_REMOVED lines=15> */
[----:B------:R-:W0:Y:S01]  /*46f30*/  LDS.128 R16, [R0+0x400] ;  /* 0x0004000000107984 */ /* 0x000e220000000c00 */
[----:B------:R-:W-:Y:S06]  /*46f40*/  BAR.SYNC.DEFER_BLOCKING 0x0 ;  /* 0x0000000000007b1d */ /* 0x000fec0000010000 */
[----:B0-----:R-:W-:Y:S04]  /*46f50*/  STL.64 [R1+0x50], R16 ;  /* 0x0000501001007387 */ /* 0x001fe80000100a00 */
[----:B------:R0:W-:Y:S04]  /*46f60*/  STL.64 [R1+0x58], R18 ;  /* 0x0000581201007387 */ /* 0x0001e80000100a00 */
[----:B0-----:R-:W2:Y:S04]  /*46f70*/  LDL.LU.64 R18, [R1+0x1268] ;  /* 0x0012680001127983 */ /* 0x001ea80000300a00 */
[----:B------:R-:W2:Y:S04]  /*46f80*/  LDL.LU.64 R16, [R1+0x1260] ;  /* 0x0012600001107983 */ /* 0x000ea80000300a00 */
[----:B---3--:R-:W-:Y:S04]  /*46f90*/  STSM.16.M88.4 [R28], R4 ;  /* 0x000000041c007844 */ /* 0x008fe80000000200 */
[----:B----4-:R-:W-:Y:S01]  /*46fa0*/  STSM.16.M88.4 [R28+0x200], R8 ;  /* 0x000200081c007844 */ /* 0x010fe20000000200 */
[----:B------:R-:W-:Y:S06]  /*46fb0*/  BAR.SYNC.DEFER_BLOCKING 0x0 ;  /* 0x0000000000007b1d */ /* 0x000fec0000010000 */
[----:B------:R-:W0:Y:S04]  /*46fc0*/  LDS.128 R8, [R0] ;  /* 0x0000000000087984 */ /* 0x000e280000000c00 */
[----:B------:R-:W1:Y:S01]  /*46fd0*/  LDS.128 R4, [R0+0x400] ;  /* 0x0004000000047984 */ /* 0x000e620000000c00 */
[----:B------:R-:W-:Y:S06]  /*46fe0*/  BAR.SYNC.DEFER_BLOCKING 0x0 ;  /* 0x0000000000007b1d */ /* 0x000fec0000010000 */
[----:B-----5:R-:W-:Y:S04]  /*46ff0*/  STSM.16.M88.4 [R28], R12 ;  /* 0x0000000c1c007844 */ /* 0x020fe80000000200 */
        /* <DEDUP_REMOVED lines=9> */
[----:B------:R-:W-:Y:S04]  /*47090*/  STSM.16.M88.4 [R28], R24 ;  /* 0x000000181c007844 */ /* 0x000fe80000000200 */
[----:B------:R-:W-:Y:S01]  /*470a0*/  STSM.16.M88.4 [R28+0x200], R20 ;  /* 0x000200141c007844 */ /* 0x000fe20000000200 */
[----:B------:R-:W-:Y:S06]  /*470b0*/  BAR.SYNC.DEFER_BLOCKING 0x0 ;  /* 0x0000000000007b1d */ /* 0x000fec0000010000 */
[----:B0-----:R-:W-:Y:S04]  /*470c0*/  STL.64 [R1+0x80], R8 ;  /* 0x0000800801007387 */ /* 0x001fe80000100a00 */
[----:B------:R-:W-:Y:S04]  /*470d0*/  STL.64 [R1+0x88], R10 ;  /* 0x0000880a01007387 */ /* 0x000fe80000100a00 */
[----:B-1----:R0:W-:Y:S04]  /*470e0*/  STL.64 [R1+0x90], R4 ;  /* 0x0000900401007387 */ /* 0x0021e80000100a00 */
[----:B------:R-:W-:Y:S04]  /*470f0*/  STL.64 [R1+0x98], R6 ;  /* 0x0000980601007387 */ /* 0x000fe80000100a00 */
[----:B------:R-:W1:Y:S04]  /*47100*/  LDS.128 R8, [R0] ;  /* 0x0000000000087984 */ /* 0x000e680000000c00 */
[----:B0-----:R-:W2:Y:S04]  /*47110*/  LDL.LU R4, [R1+0x110] ;  /* 0x0001100001047983 */ /* 0x001ea80000300800 */
[----:B------:R-:W0:Y:S04]  /*47120*/  LDS.128 R24, [R0+0x400] ;  /* 0x0004000000187984 */ /* 0x000e280000000c00 */
[----:B-1----:R1:W-:Y:S04]  /*47130*/  STL.64 [R1+0xa0], R8 ;  /* 0x0000a00801007387 */ /* 0x0023e80000100a00 */
[----:B------:R3:W-:Y:S04]  /*47140*/  STL.64 [R1+0xa8], R10 ;  /* 0x0000a80a01007387 */ /* 0x0007e80000100a00 */
[----:B------:R-:W2:Y:S04]  /*47150*/  LDL.LU R5, [R1+0x114] ;  /* 0x0001140001057983 */ /* 0x000ea80000300800 */
[----:B------:R-:W4:Y:S04]  /*47160*/  LDL.LU R6, [R1+0x118] ;  /* 0x0001180001067983 */ /* 0x000f280000300800 */
[----:B------:R-:W4:Y:S04]  /*47170*/  LDL.LU R7, [R1+0x11c] ;  /* 0x00011c0001077983 */ /* 0x000f280000300800 */
[----:B-1----:R-:W5:Y:S04]  /*47180*/  LDL.LU R8, [R1+0xc0] ;  /* 0x0000c00001087983 */ /* 0x002f680000300800 */
[----:B------:R-:W5:Y:S04]  /*47190*/  LDL.LU R9, [R1+0xc4] ;  /* 0x0000c40001097983 */ /* 0x000f680000300800 */
[----:B---3--:R-:W5:Y:S04]  /*471a0*/  LDL.LU R10, [R1+0xc8] ;  /* 0x0000c800010a7983 */ /* 0x008f680000300800 */
[----:B------:R-:W5:Y:S04]  /*471b0*/  LDL.LU R11, [R1+0xcc] ;  /* 0x0000cc00010b7983 */ /* 0x000f680000300800 */
[----:B------:R-:W3:Y:S04]  /*471c0*/  LDL.LU R20, [R1+0xd0] ;  /* 0x0000d00001147983 */ /* 0x000ee80000300800 */
[----:B------:R-:W3:Y:S04]  /*471d0*/  LDL.LU R21, [R1+0xd4] ;  /* 0x0000d40001157983 */ /* 0x000ee80000300800 */
[----:B------:R-:W3:Y:S04]  /*471e0*/  LDL.LU R22, [R1+0xd8] ;  /* 0x0000d80001167983 */ /* 0x000ee80000300800 */
[----:B------:R-:W3:Y:S01]  /*471f0*/  LDL.LU R23, [R1+0xdc] ;  /* 0x0000dc0001177983 */ /* 0x000ee20000300800 */
[----:B------:R-:W-:Y:S06]  /*47200*/  BAR.SYNC.DEFER_BLOCKING 0x0 ;  /* 0x0000000000007b1d */ /* 0x000fec0000010000 */
[----:B----4-:R-:W-:Y:S04]  /*47210*/  STL.64 [R1+0x1228], R6 ;  /* 0x0012280601007387 */ /* 0x010fe80000100a00 */
[----:B--2---:R1:W-:Y:S04]  /*47220*/  STL.64 [R1+0x1220], R4 ;  /* 0x0012200401007387 */ /* 0x0043e80000100a00 */
[----:B-1----:R-:W2:Y:S04]  /*47230*/  LDL.LU R4, [R1+0x100] ;  /* 0x0001000001047983 */ /* 0x002ea80000300800 */
[----:B------:R-:W2:Y:S04]  /*47240*/  LDL.LU R5, [R1+0x104] ;  /* 0x0001040001057983 */ /* 0x000ea80000300800 */
[----:B------:R-:W4:Y:S04]  /*47250*/  LDL.LU R6, [R1+0x108] ;  /* 0x0001080001067983 */ /* 0x000f280000300800 */
[----:B------:R-:W4:Y:S04]  /*47260*/  LDL.LU R7, [R1+0x10c] ;  /* 0x00010c0001077983 */ /* 0x000f280000300800 */
[----:B----4-:R-:W-:Y:S04]  /*47270*/  STL.64 [R1+0x1238], R6 ;  /* 0x0012380601007387 */ /* 0x010fe80000100a00 */
[----:B--2---:R1:W-:Y:S04]  /*47280*/  STL.64 [R1+0x1230], R4 ;  /* 0x0012300401007387 */ /* 0x0043e80000100a00 */
[----:B-1----:R-:W2:Y:S04]  /*47290*/  LDL.LU R4, [R1+0xf0] ;  /* 0x0000f00001047983 */ /* 0x002ea80000300800 */
[----:B------:R-:W2:Y:S04]  /*472a0*/  LDL.LU R5, [R1+0xf4] ;  /* 0x0000f40001057983 */ /* 0x000ea80000300800 */
[----:B------:R-:W4:Y:S04]  /*472b0*/  LDL.LU R6, [R1+0xf8] ;  /* 0x0000f80001067983 */ /* 0x000f280000300800 */
[----:B------:R-:W4:Y:S04]  /*472c0*/  LDL.LU R7, [R1+0xfc] ;  /* 0x0000fc0001077983 */ /* 0x000f280000300800 */
[----:B-----5:R-:W-:Y:S04]  /*472d0*/  STSM.16.M88.4 [R28], R8 ;  /* 0x000000081c007844 */ /* 0x020fe80000000200 */
[----:B---3--:R-:W-:Y:S01]  /*472e0*/  STSM.16.M88.4 [R28+0x200], R20 ;  /* 0x000200141c007844 */ /* 0x008fe20000000200 */
[----:B------:R-:W-:Y:S06]  /*472f0*/  BAR.SYNC.DEFER_BLOCKING 0x0 ;  /* 0x0000000000007b1d */ /* 0x000fec0000010000 */
[----:B------:R-:W1:Y:S04]  /*47300*/  LDS.128 R8, [R0] ;  /* 0x0000000000087984 */ /* 0x000e680000000c00 */
[----:B------:R-:W3:Y:S01]  /*47310*/  LDS.128 R20, [R0+0x400] ;  /* 0x0004000000147984 */ /* 0x000ee20000000c00 */
[----:B------:R-:W-:Y:S06]  /*47320*/  BAR.SYNC.DEFER_BLOCKING 0x0 ;  /* 0x0000000000007b1d */ /* 0x000fec0000010000 */
[----:B----4-:R-:W-:Y:S04]  /*47330*/  STL.64 [R1+0x1248], R6 ;  /* 0x0012480601007387 */ /* 0x010fe80000100a00 */
[----:B--2---:R2:W-:Y:S04]  /*47340*/  STL.64 [R1+0x1240], R4 ;  /* 0x0012400401007387 */ /* 0x0045e80000100a00 */
[----:B--2---:R-:W2:Y:S04]  /*47350*/  LDL.LU R4, [R1+0xe0] ;  /* 0x0000e00001047983 */ /* 0x004ea80000300800 */
[----:B------:R-:W2:Y:S04]  /*47360*/  LDL.LU R5, [R1+0xe4] ;  /* 0x0000e40001057983 */ /* 0x000ea80000300800 */
[----:B------:R-:W2:Y:S04]  /*47370*/  LDL.LU R6, [R1+0xe8] ;  /* 0x0000e80001067983 */ /* 0x000ea80000300800 */
[----:B------:R-:W2:Y:S04]  /*47380*/  LDL.LU R7, [R1+0xec] ;  /* 0x0000ec0001077983 */ /* 0x000ea80000300800 */
        /* <DEDUP_REMOVED lines=8> */
[----:B0-----:R-:W-:Y:S04]  /*47410*/  STL.64 [R1+0xb0], R24 ;  /* 0x0000b01801007387 */ /* 0x001fe80000100a00 */
[----:B------:R0:W-:Y:S04]  /*47420*/  STL.64 [R1+0xb8], R26 ;  /* 0x0000b81a01007387 */ /* 0x0001e80000100a00 */
[----:B0-----:R-:W5:Y:S04]  /*47430*/  LDL.LU R26, [R1+0x1258] ;  /* 0x00125800011a7983 */ /* 0x001f680000300800 */
[----:B------:R-:W5:Y:S04]  /*47440*/  LDL.LU.64 R24, [R1+0x1250] ;  /* 0x0012500001187983 */ /* 0x000f680000300a00 */
[----:B------:R-:W5:Y:S04]  /*47450*/  LDL R27, [R1+0x4e0] ;  /* 0x0004e000011b7983 */ /* 0x000f680000100800 */
[----:B-1----:R0:W-:Y:S04]  /*47460*/  STL.64 [R1+0xc0], R8 ;  /* 0x0000c00801007387 */ /* 0x0021e80000100a00 */
[----:B------:R1:W-:Y:S04]  /*47470*/  STL.64 [R1+0xc8], R10 ;  /* 0x0000c80a01007387 */ /* 0x0003e80000100a00 */
[----:B0-----:R-:W5:Y:S04]  /*47480*/  LDL.LU R8, [R1+0x150] ;  /* 0x0001500001087983 */ /* 0x001f680000300800 */
[----:B---3--:R0:W-:Y:S04]  /*47490*/  STL.64 [R1+0xd0], R20 ;  /* 0x0000d01401007387 */ /* 0x0081e80000100a00 */
[----:B------:R3:W-:Y:S04]  /*474a0*/  STL.64 [R1+0xd8], R22 ;  /* 0x0000d81601007387 */ /* 0x0007e80000100a00 */
[----:B------:R-:W5:Y:S04]  /*474b0*/  LDL.LU R9, [R1+0x154] ;  /* 0x0001540001097983 */ /* 0x000f680000300800 */
[----:B-1----:R-:W5:Y:S04]  /*474c0*/  LDL.LU R10, [R1+0x158] ;  /* 0x00015800010a7983 */ /* 0x002f680000300800 */
[----:B------:R-:W5:Y:S04]  /*474d0*/  LDL.LU R11, [R1+0x15c] ;  /* 0x00015c00010b7983 */ /* 0x000f680000300800 */
[----:B0-----:R-:W5:Y:S04]  /*474e0*/  LDL.LU R20, [R1+0x160] ;  /* 0x0001600001147983 */ /* 0x001f680000300800 */
[----:B------:R-:W5:Y:S04]  /*474f0*/  LDL.LU R21, [R1+0x164] ;  /* 0x0001640001157983 */ /* 0x000f680000300800 */
[----:B---3--:R-:W3:Y:S04]  /*47500*/  LDL.LU R22, [R1+0x168] ;  /* 0x0001680001167983 */ /* 0x008ee80000300800 */
[----:B------:R-:W3:Y:S04]  /*47510*/  LDL.LU R23, [R1+0x16c] ;  /* 0x00016c0001177983 */ /* 0x000ee80000300800 */
        /* <DEDUP_REMOVED lines=24> */
[----:B----4-:R-:W-:Y:S04]  /*476a0*/  STSM.16.M88.4 [R28], R12 ;  /* 0x0000000c1c007844 */ /* 0x010fe80000000200 */
[----:B-----5:R1:W-:Y:S04]  /*476b0*/  STSM.16.M88.4 [R28+0x200], R16 ;  /* 0x000200101c007844 */ /* 0x0203e80000000200 */
[----:B0-----:R-:W-:Y:S04]  /*476c0*/  STL.64 [R1+0x110], R4 ;  /* 0x0001100401007387 */ /* 0x001fe80000100a00 */
[----:B------:R-:W-:Y:S01]  /*476d0*/  STL.64 [R1+0x118], R6 ;  /* 0x0001180601007387 */ /* 0x000fe20000100a00 */
[----:B------:R-:W-:Y:S06]  /*476e0*/  BAR.SYNC.DEFER_BLOCKING 0x0 ;  /* 0x0000000000007b1d */ /* 0x000fec0000010000 */
[----:B-1----:R-:W2:Y:S04]  /*476f0*/  LDL.LU R16, [R1+0x180] ;  /* 0x0001800001107983 */ /* 0x002ea80000300800 */
[----:B------:R-:W2:Y:S04]  /*47700*/  LDL.LU R17, [R1+0x184] ;  /* 0x0001840001117983 */ /* 0x000ea80000300800 */
[----:B------:R-:W2:Y:S04]  /*47710*/  LDL.LU R18, [R1+0x188] ;  /* 0x0001880001127983 */ /* 0x000ea80000300800 */
[----:B------:R-:W2:Y:S04]  /*47720*/  LDL.LU R19, [R1+0x18c] ;  /* 0x00018c0001137983 */ /* 0x000ea80000300800 */
[----:B------:R-:W0:Y:S04]  /*47730*/  LDS.128 R4, [R0] ;  /* 0x0000000000047984 */ /* 0x000e280000000c00 */
[----:B------:R-:W4:Y:S04]  /*47740*/  LDL.LU R12, [R1+0x170] ;  /* 0x00017000010c7983 */ /* 0x000f280000300800 */
[----:B------:R-:W4:Y:S04]  /*47750*/  LDL.LU R13, [R1+0x174] ;  /* 0x00017400010d7983 */ /* 0x000f280000300800 */
[----:B------:R-:W4:Y:S04]  /*47760*/  LDL.LU R14, [R1+0x178] ;  /* 0x00017800010e7983 */ /* 0x000f280000300800 */
[----:B------:R-:W4:Y:S01]  /*47770*/  LDL.LU R15, [R1+0x17c] ;  /* 0x00017c00010f7983 */ /* 0x000f220000300800 */
[----:B------:R-:W-:Y:S01]  /*47780*/  IMAD R2, R3, UR4, RZ ;  /* 0x0000000403027c24 */ /* 0x000fe2000f8e02ff */
[----:B------:R-:W-:Y:S01]  /*47790*/  ULDC UR4, c[0x0][0x248] ;  /* 0x0000920000047ab9 */ /* 0x000fe20000000800 */
[----:B------:R-:W-:-:S03]  /*477a0*/  ISETP.LT.AND P4, PT, R27, UR11, !P0 ;  /* 0x0000000b1b007c0c */ /* 0x000fc6000c781270 */
[----:B------:R-:W-:Y:S01]  /*477b0*/  LEA R3, P6, R2, UR6, 0x1 ;  /* 0x0000000602037c11 */ /* 0x000fe2000f8c08ff */
[C---:B------:R-:W-:Y:S01]  /*477c0*/  VIADD R29, R27.reuse, 0x5 ;  /* 0x000000051b1d7836 */ /* 0x040fe20000000000 */
[----:B------:R-:W-:Y:S01]  /*477d0*/  ULDC UR6, c[0x0][0x248] ;  /* 0x0000920000067ab9 */ /* 0x000fe20000000800 */
[----:B0-----:R-:W-:Y:S04]  /*477e0*/  STL.64 [R1+0x130], R4 ;  /* 0x0001300401007387 */ /* 0x001fe80000100a00 */
[----:B------:R-:W-:Y:S04]  /*477f0*/  STL.64 [R1+0x138], R6 ;  /* 0x0001380601007387 */ /* 0x000fe80000100a00 */
[----:B------:R-:W0:Y:S01]  /*47800*/  LDS.128 R4, [R0+0x400] ;  /* 0x0004000000047984 */ /* 0x000e220000000c00 */
[----:B------:R-:W-:Y:S06]  /*47810*/  BAR.SYNC.DEFER_BLOCKING 0x0 ;  /* 0x0000000000007b1d */ /* 0x000fec0000010000 */
[----:B------:R-:W-:Y:S04]  /*47820*/  STSM.16.M88.4 [R28], R8 ;  /* 0x000000081c007844 */ /* 0x000fe80000000200 */
[----:B---3--:R1:W-:Y:S01]  /*47830*/  STSM.16.M88.4 [R28+0x200], R20 ;  /* 0x000200141c007844 */ /* 0x0083e20000000200 */
[----:B------:R-:W-:Y:S06]  /*47840*/  BAR.SYNC.DEFER_BLOCKING 0x0 ;  /* 0x0000000000007b1d */ /* 0x000fec0000010000 */
[----:B0-----:R-:W-:Y:S04]  /*47850*/  STL.64 [R1+0x140], R4 ;  /* 0x0001400401007387 */ /* 0x001fe80000100a00 */
[----:B------:R-:W-:Y:S01]  /*47860*/  STL.64 [R1+0x148], R6 ;  /* 0x0001480601007387 */ /* 0x000fe20000100a00 */
[----:B-1----:R-:W-:-:S03]  /*47870*/  IMAD R20, R27, UR4, RZ ;  /* 0x000000041b147c24 */ /* 0x002fc6000f8e02ff */
[----:B------:R-:W0:Y:S04]  /*47880*/  LDS.128 R8, [R0] ;  /* 0x0000000000087984 */ /* 0x000e280000000c00 */
[----:B------:R-:W1:Y:S01]  /*47890*/  LDS.128 R4, [R0+0x400] ;  /* 0x0004000000047984 */ /* 0x000e620000000c00 */
[----:B------:R-:W-:Y:S06]  /*478a0*/  BAR.SYNC.DEFER_BLOCKING 0x0 ;  /* 0x0000000000007b1d */ /* 0x000fec0000010000 */
[----:B0-----:R0:W-:Y:S04]  /*478b0*/  STL [R1+0x1208], R8 ;  /* 0x0012080801007387 */ /* 0x0011e80000100800 */
[----:B------:R3:W-:Y:S04]  /*478c0*/  STL [R1+0x1204], R9 ;  /* 0x0012040901007387 */ /* 0x0007e80000100800 */
[----:B------:R5:W-:Y:S04]  /*478d0*/  STL [R1+0x1200], R10 ;  /* 0x0012000a01007387 */ /* 0x000be80000100800 */
[----:B------:R1:W-:Y:S04]  /*478e0*/  STL [R1+0x11fc], R11 ;  /* 0x0011fc0b01007387 */ /* 0x0003e80000100800 */
[----:B0-----:R-:W2:Y:S04]  /*478f0*/  LDL.LU R8, [R1+0x1a0] ;  /* 0x0001a00001087983 */ /* 0x001ea80000300800 */
[----:B---3--:R-:W2:Y:S04]  /*47900*/  LDL.LU R9, [R1+0x1a4] ;  /* 0x0001a40001097983 */ /* 0x008ea80000300800 */
[----:B-----5:R-:W3:Y:S04]  /*47910*/  LDL.LU R10, [R1+0x1a8] ;  /* 0x0001a800010a7983 */ /* 0x020ee80000300800 */
[----:B-1----:R-:W3:Y:S04]  /*47920*/  LDL.LU R11, [R1+0x1ac] ;  /* 0x0001ac00010b7983 */ /* 0x002ee80000300800 */
[----:B---3--:R-:W-:Y:S04]  /*47930*/  STL.64 [R1+0x1218], R10 ;  /* 0x0012180a01007387 */ /* 0x008fe80000100a00 */
[----:B--2---:R0:W-:Y:S04]  /*47940*/  STL.64 [R1+0x1210], R8 ;  /* 0x0012100801007387 */ /* 0x0041e80000100a00 */
[----:B0-----:R-:W2:Y:S04]  /*47950*/  LDL.LU R8, [R1+0x190] ;  /* 0x0001900001087983 */ /* 0x001ea80000300800 */
[----:B------:R-:W2:Y:S04]  /*47960*/  LDL.LU R9, [R1+0x194] ;  /* 0x0001940001097983 */ /* 0x000ea80000300800 */
[----:B------:R-:W2:Y:S04]  /*47970*/  LDL.LU R10, [R1+0x198] ;  /* 0x00019800010a7983 */ /* 0x000ea80000300800 */
[----:B------:R-:W2:Y:S01]  /*47980*/  LDL.LU R11, [R1+0x19c] ;  /* 0x00019c00010b7983 */ /* 0x000ea20000300800 */
[----:B------:R-:W-:Y:S01]  /*47990*/  LEA.HI.X.SX32 R2, R2, UR7, 0x1, P6 ;  /* 0x0000000702027c11 */ /* 0x000fe2000b0f0eff */
[C---:B------:R-:W-:Y:S01]  /*479a0*/  VIADD R21, R20.reuse, UR4 ;  /* 0x0000000414157c36 */ /* 0x040fe20008000000 */
[----:B------:R-:W-:Y:S01]  /*479b0*/  LEA R22, P6, R20, R3, 0x1 ;  /* 0x0000000314167211 */ /* 0x000fe200078c08ff */
[----:B----4-:R-:W-:Y:S01]  /*479c0*/  STSM.16.M88.4 [R28], R12 ;  /* 0x0000000c1c007844 */ /* 0x010fe20000000200 */
[----:B------:R-:W-:-:S03]  /*479d0*/  ULDC UR7, c[0x0][0x22c] ;  /* 0x00008b0000077ab9 */ /* 0x000fc60000000800 */
[----:B------:R-:W-:Y:S01]  /*479e0*/  STSM.16.M88.4 [R28+0x200], R16 ;  /* 0x000200101c007844 */ /* 0x000fe20000000200 */
[----:B------:R-:W-:Y:S06]  /*479f0*/  BAR.SYNC.DEFER_BLOCKING 0x0 ;  /* 0x0000000000007b1d */ /* 0x000fec0000010000 */
[----:B------:R-:W0:Y:S04]  /*47a00*/  LDS.128 R12, [R0] ;  /* 0x00000000000c7984 */ /* 0x000e280000000c00 */
[----:B------:R-:W1:Y:S01]  /*47a10*/  LDS.128 R16, [R0+0x400] ;  /* 0x0004000000107984 */ /* 0x000e620000000c00 */
[----:B------:R-:W-:Y:S06]  /*47a20*/  BAR.SYNC.DEFER_BLOCKING 0x0 ;  /* 0x0000000000007b1d */ /* 0x000fec0000010000 */
[----:B--2---:R2:W-:Y:S04]  /*47a30*/  STSM.16.M88.4 [R28], R8 ;  /* 0x000000081c007844 */ /* 0x0045e80000000200 */
[----:B--2---:R-:W2:Y:S04]  /*47a40*/  LDL.LU.64 R10, [R1+0x1218] ;  /* 0x00121800010a7983 */ /* 0x004ea80000300a00 */
[----:B------:R-:W2:Y:S01]  /*47a50*/  LDL.LU.64 R8, [R1+0x1210] ;  /* 0x0012100001087983 */ /* 0x000ea20000300a00 */
[----:B------:R-:W-:-:S02]  /*47a60*/  LEA.HI.X.SX32 R23, R20, R2, 0x1, P6 ;  /* 0x0000000214177211 */ /* 0x000fc400030f0eff */
[C---:B------:R-:W-:Y:S01]  /*47a70*/  LEA R20, P6, R21.reuse, R3, 0x1 ;  /* 0x0000000315147211 */ /* 0x040fe200078c08ff */
[----:B--2---:R2:W-:Y:S01]  /*47a80*/  STSM.16.M88.4 [R28+0x200], R8 ;  /* 0x000200081c007844 */ /* 0x0045e20000000200 */
[----:B------:R-:W-:Y:S01]  /*47a90*/  BAR.SYNC.DEFER_BLOCKING 0x0 ;  /* 0x0000000000007b1d */ /* 0x000fe20000010000 */
[C---:B--2---:R-:W-:Y:S01]  /*47aa0*/  VIADD R28, R21.reuse, UR4 ;  /* 0x00000004151c7c36 */ /* 0x044fe20008000000 */
[----:B------:R-:W-:-:S04]  /*47ab0*/  LEA.HI.X.SX32 R21, R21, R2, 0x1, P6 ;  /* 0x0000000215157211 */ /* 0x000fc800030f0eff */
[----:B------:R2:W-:Y:S01]  /*47ac0*/  @P4 STG.E.U16 desc[UR8][R22.64], R24 ;  /* 0x0000001816004986 */ /* 0x0005e2000c101508 */
[----:B------:R-:W-:Y:S01]  /*47ad0*/  ISETP.LT.AND P4, PT, R29, UR5, !P0 ;  /* 0x000000051d007c0c */ /* 0x000fe2000c781270 */
[----:B------:R-:W-:Y:S01]  /*47ae0*/  ULDC UR5, c[0x0][0x22c] ;  /* 0x00008b0000057ab9 */ /* 0x000fe20000000800 */
[----:B------:R-:W-:Y:S01]  /*47af0*/  PRMT R29, R24, 0x7632, R29 ;  /* 0x00007632181d7816 */ /* 0x000fe2000000001d */
[----:B--2---:R-:W-:Y:S01]  /*47b00*/  VIADD R24, R27, 0x6 ;  /* 0x000000061b187836 */ /* 0x004fe20000000000 */
[C---:B------:R-:W-:Y:S01]  /*47b10*/  LEA R22, P6, R28.reuse, R3, 0x1 ;  /* 0x000000031c167211 */ /* 0x040fe200078c08ff */
[----:B------:R-:W2:Y:S04]  /*47b20*/  LDL.LU R27, [R1+0x120c] ;  /* 0x00120c00011b7983 */ /* 0x000ea80000300800 */
[----:B------:R-:W3:Y:S04]  /*47b30*/  LDL.LU R8, [R1+0x120] ;  /* 0x0001200001087983 */ /* 0x000ee80000300800 */
[----:B------:R-:W4:Y:S04]  /*47b40*/  LDL.LU R10, [R1+0x128] ;  /* 0x00012800010a7983 */ /* 0x000f280000300800 */
[----:B------:R-:W5:Y:S04]  /*47b50*/  LDL.LU R9, [R1+0x12c] ;  /* 0x00012c0001097983 */ /* 0x000f680000300800 */
[----:B------:R-:W5:Y:S01]  /*47b60*/  LDL.LU R11, [R1+0x1b4] ;  /* 0x0001b400010b7983 */ /* 0x000f620000300800 */
[----:B------:R-:W-:-:S03]  /*47b70*/  LEA.HI.X.SX32 R23, R28, R2, 0x1, P6 ;  /* 0x000000021c177211 */ /* 0x000fc600030f0eff */
[----:B------:R0:W-:Y:S04]  /*47b80*/  @P2 STG.E.U16 desc[UR8][R20.64], R29 ;  /* 0x0000001d14002986 */ /* 0x0001e8000c101508 */
[----:B0-----:R-:W2:Y:S01]  /*47b90*/  LDL.LU R29, [R1+0x4e0] ;  /* 0x0004e000011d7983 */ /* 0x001ea20000300800 */
[----:B------:R-:W-:Y:S01]  /*47ba0*/  VIADD R20, R28, UR4 ;  /* 0x000000041c147c36 */ /* 0x000fe20008000000 */
[----:B------:R-:W-:Y:S01]  /*47bb0*/  ISETP.LT.AND P2, PT, R24, UR5, !P0 ;  /* 0x0000000518007c0c */ /* 0x000fe2000c741270 */
[----:B------:R-:W-:Y:S01]  /*47bc0*/  ULDC UR5, c[0x0][0x22c] ;  /* 0x00008b0000057ab9 */ /* 0x000fe20000000800 */
[----:B------:R0:W-:Y:S01]  /*47bd0*/  @P1 STG.E.U16 desc[UR8][R22.64], R25 ;  /* 0x0000001916001986 */ /* 0x0001e2000c101508 */
[----:B------:R-:W-:Y:S01]  /*47be0*/  VIADD R21, R20, UR4 ;  /* 0x0000000414157c36 */ /* 0x000fe20008000000 */
[----:B------:R-:W-:-:S03]  /*47bf0*/  PRMT R28, R25, 0x7632, R28 ;  /* 0x00007632191c7816 */ /* 0x000fc6000000001c */
[----:B------:R-:W-:Y:S01]  /*47c00*/  VIADD R24, R21, UR4 ;  /* 0x0000000415187c36 */ /* 0x000fe20008000000 */
[----:B0-----:R-:W-:Y:S01]  /*47c10*/  LEA R22, P6, R20, R3, 0x1 ;  /* 0x0000000314167211 */ /* 0x001fe200078c08ff */
[C---:B--2---:R-:W-:Y:S02]  /*47c20*/  VIADD R23, R29.reuse, 0x7 ;  /* 0x000000071d177836 */ /* 0x044fe40000000000 */
[----:B------:R-:W-:-:S03]  /*47c30*/  VIADD R25, R29, 0x8 ;  /* 0x000000081d197836 */ /* 0x000fc60000000000 */
[----:B------:R-:W-:Y:S01]  /*47c40*/  ISETP.LT.AND P1, PT, R23, UR5, !P0 ;  /* 0x0000000517007c0c */ /* 0x000fe2000c721270 */
[----:B------:R-:W-:Y:S01]  /*47c50*/  ULDC UR5, c[0x0][0x22c] ;  /* 0x00008b0000057ab9 */ /* 0x000fe20000000800 */
[----:B------:R-:W-:Y:S02]  /*47c60*/  LEA.HI.X.SX32 R23, R20, R2, 0x1, P6 ;  /* 0x0000000214177211 */ /* 0x000fe400030f0eff */
[----:B------:R-:W-:-:S03]  /*47c70*/  LEA R20, P6, R21, R3, 0x1 ;  /* 0x0000000315147211 */ /* 0x000fc600078c08ff */
[----:B------:R0:W-:Y:S01]  /*47c80*/  @P3 STG.E.U16 desc[UR8][R22.64], R28 ;  /* 0x0000001c16003986 */ /* 0x0001e2000c101508 */
[----:B------:R-:W-:Y:S02]  /*47c90*/  LEA.HI.X.SX32 R21, R21, R2, 0x1, P6 ;  /* 0x0000000215157211 */ /* 0x000fe400030f0eff */
[----:B------:R-:W-:Y:S01]  /*47ca0*/  ISETP.LT.AND P3, PT, R25, UR5, !P0 ;  /* 0x0000000519007c0c */ /* 0x000fe2000c761270 */
[----:B------:R-:W-:Y:S02]  /*47cb0*/  ULDC UR5, c[0x0][0x22c] ;  /* 0x00008b0000057ab9 */ /* 0x000fe40000000800 */
[----:B------:R2:W-:Y:S01]  /*47cc0*/  @P5 STG.E.U16 desc[UR8][R20.64], R26 ;  /* 0x0000001a14005986 */ /* 0x0005e2000c101508 */
[----:B0-----:R-:W-:-:S03]  /*47cd0*/  LEA R22, P6, R24, R3, 0x1 ;  /* 0x0000000318167211 */ /* 0x001fc600078c08ff */
[----:B------:R-:W5:Y:S01]  /*47ce0*/  LDL.LU R28, [R1+0x1b0] ;  /* 0x0001b000011c7983 */ /* 0x000f620000300800 */
[C---:B------:R-:W-:Y:S01]  /*47cf0*/  VIADD R25, R29.reuse, 0xd ;  /* 0x0000000d1d197836 */ /* 0x040fe20000000000 */
[----:B------:R-:W-:Y:S01]  /*47d00*/  LEA.HI.X.SX32 R23, R24, R2, 0x1, P6 ;  /* 0x0000000218177211 */ /* 0x000fe200030f0eff */
[C---:B--2---:R-:W-:Y:S01]  /*47d10*/  VIADD R20, R29.reuse, 0x9 ;  /* 0x000000091d147836 */ /* 0x044fe20000000000 */
[----:B------:R-:W-:Y:S01]  /*47d20*/  PRMT R26, R26, 0x7632, R26 ;  /* 0x000076321a1a7816 */ /* 0x000fe2000000001a */
[----:B------:R-:W-:Y:S02]  /*47d30*/  VIADD R21, R24, UR4 ;  /* 0x0000000418157c36 */ /* 0x000fe40008000000 */
[----:B------:R-:W-:Y:S01]  /*47d40*/  VIADD R24, R29, 0xb ;  /* 0x0000000b1d187836 */ /* 0x000fe20000000000 */
[----:B------:R-:W-:Y:S01]  /*47d50*/  ISETP.LT.AND P5, PT, R20, UR5, !P0 ;  /* 0x0000000514007c0c */ /* 0x000fe2000c7a1270 */
[----:B------:R0:W-:Y:S01]  /*47d60*/  @P4 STG.E.U16 desc[UR8][R22.64], R26 ;  /* 0x0000001a16004986 */ /* 0x0001e2000c101508 */
[----:B------:R-:W-:Y:S01]  /*47d70*/  LEA R20, P4, R21, R3, 0x1 ;  /* 0x0000000315147211 */ /* 0x000fe200078808ff */
[----:B------:R-:W-:Y:S01]  /*47d80*/  ULDC UR5, c[0x0][0x22c] ;  /* 0x00008b0000057ab9 */ /* 0x000fe20000000800 */
[----:B0-----:R-:W-:-:S02]  /*47d90*/  VIADD R22, R29, 0xa ;  /* 0x0000000a1d167836 */ /* 0x001fc40000000000 */
[C---:B------:R-:W-:Y:S01]  /*47da0*/  VIADD R23, R21.reuse, UR4 ;  /* 0x0000000415177c36 */ /* 0x040fe20008000000 */
[-C--:B------:R-:W-:Y:S02]  /*47db0*/  LEA.HI.X.SX32 R21, R21, R2.reuse, 0x1, P4 ;  /* 0x0000000215157211 */ /* 0x080fe400020f0eff */
[----:B------:R-:W-:Y:S01]  /*47dc0*/  ISETP.LT.AND P4, PT, R22, UR5, !P0 ;  /* 0x0000000516007c0c */ /* 0x000fe2000c781270 */
[----:B------:R-:W-:Y:S01]  /*47dd0*/  ULDC UR5, c[0x0][0x22c] ;  /* 0x00008b0000057ab9 */ /* 0x000fe20000000800 */
[----:B------:R-:W-:Y:S01]  /*47de0*/  LEA R22, P6, R23, R3, 0x1 ;  /* 0x0000000317167211 */ /* 0x000fe200078c08ff */
[----:B------:R0:W-:Y:S01]  /*47df0*/  @P2 STG.E.U16 desc[UR8][R20.64], R27 ;  /* 0x0000001b14002986 */ /* 0x0001e2000c101508 */
[----:B------:R-:W-:Y:S01]  /*47e00*/  ISETP.LT.AND P2, PT, R24, UR5, !P0 ;  /* 0x0000000518007c0c */ /* 0x000fe2000c741270 */
[----:B------:R-:W-:Y:S01]  /*47e10*/  VIADD R24, R29, 0xc ;  /* 0x0000000c1d187836 */ /* 0x000fe20000000000 */
[----:B------:R-:W-:Y:S01]  /*47e20*/  ULDC UR5, c[0x0][0x22c] ;  /* 0x00008b0000057ab9 */ /* 0x000fe20000000800 */
[C---:B0-----:R-:W-:Y:S01]  /*47e30*/  VIADD R21, R23.reuse, UR4 ;  /* 0x0000000417157c36 */ /* 0x041fe20008000000 */
[----:B------:R-:W-:-:S02]  /*47e40*/  LEA.HI.X.SX32 R23, R23, R2, 0x1, P6 ;  /* 0x0000000217177211 */ /* 0x000fc400030f0eff */
[----:B------:R-:W-:Y:S02]  /*47e50*/  PRMT R27, R27, 0x7632, R27 ;  /* 0x000076321b1b7816 */ /* 0x000fe4000000001b */
[----:B------:R-:W-:-:S03]  /*47e60*/  LEA R20, P6, R21, R3, 0x1 ;  /* 0x0000000315147211 */ /* 0x000fc600078c08ff */
[----:B------:R0:W-:Y:S01]  /*47e70*/  @P1 STG.E.U16 desc[UR8][R22.64], R27 ;  /* 0x0000001b16001986 */ /* 0x0001e2000c101508 */
[----:B------:R-:W-:Y:S01]  /*47e80*/  ISETP.LT.AND P1, PT, R24, UR5, !P0 ;  /* 0x0000000518007c0c */ /* 0x000fe2000c721270 */
[----:B------:R-:W-:Y:S01]  /*47e90*/  ULDC UR5, c[0x0][0x22c] ;  /* 0x00008b0000057ab9 */ /* 0x000fe20000000800 */
[C---:B0-----:R-:W-:Y:S01]  /*47ea0*/  VIADD R23, R21.reuse, UR4 ;  /* 0x0000000415177c36 */ /* 0x041fe20008000000 */
[----:B------:R-:W-:-:S03]  /*47eb0*/  LEA.HI.X.SX32 R21, R21, R2, 0x1, P6 ;  /* 0x0000000215157211 */ /* 0x000fc600030f0eff */
[C---:B------:R-:W-:Y:S01]  /*47ec0*/  VIADD R24, R23.reuse, UR4 ;  /* 0x0000000417187c36 */ /* 0x040fe20008000000 */
[-C--:B------:R-:W-:Y:S01]  /*47ed0*/  LEA R22, P6, R23, R3.reuse, 0x1 ;  /* 0x0000000317167211 */ /* 0x080fe200078c08ff */
[----:B---3--:R0:W-:Y:S01]  /*47ee0*/  @P3 STG.E.U16 desc[UR8][R20.64], R8 ;  /* 0x0000000814003986 */ /* 0x0081e2000c101508 */
[----:B------:R-:W-:Y:S01]  /*47ef0*/  ISETP.LT.AND P3, PT, R25, UR5, !P0 ;  /* 0x0000000519007c0c */ /* 0x000fe2000c761270 */
[----:B------:R-:W-:Y:S01]  /*47f00*/  ULDC UR5, c[0x0][0x22c] ;  /* 0x00008b0000057ab9 */ /* 0x000fe20000000800 */
[----:B------:R-:W-:Y:S01]  /*47f10*/  LEA.HI.X.SX32 R23, R23, R2, 0x1, P6 ;  /* 0x0000000217177211 */ /* 0x000fe200030f0eff */
[----:B0-----:R-:W-:Y:S02]  /*47f20*/  IMAD.MOV.U32 R21, RZ, RZ, R8 ;  /* 0x000000ffff157224 */ /* 0x001fe400078e0008 */
[----:B------:R-:W2:Y:S01]  /*47f30*/  LDL.LU R8, [R1+0x1208] ;  /* 0x0012080001087983 */ /* 0x000ea20000300800 */
[----:B------:R-:W-:Y:S01]  /*47f40*/  LEA R20, P6, R24, R3, 0x1 ;  /* 0x0000000318147211 */ /* 0x000fe200078c08ff */
[----:B------:R-:W-:-:S03]  /*47f50*/  IMAD.MOV.U32 R25, RZ, RZ, R21 ;  /* 0x000000ffff197224 */ /* 0x000fc600078e0015 */
[----:B------:R-:W-:Y:S02]  /*47f60*/  LEA.HI.X.SX32 R21, R24, R2, 0x1, P6 ;  /* 0x0000000218157211 */ /* 0x000fe400030f0eff */
[----:B------:R-:W-:Y:S01]  /*47f70*/  PRMT R26, R25, 0x7632, R26 ;  /* 0x00007632191a7816 */ /* 0x000fe2000000001a */
[----:B------:R-:W-:-:S04]  /*47f80*/  VIADD R25, R29, 0xe ;  /* 0x0000000e1d197836 */ /* 0x000fc80000000000 */
[----:B------:R0:W-:Y:S01]  /*47f90*/  @P5 STG.E.U16 desc[UR8][R22.64], R26 ;  /* 0x0000001a16005986 */ /* 0x0001e2000c101508 */
[----:B------:R-:W-:Y:S01]  /*47fa0*/  ISETP.LT.AND P5, PT, R25, UR5, !P0 ;  /* 0x0000000519007c0c */ /* 0x000fe2000c7a1270 */
[----:B------:R-:W-:Y:S02]  /*47fb0*/  ULDC UR5, c[0x0][0x22c] ;  /* 0x00008b0000057ab9 */ /* 0x000fe40000000800 */
[----:B------:R-:W3:Y:S01]  /*47fc0*/  LDL.LU R25, [R1+0x124] ;  /* 0x0001240001197983 */ /* 0x000ee20000300800 */
[----:B0-----:R-:W-:-:S05]  /*47fd0*/  VIADD R23, R24, UR4 ;  /* 0x0000000418177c36 */ /* 0x001fca0008000000 */
[-C--:B------:R-:W-:Y:S01]  /*47fe0*/  LEA R22, P6, R23, R3.reuse, 0x1 ;  /* 0x0000000317167211 */ /* 0x080fe200078c08ff */
[----:B---3--:R0:W-:Y:S01]  /*47ff0*/  @P4 STG.E.U16 desc[UR8][R20.64], R25 ;  /* 0x0000001914004986 */ /* 0x0081e2000c101508 */
[----:B------:R-:W-:Y:S01]  /*48000*/  PRMT R26, R25, 0x7632, R26 ;  /* 0x00007632191a7816 */ /* 0x000fe2000000001a */
[----:B0-----:R-:W-:Y:S02]  /*48010*/  VIADD R20, R29, 0xf ;  /* 0x0000000f1d147836 */ /* 0x001fe40000000000 */
[C---:B------:R-:W-:Y:S01]  /*48020*/  VIADD R21, R23.reuse, UR4 ;  /* 0x0000000417157c36 */ /* 0x040fe20008000000 */
[----:B------:R-:W-:Y:S01]  /*48030*/  LEA.HI.X.SX32 R23, R23, R2, 0x1, P6 ;  /* 0x0000000217177211 */ /* 0x000fe200030f0eff */
[----:B------:R-:W-:Y:S01]  /*48040*/  VIADD R25, R29, 0x10 ;  /* 0x000000101d197836 */ /* 0x000fe20000000000 */
[----:B------:R-:W-:Y:S01]  /*48050*/  ISETP.LT.AND P4, PT, R20, UR5, !P0 ;  /* 0x0000000514007c0c */ /* 0x000fe2000c781270 */
[C---:B------:R-:W-:Y:S01]  /*48060*/  VIADD R24, R21.reuse, UR4 ;  /* 0x0000000415187c36 */ /* 0x040fe20008000000 */
[----:B------:R-:W-:Y:S01]  /*48070*/  LEA R20, P6, R21, R3, 0x1 ;  /* 0x0000000315147211 */ /* 0x000fe200078c08ff */
[----:B------:R0:W-:Y:S01]  /*48080*/  @P2 STG.E.U16 desc[UR8][R22.64], R26 ;  /* 0x0000001a16002986 */ /* 0x0001e2000c101508 */
[----:B------:R-:W-:-:S02]  /*48090*/  ULDC UR5, c[0x0][0x22c] ;  /* 0x00008b0000057ab9 */ /* 0x000fc40000000800 */
[----:B------:R-:W-:Y:S02]  /*480a0*/  LEA.HI.X.SX32 R21, R21, R2, 0x1, P6 ;  /* 0x0000000215157211 */ /* 0x000fe400030f0eff */
[----:B------:R-:W-:Y:S01]  /*480b0*/  ISETP.LT.AND P2, PT, R25, UR5, !P0 ;  /* 0x0000000519007c0c */ /* 0x000fe2000c741270 */
[----:B------:R-:W-:Y:S01]  /*480c0*/  ULDC UR5, c[0x0][0x22c] ;  /* 0x00008b0000057ab9 */ /* 0x000fe20000000800 */
[----:B----4-:R-:W-:Y:S01]  /*480d0*/  PRMT R25, R10, 0x7632, R25 ;  /* 0x000076320a197816 */ /* 0x010fe20000000019 */
[----:B------:R3:W-:Y:S01]  /*480e0*/  @P1 STG.E.U16 desc[UR8][R20.64], R10 ;  /* 0x0000000a14001986 */ /* 0x0007e2000c101508 */
[----:B0-----:R-:W-:-:S04]  /*480f0*/  LEA R22, P6, R24, R3, 0x1 ;  /* 0x0000000318167211 */ /* 0x001fc800078c08ff */
[----:B------:R-:W-:Y:S01]  /*48100*/  LEA.HI.X.SX32 R23, R24, R2, 0x1, P6 ;  /* 0x0000000218177211 */ /* 0x000fe200030f0eff */
[----:B---3--:R-:W-:-:S04]  /*48110*/  VIADD R20, R29, 0x11 ;  /* 0x000000111d147836 */ /* 0x008fc80000000000 */
[----:B------:R0:W-:Y:S01]  /*48120*/  @P3 STG.E.U16 desc[UR8][R22.64], R25 ;  /* 0x0000001916003986 */ /* 0x0001e2000c101508 */
[----:B------:R-:W-:Y:S02]  /*48130*/  VIADD R21, R24, UR4 ;  /* 0x0000000418157c36 */ /* 0x000fe40008000000 */
[----:B------:R-:W-:Y:S01]  /*48140*/  VIADD R24, R29, 0x13 ;  /* 0x000000131d187836 */ /* 0x000fe20000000000 */
[----:B------:R-:W-:Y:S01]  /*48150*/  ISETP.LT.AND P1, PT, R20, UR5, !P0 ;  /* 0x0000000514007c0c */ /* 0x000fe2000c721270 */
[----:B------:R-:W-:Y:S01]  /*48160*/  ULDC UR5, c[0x0][0x22c] ;  /* 0x00008b0000057ab9 */ /* 0x000fe20000000800 */
[----:B------:R-:W-:Y:S01]  /*48170*/  LEA R20, P3, R21, R3, 0x1 ;  /* 0x0000000315147211 */ /* 0x000fe200078608ff */
[----:B------:R-:W3:Y:S01]  /*48180*/  LDL.LU R10, [R1+0x1b8] ;  /* 0x0001b800010a7983 */ /* 0x000ee20000300800 */
[----:B0-----:R-:W-:Y:S01]  /*48190*/  VIADD R22, R29, 0x12 ;  /* 0x000000121d167836 */ /* 0x001fe20000000000 */
[----:B-----5:R-:W-:Y:S01]  /*481a0*/  PRMT R25, R9, 0x7632, R25 ;  /* 0x0000763209197816 */ /* 0x020fe20000000019 */
[C---:B------:R-:W-:Y:S01]  /*481b0*/  VIADD R23, R21.reuse, UR4 ;  /* 0x0000000415177c36 */ /* 0x040fe20008000000 */
[----:B------:R-:W-:-:S02]  /*481c0*/  LEA.HI.X.SX32 R21, R21, R2, 0x1, P3 ;  /* 0x0000000215157211 */ /* 0x000fc400018f0eff */
[----:B------:R-:W-:Y:S01]  /*481d0*/  ISETP.LT.AND P3, PT, R22, UR5, !P0 ;  /* 0x0000000516007c0c */ /* 0x000fe2000c761270 */
[----:B------:R-:W-:Y:S01]  /*481e0*/  ULDC UR5, c[0x0][0x22c] ;  /* 0x00008b0000057ab9 */ /* 0x000fe20000000800 */
[-C--:B------:R-:W-:Y:S01]  /*481f0*/  LEA R22, P6, R23, R3.reuse, 0x1 ;  /* 0x0000000317167211 */ /* 0x080fe200078c08ff */
[----:B------:R0:W-:Y:S01]  /*48200*/  @P5 STG.E.U16 desc[UR8][R20.64], R9 ;  /* 0x0000000914005986 */ /* 0x0001e2000c101508 */
[----:B------:R-:W-:Y:S01]  /*48210*/  ISETP.LT.AND P5, PT, R24, UR5, !P0 ;  /* 0x0000000518007c0c */ /* 0x000fe2000c7a1270 */
[----:B------:R-:W-:Y:S01]  /*48220*/  VIADD R24, R29, 0x14 ;  /* 0x000000141d187836 */ /* 0x000fe20000000000 */
[----:B------:R-:W-:Y:S01]  /*48230*/  ULDC UR5, c[0x0][0x22c] ;  /* 0x00008b0000057ab9 */ /* 0x000fe20000000800 */
[C---:B0-----:R-:W-:Y:S01]  /*48240*/  VIADD R21, R23.reuse, UR4 ;  /* 0x0000000417157c36 */ /* 0x041fe20008000000 */
[-C--:B------:R-:W-:Y:S01]  /*48250*/  LEA.HI.X.SX32 R23, R23, R2.reuse, 0x1, P6 ;  /* 0x0000000217177211 */ /* 0x080fe200030f0eff */
[----:B------:R-:W4:Y:S03]  /*48260*/  LDL.LU R9, [R1+0x1bc] ;  /* 0x0001bc0001097983 */ /* 0x000f260000300800 */
[C---:B------:R-:W-:Y:S01]  /*48270*/  LEA R20, P6, R21.reuse, R3, 0x1 ;  /* 0x0000000315147211 */ /* 0x040fe200078c08ff */
[----:B------:R0:W-:Y:S01]  /*48280*/  @P4 STG.E.U16 desc[UR8][R22.64], R25 ;  /* 0x0000001916004986 */ /* 0x0001e2000c101508 */
[----:B------:R-:W-:Y:S01]  /*48290*/  ISETP.LT.AND P4, PT, R24, UR5, !P0 ;  /* 0x0000000518007c0c */ /* 0x000fe2000c781270 */
[----:B------:R-:W-:Y:S01]  /*482a0*/  ULDC UR5, c[0x0][0x22c] ;  /* 0x00008b0000057ab9 */ /* 0x000fe20000000800 */
[----:B------:R-:W-:Y:S01]  /*482b0*/  PRMT R26, R28, 0x7632, R26 ;  /* 0x000076321c1a7816 */ /* 0x000fe2000000001a */
[C---:B0-----:R-:W-:Y:S01]  /*482c0*/  VIADD R23, R21.reuse, UR4 ;  /* 0x0000000415177c36 */ /* 0x041fe20008000000 */
[----:B------:R-:W-:-:S04]  /*482d0*/  LEA.HI.X.SX32 R21, R21, R2, 0x1, P6 ;  /* 0x0000000215157211 */ /* 0x000fc800030f0eff */
[C---:B------:R-:W-:Y:S01]  /*482e0*/  LEA R22, P6, R23.reuse, R3, 0x1 ;  /* 0x0000000317167211 */ /* 0x040fe200078c08ff */
[----:B------:R-:W-:-:S03]  /*482f0*/  VIADD R24, R23, UR4 ;  /* 0x0000000417187c36 */ /* 0x000fc60008000000 */
[----:B------:R-:W-:Y:S01]  /*48300*/  LEA.HI.X.SX32 R23, R23, R2, 0x1, P6 ;  /* 0x0000000217177211 */ /* 0x000fe200030f0eff */
[----:B------:R0:W-:Y:S04]  /*48310*/  @P2 STG.E.U16 desc[UR8][R20.64], R28 ;  /* 0x0000001c14002986 */ /* 0x0001e8000c101508 */
[----:B------:R5:W-:Y:S01]  /*48320*/  @P1 STG.E.U16 desc[UR8][R22.64], R26 ;  /* 0x0000001a16001986 */ /* 0x000be2000c101508 */
[C---:B0-----:R-:W-:Y:S01]  /*48330*/  LEA R20, P6, R24.reuse, R3, 0x1 ;  /* 0x0000000318147211 */ /* 0x041fe200078c08ff */
[----:B-----5:R-:W-:-:S03]  /*48340*/  VIADD R23, R24, UR4 ;  /* 0x0000000418177c36 */ /* 0x020fc60008000000 */
[----:B------:R-:W-:Y:S02]  /*48350*/  LEA.HI.X.SX32 R21, R24, R2, 0x1, P6 ;  /* 0x0000000218157211 */ /* 0x000fe400030f0eff */
[----:B------:R-:W-:-:S03]  /*48360*/  LEA R22, P6, R23, R3, 0x1 ;  /* 0x0000000317167211 */ /* 0x000fc600078c08ff */
[----:B------:R0:W-:Y:S01]  /*48370*/  @P3 STG.E.U16 desc[UR8][R20.64], R11 ;  /* 0x0000000b14003986 */ /* 0x0001e2000c101508 */
[----:B------:R-:W-:Y:S01]  /*48380*/  PRMT R26, R11, 0x7632, R26 ;  /* 0x000076320b1a7816 */ /* 0x000fe2000000001a */
[C---:B0-----:R-:W-:Y:S01]  /*48390*/  VIADD R21, R23.reuse, UR4 ;  /* 0x0000000417157c36 */ /* 0x041fe20008000000 */
[----:B------:R-:W-:-:S05]  /*483a0*/  LEA.HI.X.SX32 R23, R23, R2, 0x1, P6 ;  /* 0x0000000217177211 */ /* 0x000fca00030f0eff */
[----:B------:R0:W-:Y:S04]  /*483b0*/  @P5 STG.E.U16 desc[UR8][R22.64], R26 ;  /* 0x0000001a16005986 */ /* 0x0001e8000c101508 */
[----:B0-----:R-:W5:Y:S01]  /*483c0*/  LDL.LU R26, [R1+0x1c0] ;  /* 0x0001c000011a7983 */ /* 0x001f620000300800 */
[----:B------:R-:W-:-:S05]  /*483d0*/  VIADD R25, R29, 0x15 ;  /* 0x000000151d197836 */ /* 0x000fca0000000000 */
[----:B------:R-:W-:Y:S01]  /*483e0*/  ISETP.LT.AND P2, PT, R25, UR5, !P0 ;  /* 0x0000000519007c0c */ /* 0x000fe2000c741270 */
[C---:B------:R-:W-:Y:S01]  /*483f0*/  VIADD R25, R29.reuse, 0x16 ;  /* 0x000000161d197836 */ /* 0x040fe20000000000 */
[----:B------:R-:W-:Y:S01]  /*48400*/  ULDC UR5, c[0x0][0x22c] ;  /* 0x00008b0000057ab9 */ /* 0x000fe20000000800 */
[----:B------:R-:W-:-:S03]  /*48410*/  VIADD R20, R29, 0x17 ;  /* 0x000000171d147836 */ /* 0x000fc60000000000 */
[----:B------:R-:W-:Y:S01]  /*48420*/  ISETP.LT.AND P1, PT, R25, UR5, !P0 ;  /* 0x0000000519007c0c */ /* 0x000fe2000c721270 */
[----:B------:R-:W-:Y:S02]  /*48430*/  ULDC UR5, c[0x0][0x22c] ;  /* 0x00008b0000057ab9 */ /* 0x000fe40000000800 */
[----:B------:R-:W-:Y:S01]  /*48440*/  ISETP.LT.AND P3, PT, R20, UR5, !P0 ;  /* 0x0000000514007c0c */ /* 0x000fe2000c761270 */
[C---:B------:R-:W-:Y:S01]  /*48450*/  VIADD R24, R21.reuse, UR4 ;  /* 0x0000000415187c36 */ /* 0x040fe20008000000 */
[-C--:B------:R-:W-:Y:S01]  /*48460*/  LEA R20, P6, R21, R3.reuse, 0x1 ;  /* 0x0000000315147211 */ /* 0x080fe200078c08ff */
[----:B------:R-:W-:Y:S01]  /*48470*/  VIADD R25, R29, 0x18 ;  /* 0x000000181d197836 */ /* 0x000fe20000000000 */
[----:B------:R-:W-:Y:S02]  /*48480*/  ULDC UR5, c[0x0][0x22c] ;  /* 0x00008b0000057ab9 */ /* 0x000fe40000000800 */
[----:B------:R-:W-:Y:S02]  /*48490*/  LEA.HI.X.SX32 R21, R21, R2, 0x1, P6 ;  /* 0x0000000215157211 */ /* 0x000fe400030f0eff */
[----:B------:R-:W-:-:S02]  /*484a0*/  LEA R22, P6, R24, R3, 0x1 ;  /* 0x0000000318167211 */ /* 0x000fc400078c08ff */
[----:B------:R-:W-:Y:S01]  /*484b0*/  ISETP.LT.AND P5, PT, R25, UR5, !P0 ;  /* 0x0000000519007c0c */ /* 0x000fe2000c7a1270 */
[----:B------:R-:W-:Y:S01]  /*484c0*/  ULDC UR5, c[0x0][0x22c] ;  /* 0x00008b0000057ab9 */ /* 0x000fe20000000800 */
[----:B------:R-:W-:Y:S01]  /*484d0*/  LEA.HI.X.SX32 R23, R24, R2, 0x1, P6 ;  /* 0x0000000218177211 */ /* 0x000fe200030f0eff */
[----:B---3--:R0:W-:Y:S01]  /*484e0*/  @P4 STG.E.U16 desc[UR8][R20.64], R10 ;  /* 0x0000000a14004986 */ /* 0x0081e2000c101508 */
[----:B------:R-:W-:-:S05]  /*484f0*/  PRMT R25, R10, 0x7632, R25 ;  /* 0x000076320a197816 */ /* 0x000fca0000000019 */
[----:B------:R3:W-:Y:S01]  /*48500*/  @P2 STG.E.U16 desc[UR8][R22.64], R25 ;  /* 0x0000001916002986 */ /* 0x0007e2000c101508 */
[----:B0-----:R-:W-:-:S03]  /*48510*/  VIADD R20, R29, 0x19 ;  /* 0x000000191d147836 */ /* 0x001fc60000000000 */
[----:B------:R-:W2:Y:S01]  /*48520*/  LDL.LU R10, [R1+0x1c8] ;  /* 0x0001c800010a7983 */ /* 0x000ea20000300800 */
[----:B------:R-:W-:Y:S01]  /*48530*/  VIADD R21, R24, UR4 ;  /* 0x0000000418157c36 */ /* 0x000fe20008000000 */
[----:B------:R-:W-:Y:S01]  /*48540*/  ISETP.LT.AND P4, PT, R20, UR5, !P0 ;  /* 0x0000000514007c0c */ /* 0x000fe2000c781270 */
[----:B---3--:R-:W-:-:S03]  /*48550*/  VIADD R22, R29, 0x1a ;  /* 0x0000001a1d167836 */ /* 0x008fc60000000000 */
[CC--:B------:R-:W-:Y:S01]  /*48560*/  LEA R20, P2, R21.reuse, R3.reuse, 0x1 ;  /* 0x0000000315147211 */ /* 0x0c0fe200078408ff */
[----:B------:R-:W-:Y:S01]  /*48570*/  VIADD R23, R21, UR4 ;  /* 0x0000000415177c36 */ /* 0x000fe20008000000 */
[----:B------:R-:W-:Y:S01]  /*48580*/  ULDC UR5, c[0x0][0x22c] ;  /* 0x00008b0000057ab9 */ /* 0x000fe20000000800 */
[----:B------:R-:W-:Y:S01]  /*48590*/  VIADD R24, R29, 0x1b ;  /* 0x0000001b1d187836 */ /* 0x000fe20000000000 */
[-C--:B------:R-:W-:Y:S02]  /*485a0*/  LEA.HI.X.SX32 R21, R21, R2.reuse, 0x1, P2 ;  /* 0x0000000215157211 */ /* 0x080fe400010f0eff */
[----:B------:R-:W-:Y:S01]  /*485b0*/  ISETP.LT.AND P2, PT, R22, UR5, !P0 ;  /* 0x0000000516007c0c */ /* 0x000fe2000c741270 */
[----:B------:R-:W-:Y:S01]  /*485c0*/  ULDC UR5, c[0x0][0x22c] ;  /* 0x00008b0000057ab9 */ /* 0x000fe20000000800 */
[-C--:B------:R-:W-:Y:S01]  /*485d0*/  LEA R22, P6, R23, R3.reuse, 0x1 ;  /* 0x0000000317167211 */ /* 0x080fe200078c08ff */
[----:B----4-:R0:W-:Y:S01]  /*485e0*/  @P1 STG.E.U16 desc[UR8][R20.64], R9 ;  /* 0x0000000914001986 */ /* 0x0101e2000c101508 */
[----:B------:R-:W-:Y:S01]  /*485f0*/  ISETP.LT.AND P1, PT, R24, UR5, !P0 ;  /* 0x0000000518007c0c */ /* 0x000fe2000c721270 */
[----:B------:R-:W-:Y:S01]  /*48600*/  VIADD R25, R29, 0x1c ;  /* 0x0000001c1d197836 */ /* 0x000fe20000000000 */
[----:B------:R-:W-:Y:S01]  /*48610*/  PRMT R24, R9, 0x7632, R24 ;  /* 0x0000763209187816 */ /* 0x000fe20000000018 */
[----:B------:R-:W-:Y:S01]  /*48620*/  ULDC UR5, c[0x0][0x22c] ;  /* 0x00008b0000057ab9 */ /* 0x000fe20000000800 */
[C---:B0-----:R-:W-:Y:S01]  /*48630*/  VIADD R21, R23.reuse, UR4 ;  /* 0x0000000417157c36 */ /* 0x041fe20008000000 */
[-C--:B------:R-:W-:Y:S01]  /*48640*/  LEA.HI.X.SX32 R23, R23, R2.reuse, 0x1, P6 ;  /* 0x0000000217177211 */ /* 0x080fe200030f0eff */
[----:B------:R-:W3:Y:S03]  /*48650*/  LDL.LU R9, [R1+0x1cc] ;  /* 0x0001cc0001097983 */ /* 0x000ee60000300800 */
[----:B------:R-:W-:Y:S01]  /*48660*/  LEA R20, P6, R21, R3, 0x1 ;  /* 0x0000000315147211 */ /* 0x000fe200078c08ff */
[----:B------:R0:W-:Y:S01]  /*48670*/  @P3 STG.E.U16 desc[UR8][R22.64], R24 ;  /* 0x0000001816003986 */ /* 0x0001e2000c101508 */
[----:B------:R-:W-:Y:S01]  /*48680*/  ISETP.LT.AND P3, PT, R25, UR5, !P0 ;  /* 0x0000000519007c0c */ /* 0x000fe2000c761270 */
[----:B------:R-:W-:Y:S01]  /*48690*/  VIADD R25, R29, 0x1d ;  /* 0x0000001d1d197836 */ /* 0x000fe20000000000 */
[----:B------:R-:W-:Y:S01]  /*486a0*/  ULDC UR5, c[0x0][0x22c] ;  /* 0x00008b0000057ab9 */ /* 0x000fe20000000800 */
[----:B------:R-:W4:Y:S04]  /*486b0*/  LDL.LU R28, [R1+0x1d0] ;  /* 0x0001d000011c7983 */ /* 0x000f280000300800 */
[----:B------:R-:W4:Y:S01]  /*486c0*/  LDL.LU R11, [R1+0x1d4] ;  /* 0x0001d400010b7983 */ /* 0x000f220000300800 */
[C---:B0-----:R-:W-:Y:S01]  /*486d0*/  VIADD R23, R21.reuse, UR4 ;  /* 0x0000000415177c36 */ /* 0x041fe20008000000 */
[----:B------:R-:W-:-:S04]  /*486e0*/  LEA.HI.X.SX32 R21, R21, R2, 0x1, P6 ;  /* 0x0000000215157211 */ /* 0x000fc800030f0eff */
[C---:B------:R-:W-:Y:S01]  /*486f0*/  LEA R22, P6, R23.reuse, R3, 0x1 ;  /* 0x0000000317167211 */ /* 0x040fe200078c08ff */
[----:B------:R-:W-:-:S03]  /*48700*/  VIADD R24, R23, UR4 ;  /* 0x0000000417187c36 */ /* 0x000fc60008000000 */
[----:B------:R-:W-:Y:S01]  /*48710*/  LEA.HI.X.SX32 R23, R23, R2, 0x1, P6 ;  /* 0x0000000217177211 */ /* 0x000fe200030f0eff */
[----:B-----5:R0:W-:Y:S01]  /*48720*/  @P5 STG.E.U16 desc[UR8][R20.64], R26 ;  /* 0x0000001a14005986 */ /* 0x0201e2000c101508 */
[----:B------:R-:W-:Y:S01]  /*48730*/  ISETP.LT.AND P5, PT, R25, UR5, !P0 ;  /* 0x0000000519007c0c */ /* 0x000fe2000c7a1270 */
[----:B------:R-:W-:Y:S01]  /*48740*/  ULDC UR5, c[0x0][0x22c] ;  /* 0x00008b0000057ab9 */ /* 0x000fe20000000800 */
[----:B------:R-:W-:-:S05]  /*48750*/  PRMT R25, R26, 0x7632, R25 ;  /* 0x000076321a197816 */ /* 0x000fca0000000019 */
[----:B------:R5:W-:Y:S01]  /*48760*/  @P4 STG.E.U16 desc[UR8][R22.64], R25 ;  /* 0x0000001916004986 */ /* 0x000be2000c101508 */
[----:B0-----:R-:W-:-:S05]  /*48770*/  VIADD R26, R29, 0x1e ;  /* 0x0000001e1d1a7836 */ /* 0x001fca0000000000 */
[----:B------:R-:W-:Y:S01]  /*48780*/  ISETP.LT.AND P4, PT, R26, UR5, !P0 ;  /* 0x000000051a007c0c */ /* 0x000fe2000c781270 */
[----:B------:R-:W-:Y:S01]  /*48790*/  ULDC UR5, c[0x0][0x22c] ;  /* 0x00008b0000057ab9 */ /* 0x000fe20000000800 */
[----:B------:R-:W2:Y:S01]  /*487a0*/  LDL.LU R26, [R1+0x1c4] ;  /* 0x0001c400011a7983 */ /* 0x000ea20000300800 */
[C---:B------:R-:W-:Y:S01]  /*487b0*/  LEA R20, P6, R24.reuse, R3, 0x1 ;  /* 0x0000000318147211 */ /* 0x040fe200078c08ff */
[----:B-----5:R-:W-:-:S03]  /*487c0*/  VIADD R23, R24, UR4 ;  /* 0x0000000418177c36 */ /* 0x020fc60008000000 */
[----:B------:R-:W-:Y:S02]  /*487d0*/  LEA.HI.X.SX32 R21, R24, R2, 0x1, P6 ;  /* 0x0000000218157211 */ /* 0x000fe400030f0eff */
[----:B------:R-:W-:-:S03]  /*487e0*/  LEA R22, P6, R23, R3, 0x1 ;  /* 0x0000000317167211 */ /* 0x000fc600078c08ff */
[----:B--2---:R0:W-:Y:S01]  /*487f0*/  @P2 STG.E.U16 desc[UR8][R20.64], R26 ;  /* 0x0000001a14002986 */ /* 0x0041e2000c101508 */
[----:B------:R-:W-:Y:S01]  /*48800*/  PRMT R25, R26, 0x7632, R25 ;  /* 0x000076321a197816 */ /* 0x000fe20000000019 */
[----:B0-----:R-:W-:Y:S02]  /*48810*/  VIADD R20, R29, 0x1f ;  /* 0x0000001f1d147836 */ /* 0x001fe40000000000 */
[C---:B------:R-:W-:Y:S01]  /*48820*/  VIADD R21, R23.reuse, UR4 ;  /* 0x0000000417157c36 */ /* 0x040fe20008000000 */
[-C--:B------:R-:W-:Y:S02]  /*48830*/  LEA.HI.X.SX32 R23, R23, R2.reuse, 0x1, P6 ;  /* 0x0000000217177211 */ /* 0x080fe400030f0eff */
[----:B------:R-:W-:Y:S01]  /*48840*/  ISETP.LT.AND P2, PT, R20, UR5, !P0 ;  /* 0x0000000514007c0c */ /* 0x000fe2000c741270 */
[C---:B------:R-:W-:Y:S01]  /*48850*/  VIADD R24, R21.reuse, UR4 ;  /* 0x0000000415187c36 */ /* 0x040fe20008000000 */
[----:B------:R-:W-:Y:S01]  /*48860*/  LEA R20, P6, R21, R3, 0x1 ;  /* 0x0000000315147211 */ /* 0x000fe200078c08ff */
[----:B------:R0:W-:Y:S01]  /*48870*/  @P1 STG.E.U16 desc[UR8][R22.64], R25 ;  /* 0x0000001916001986 */ /* 0x0001e2000c101508 */
[----:B------:R-:W-:Y:S01]  /*48880*/  VIADD R26, R29, 0x20 ;  /* 0x000000201d1a7836 */ /* 0x000fe20000000000 */
[----:B------:R-:W-:Y:S01]  /*48890*/  ULDC UR5, c[0x0][0x22c] ;  /* 0x00008b0000057ab9 */ /* 0x000fe20000000800 */
[----:B------:R-:W-:-:S05]  /*488a0*/  LEA.HI.X.SX32 R21, R21, R2, 0x1, P6 ;  /* 0x0000000215157211 */ /* 0x000fca00030f0eff */
[----:B------:R2:W-:Y:S01]  /*488b0*/  @P3 STG.E.U16 desc[UR8][R20.64], R10 ;  /* 0x0000000a14003986 */ /* 0x0005e2000c101508 */
[-C--:B0-----:R-:W-:Y:S02]  /*488c0*/  LEA R22, P6, R24, R3.reuse, 0x1 ;  /* 0x0000000318167211 */ /* 0x081fe400078c08ff */
[----:B------:R-:W-:Y:S02]  /*488d0*/  PRMT R25, R10, 0x7632, R25 ;  /* 0x000076320a197816 */ /* 0x000fe40000000019 */
[----:B------:R-:W-:Y:S02]  /*488e0*/  LEA.HI.X.SX32 R23, R24, R2, 0x1, P6 ;  /* 0x0000000218177211 */ /* 0x000fe400030f0eff */
[----:B------:R-:W-:Y:S01]  /*488f0*/  ISETP.LT.AND P1, PT, R26, UR5, !P0 ;  /* 0x000000051a007c0c */ /* 0x000fe2000c721270 */
[----:B------:R-:W-:Y:S01]  /*48900*/  ULDC UR5, c[0x0][0x22c] ;  /* 0x00008b0000057ab9 */ /* 0x000fe20000000800 */
[----:B--2---:R-:W-:Y:S02]  /*48910*/  VIADD R20, R29, 0x21 ;  /* 0x000000211d147836 */ /* 0x004fe40000000000 */
[----:B------:R-:W-:Y:S01]  /*48920*/  VIADD R21, R24, UR4 ;  /* 0x0000000418157c36 */ /* 0x000fe20008000000 */
[----:B------:R0:W-:Y:S02]  /*48930*/  @P5 STG.E.U16 desc[UR8][R22.64], R25 ;  /* 0x0000001916005986 */ /* 0x0001e4000c101508 */
[----:B------:R-:W-:Y:S01]  /*48940*/  ISETP.LT.AND P3, PT, R20, UR5, !P0 ;  /* 0x0000000514007c0c */ /* 0x000fe2000c761270 */
[----:B------:R-:W-:Y:S01]  /*48950*/  ULDC UR5, c[0x0][0x22c] ;  /* 0x00008b0000057ab9 */ /* 0x000fe20000000800 */
[----:B------:R-:W-:Y:S01]  /*48960*/  LEA R20, P5, R21, R3, 0x1 ;  /* 0x0000000315147211 */ /* 0x000fe200078a08ff */
[C---:B------:R-:W-:Y:S01]  /*48970*/  VIADD R24, R29.reuse, 0x23 ;  /* 0x000000231d187836 */ /* 0x040fe20000000000 */
[----:B------:R-:W2:Y:S01]  /*48980*/  LDL.LU R10, [R1+0x1d8] ;  /* 0x0001d800010a7983 */ /* 0x000ea20000300800 */
[----:B0-----:R-:W-:-:S02]  /*48990*/  VIADD R22, R29, 0x22 ;  /* 0x000000221d167836 */ /* 0x001fc40000000000 */
[C---:B------:R-:W-:Y:S01]  /*489a0*/  VIADD R23, R21.reuse, UR4 ;  /* 0x0000000415177c36 */ /* 0x040fe20008000000 */
[-C--:B------:R-:W-:Y:S02]  /*489b0*/  LEA.HI.X.SX32 R21, R21, R2.reuse, 0x1, P5 ;  /* 0x0000000215157211 */ /* 0x080fe400028f0eff */
[----:B------:R-:W-:Y:S01]  /*489c0*/  ISETP.LT.AND P5, PT, R22, UR5, !P0 ;  /* 0x0000000516007c0c */ /* 0x000fe2000c7a1270 */
[----:B------:R-:W-:Y:S01]  /*489d0*/  ULDC UR5, c[0x0][0x22c] ;  /* 0x00008b0000057ab9 */ /* 0x000fe20000000800 */
[-C--:B------:R-:W-:Y:S01]  /*489e0*/  LEA R22, P6, R23, R3.reuse, 0x1 ;  /* 0x0000000317167211 */ /* 0x080fe200078c08ff */
[----:B---3--:R0:W-:Y:S01]  /*489f0*/  @P4 STG.E.U16 desc[UR8][R20.64], R9 ;  /* 0x0000000914004986 */ /* 0x0081e2000c101508 */
        /* <DEDUP_REMOVED lines=12> */
[C---:B0-----:R-:W-:Y:S01]  /*48ac0*/  VIADD R23, R21.reuse, UR4 ;  /* 0x0000000415177c36 */ /* 0x041fe20008000000 */
[----:B------:R-:W-:-:S04]  /*48ad0*/  LEA.HI.X.SX32 R21, R21, R2, 0x1, P6 ;  /* 0x0000000215157211 */ /* 0x000fc800030f0eff */
[C---:B------:R-:W-:Y:S01]  /*48ae0*/  LEA R22, P6, R23.reuse, R3, 0x1 ;  /* 0x0000000317167211 */ /* 0x040fe200078c08ff */
[----:B------:R-:W-:Y:S01]  /*48af0*/  VIADD R24, R23, UR4 ;  /* 0x0000000417187c36 */ /* 0x000fe20008000000 */
[----:B----4-:R0:W-:Y:S01]  /*48b00*/  @P1 STG.E.U16 desc[UR8][R20.64], R28 ;  /* 0x0000001c14001986 */ /* 0x0101e2000c101508 */
[----:B------:R-:W-:Y:S01]  /*48b10*/  ISETP.LT.AND P1, PT, R25, UR5, !P0 ;  /* 0x0000000519007c0c */ /* 0x000fe2000c721270 */
[----:B------:R-:W-:Y:S01]  /*48b20*/  VIADD R26, R29, 0x26 ;  /* 0x000000261d1a7836 */ /* 0x000fe20000000000 */
[----:B------:R-:W-:Y:S01]  /*48b30*/  LEA.HI.X.SX32 R23, R23, R2, 0x1, P6 ;  /* 0x0000000217177211 */ /* 0x000fe200030f0eff */
[----:B------:R-:W-:Y:S01]  /*48b40*/  ULDC UR5, c[0x0][0x22c] ;  /* 0x00008b0000057ab9 */ /* 0x000fe20000000800 */
[----:B------:R-:W-:-:S05]  /*48b50*/  PRMT R25, R28, 0x7632, R25 ;  /* 0x000076321c197816 */ /* 0x000fca0000000019 */
[----:B------:R4:W-:Y:S01]  /*48b60*/  @P3 STG.E.U16 desc[UR8][R22.64], R25 ;  /* 0x0000001916003986 */ /* 0x0009e2000c101508 */
[----:B0-----:R-:W-:-:S04]  /*48b70*/  LEA R20, P6, R24, R3, 0x1 ;  /* 0x0000000318147211 */ /* 0x001fc800078c08ff */
[C---:B------:R-:W-:Y:S01]  /*48b80*/  LEA.HI.X.SX32 R21, R24.reuse, R2, 0x1, P6 ;  /* 0x0000000218157211 */ /* 0x040fe200030f0eff */
[----:B----4-:R-:W-:-:S04]  /*48b90*/  VIADD R23, R24, UR4 ;  /* 0x0000000418177c36 */ /* 0x010fc80008000000 */
[----:B------:R0:W-:Y:S01]  /*48ba0*/  @P5 STG.E.U16 desc[UR8][R20.64], R11 ;  /* 0x0000000b14005986 */ /* 0x0001e2000c101508 */
[----:B------:R-:W-:Y:S02]  /*48bb0*/  LEA R22, P6, R23, R3, 0x1 ;  /* 0x0000000317167211 */ /* 0x000fe400078c08ff */
[----:B------:R-:W-:Y:S01]  /*48bc0*/  ISETP.LT.AND P3, PT, R26, UR5, !P0 ;  /* 0x000000051a007c0c */ /* 0x000fe2000c761270 */
[----:B------:R-:W-:Y:S01]  /*48bd0*/  ULDC UR5, c[0x0][0x22c] ;  /* 0x00008b0000057ab9 */ /* 0x000fe20000000800 */
[----:B------:R-:W-:Y:S01]  /*48be0*/  PRMT R25, R11, 0x7632, R25 ;  /* 0x000076320b197816 */ /* 0x000fe20000000019 */
[C---:B------:R-:W-:Y:S02]  /*48bf0*/  VIADD R26, R29.reuse, 0x28 ;  /* 0x000000281d1a7836 */ /* 0x040fe40000000000 */
[----:B0-----:R-:W-:Y:S02]  /*48c00*/  VIADD R20, R29, 0x27 ;  /* 0x000000271d147836 */ /* 0x001fe40000000000 */
[C---:B------:R-:W-:Y:S01]  /*48c10*/  VIADD R21, R23.reuse, UR4 ;  /* 0x0000000417157c36 */ /* 0x040fe20008000000 */
[----:B------:R-:W-:-:S02]  /*48c20*/  LEA.HI.X.SX32 R23, R23, R2, 0x1, P6 ;  /* 0x0000000217177211 */ /* 0x000fc400030f0eff */
[----:B------:R-:W-:Y:S01]  /*48c30*/  ISETP.LT.AND P5, PT, R20, UR5, !P0 ;  /* 0x0000000514007c0c */ /* 0x000fe2000c7a1270 */
[----:B------:R-:W-:Y:S02]  /*48c40*/  ULDC UR5, c[0x0][0x22c] ;  /* 0x00008b0000057ab9 */ /* 0x000fe40000000800 */
[----:B------:R0:W-:Y:S01]  /*48c50*/  @P4 STG.E.U16 desc[UR8][R22.64], R25 ;  /* 0x0000001916004986 */ /* 0x0001e2000c101508 */
[----:B------:R-:W-:Y:S01]  /*48c60*/  ISETP.LT.AND P4, PT, R26, UR5, !P0 ;  /* 0x000000051a007c0c */ /* 0x000fe2000c781270 */
[C---:B------:R-:W-:Y:S01]  /*48c70*/  VIADD R24, R21.reuse, UR4 ;  /* 0x0000000415187c36 */ /* 0x040fe20008000000 */
[C---:B------:R-:W-:Y:S01]  /*48c80*/  LEA R20, P6, R21.reuse, R3, 0x1 ;  /* 0x0000000315147211 */ /* 0x040fe200078c08ff */
[----:B------:R-:W4:Y:S01]  /*48c90*/  LDL.LU R26, [R1+0x1e0] ;  /* 0x0001e000011a7983 */ /* 0x000f220000300800 */
[----:B------:R-:W-:Y:S02]  /*48ca0*/  ULDC UR5, c[0x0][0x22c] ;  /* 0x00008b0000057ab9 */ /* 0x000fe40000000800 */
[----:B------:R-:W-:-:S02]  /*48cb0*/  LEA.HI.X.SX32 R21, R21, R2, 0x1, P6 ;  /* 0x0000000215157211 */ /* 0x000fc400030f0eff */
[----:B0-----:R-:W-:-:S04]  /*48cc0*/  LEA R22, P6, R24, R3, 0x1 ;  /* 0x0000000318167211 */ /* 0x001fc800078c08ff */
[----:B------:R-:W-:Y:S01]  /*48cd0*/  LEA.HI.X.SX32 R23, R24, R2, 0x1, P6 ;  /* 0x0000000218177211 */ /* 0x000fe200030f0eff */
[----:B--2---:R0:W-:Y:S01]  /*48ce0*/  @P2 STG.E.U16 desc[UR8][R20.64], R10 ;  /* 0x0000000a14002986 */ /* 0x0041e2000c101508 */
[----:B------:R-:W-:-:S05]  /*48cf0*/  PRMT R25, R10, 0x7632, R25 ;  /* 0x000076320a197816 */ /* 0x000fca0000000019 */
[----:B------:R2:W-:Y:S01]  /*48d00*/  @P1 STG.E.U16 desc[UR8][R22.64], R25 ;  /* 0x0000001916001986 */ /* 0x0005e2000c101508 */
[----:B0-----:R-:W-:-:S03]  /*48d10*/  VIADD R20, R29, 0x29 ;  /* 0x000000291d147836 */ /* 0x001fc60000000000 */
[----:B------:R-:W5:Y:S01]  /*48d20*/  LDL.LU R10, [R1+0x1e8] ;  /* 0x0001e800010a7983 */ /* 0x000f620000300800 */
[----:B------:R-:W-:Y:S01]  /*48d30*/  VIADD R21, R24, UR4 ;  /* 0x0000000418157c36 */ /* 0x000fe20008000000 */
[----:B------:R-:W-:Y:S01]  /*48d40*/  ISETP.LT.AND P2, PT, R20, UR5, !P0 ;  /* 0x0000000514007c0c */ /* 0x000fe2000c741270 */
[----:B--2---:R-:W-:-:S03]  /*48d50*/  VIADD R22, R29, 0x2a ;  /* 0x0000002a1d167836 */ /* 0x004fc60000000000 */
        /* <DEDUP_REMOVED lines=15> */
[----:B------:R-:W2:Y:S03]  /*48e50*/  LDL.LU R9, [R1+0x1ec] ;  /* 0x0001ec0001097983 */ /* 0x000ea60000300800 */
[----:B------:R-:W-:Y:S01]  /*48e60*/  LEA R20, P6, R21, R3, 0x1 ;  /* 0x0000000315147211 */ /* 0x000fe200078c08ff */
[----:B------:R0:W-:Y:S01]  /*48e70*/  @P5 STG.E.U16 desc[UR8][R22.64], R24 ;  /* 0x0000001816005986 */ /* 0x0001e2000c101508 */
[----:B------:R-:W-:Y:S01]  /*48e80*/  ISETP.LT.AND P5, PT, R25, UR5, !P0 ;  /* 0x0000000519007c0c */ /* 0x000fe2000c7a1270 */
[----:B------:R-:W-:Y:S01]  /*48e90*/  VIADD R25, R29, 0x2d ;  /* 0x0000002d1d197836 */ /* 0x000fe20000000000 */
[----:B------:R-:W-:Y:S01]  /*48ea0*/  ULDC UR5, c[0x0][0x22c] ;  /* 0x00008b0000057ab9 */ /* 0x000fe20000000800 */
[----:B------:R-:W3:Y:S04]  /*48eb0*/  LDL.LU R28, [R1] ;  /* 0x00000000011c7983 */ /* 0x000ee80000300800 */
[----:B------:R-:W3:Y:S01]  /*48ec0*/  LDL.LU R11, [R1+0x4] ;  /* 0x00000400010b7983 */ /* 0x000ee20000300800 */
[C---:B0-----:R-:W-:Y:S01]  /*48ed0*/  VIADD R23, R21.reuse, UR4 ;  /* 0x0000000415177c36 */ /* 0x041fe20008000000 */
[----:B------:R-:W-:-:S04]  /*48ee0*/  LEA.HI.X.SX32 R21, R21, R2, 0x1, P6 ;  /* 0x0000000215157211 */ /* 0x000fc800030f0eff */
[C---:B------:R-:W-:Y:S01]  /*48ef0*/  LEA R22, P6, R23.reuse, R3, 0x1 ;  /* 0x0000000317167211 */ /* 0x040fe200078c08ff */
[----:B------:R-:W-:-:S03]  /*48f00*/  VIADD R24, R23, UR4 ;  /* 0x0000000417187c36 */ /* 0x000fc60008000000 */
[----:B------:R-:W-:Y:S01]  /*48f10*/  LEA.HI.X.SX32 R23, R23, R2, 0x1, P6 ;  /* 0x0000000217177211 */ /* 0x000fe200030f0eff */
[----:B----4-:R0:W-:Y:S01]  /*48f20*/  @P4 STG.E.U16 desc[UR8][R20.64], R26 ;  /* 0x0000001a14004986 */ /* 0x0101e2000c101508 */
[----:B------:R-:W-:Y:S01]  /*48f30*/  ISETP.LT.AND P4, PT, R25, UR5, !P0 ;  /* 0x0000000519007c0c */ /* 0x000fe2000c781270 */
[----:B------:R-:W-:Y:S01]  /*48f40*/  ULDC UR5, c[0x0][0x22c] ;  /* 0x00008b0000057ab9 */ /* 0x000fe20000000800 */
[----:B------:R-:W-:-:S05]  /*48f50*/  PRMT R25, R26, 0x7632, R25 ;  /* 0x000076321a197816 */ /* 0x000fca0000000019 */
[----:B------:R4:W-:Y:S01]  /*48f60*/  @P2 STG.E.U16 desc[UR8][R22.64], R25 ;  /* 0x0000001916002986 */ /* 0x0009e2000c101508 */
[----:B0-----:R-:W-:-:S05]  /*48f70*/  VIADD R26, R29, 0x2e ;  /* 0x0000002e1d1a7836 */ /* 0x001fca0000000000 */
[----:B------:R-:W-:Y:S01]  /*48f80*/  ISETP.LT.AND P2, PT, R26, UR5, !P0 ;  /* 0x000000051a007c0c */ /* 0x000fe2000c741270 */
[----:B------:R-:W-:Y:S01]  /*48f90*/  ULDC UR5, c[0x0][0x22c] ;  /* 0x00008b0000057ab9 */ /* 0x000fe20000000800 */
[----:B------:R-:W5:Y:S01]  /*48fa0*/  LDL.LU R26, [R1+0x1e4] ;  /* 0x0001e400011a7983 */ /* 0x000f620000300800 */
[C---:B------:R-:W-:Y:S01]  /*48fb0*/  LEA R20, P6, R24.reuse, R3, 0x1 ;  /* 0x0000000318147211 */ /* 0x040fe200078c08ff */
[----:B----4-:R-:W-:-:S03]  /*48fc0*/  VIADD R23, R24, UR4 ;  /* 0x0000000418177c36 */ /* 0x010fc60008000000 */
[----:B------:R-:W-:Y:S02]  /*48fd0*/  LEA.HI.X.SX32 R21, R24, R2, 0x1, P6 ;  /* 0x0000000218157211 */ /* 0x000fe400030f0eff */
[----:B------:R-:W-:-:S03]  /*48fe0*/  LEA R22, P6, R23, R3, 0x1 ;  /* 0x0000000317167211 */ /* 0x000fc600078c08ff */
[----:B-----5:R0:W-:Y:S01]  /*48ff0*/  @P1 STG.E.U16 desc[UR8][R20.64], R26 ;  /* 0x0000001a14001986 */ /* 0x0201e2000c101508 */
        /* <DEDUP_REMOVED lines=17> */
[----:B----4-:R-:W-:Y:S02]  /*49110*/  VIADD R20, R29, 0x31 ;  /* 0x000000311d147836 */ /* 0x010fe40000000000 */
[----:B------:R-:W-:Y:S01]  /*49120*/  VIADD R21, R24, UR4 ;  /* 0x0000000418157c36 */ /* 0x000fe20008000000 */
[----:B------:R0:W-:Y:S02]  /*49130*/  @P4 STG.E.U16 desc[UR8][R22.64], R25 ;  /* 0x0000001916004986 */ /* 0x0001e4000c101508 */
[----:B------:R-:W-:Y:S01]  /*49140*/  ISETP.LT.AND P5, PT, R20, UR5, !P0 ;  /* 0x0000000514007c0c */ /* 0x000fe2000c7a1270 */
[----:B------:R-:W-:Y:S01]  /*49150*/  ULDC UR5, c[0x0][0x22c] ;  /* 0x00008b0000057ab9 */ /* 0x000fe20000000800 */
[----:B------:R-:W-:Y:S01]  /*49160*/  LEA R20, P4, R21, R3, 0x1 ;  /* 0x0000000315147211 */ /* 0x000fe200078808ff */
[C---:B------:R-:W-:Y:S01]  /*49170*/  VIADD R24, R29.reuse, 0x33 ;  /* 0x000000331d187836 */ /* 0x040fe20000000000 */
[----:B------:R-:W4:Y:S01]  /*49180*/  LDL.LU R10, [R1+0x8] ;  /* 0x00000800010a7983 */ /* 0x000f220000300800 */
[----:B0-----:R-:W-:-:S02]  /*49190*/  VIADD R22, R29, 0x32 ;  /* 0x000000321d167836 */ /* 0x001fc40000000000 */
[C---:B------:R-:W-:Y:S01]  /*491a0*/  VIADD R23, R21.reuse, UR4 ;  /* 0x0000000415177c36 */ /* 0x040fe20008000000 */
[-C--:B------:R-:W-:Y:S02]  /*491b0*/  LEA.HI.X.SX32 R21, R21, R2.reuse, 0x1, P4 ;  /* 0x0000000215157211 */ /* 0x080fe400020f0eff */
[----:B------:R-:W-:Y:S01]  /*491c0*/  ISETP.LT.AND P4, PT, R22, UR5, !P0 ;  /* 0x0000000516007c0c */ /* 0x000fe2000c781270 */
[----:B------:R-:W-:Y:S01]  /*491d0*/  ULDC UR5, c[0x0][0x22c] ;  /* 0x00008b0000057ab9 */ /* 0x000fe20000000800 */
[-C--:B------:R-:W-:Y:S01]  /*491e0*/  LEA R22, P6, R23, R3.reuse, 0x1 ;  /* 0x0000000317167211 */ /* 0x080fe200078c08ff */
[----:B--2---:R0:W-:Y:S01]  /*491f0*/  @P2 STG.E.U16 desc[UR8][R20.64], R9 ;  /* 0x0000000914002986 */ /* 0x0041e2000c101508 */
        /* <DEDUP_REMOVED lines=16> */
[----:B---3--:R0:W-:Y:S01]  /*49300*/  @P3 STG.E.U16 desc[UR8][R20.64], R28 ;  /* 0x0000001c14003986 */ /* 0x0081e2000c101508 */
        /* <DEDUP_REMOVED lines=8> */
[----:B---3--:R-:W-:-:S04]  /*49390*/  VIADD R23, R24, UR4 ;  /* 0x0000000418177c36 */ /* 0x008fc80008000000 */
        /* <DEDUP_REMOVED lines=15> */
[----:B------:R-:W3:Y:S01]  /*49490*/  LDL.LU R26, [R1+0x10] ;  /* 0x00001000011a7983 */ /* 0x000ee20000300800 */
[----:B------:R-:W-:Y:S02]  /*494a0*/  ULDC UR5, c[0x0][0x22c] ;  /* 0x00008b0000057ab9 */ /* 0x000fe40000000800 */
[----:B------:R-:W-:-:S02]  /*494b0*/  LEA.HI.X.SX32 R21, R21, R2, 0x1, P6 ;  /* 0x0000000215157211 */ /* 0x000fc400030f0eff */
[----:B0-----:R-:W-:-:S04]  /*494c0*/  LEA R22, P6, R24, R3, 0x1 ;  /* 0x0000000318167211 */ /* 0x001fc800078c08ff */
[----:B------:R-:W-:Y:S01]  /*494d0*/  LEA.HI.X.SX32 R23, R24, R2, 0x1, P6 ;  /* 0x0000000218177211 */ /* 0x000fe200030f0eff */
[----:B----4-:R0:W-:Y:S01]  /*494e0*/  @P1 STG.E.U16 desc[UR8][R20.64], R10 ;  /* 0x0000000a14001986 */ /* 0x0101e2000c101508 */
[----:B------:R-:W-:-:S05]  /*494f0*/  PRMT R25, R10, 0x7632, R25 ;  /* 0x000076320a197816 */ /* 0x000fca0000000019 */
[----:B------:R4:W-:Y:S01]  /*49500*/  @P3 STG.E.U16 desc[UR8][R22.64], R25 ;  /* 0x0000001916003986 */ /* 0x0009e2000c101508 */
[----:B0-----:R-:W-:-:S03]  /*49510*/  VIADD R20, R29, 0x39 ;  /* 0x000000391d147836 */ /* 0x001fc60000000000 */
[----:B------:R-:W5:Y:S01]  /*49520*/  LDL.LU R10, [R1+0x18] ;  /* 0x00001800010a7983 */ /* 0x000f620000300800 */
[----:B------:R-:W-:Y:S01]  /*49530*/  VIADD R21, R24, UR4 ;  /* 0x0000000418157c36 */ /* 0x000fe20008000000 */
[----:B------:R-:W-:Y:S01]  /*49540*/  ISETP.LT.AND P1, PT, R20, UR5, !P0 ;  /* 0x0000000514007c0c */ /* 0x000fe2000c721270 */
[----:B----4-:R-:W-:-:S03]  /*49550*/  VIADD R22, R29, 0x3a ;  /* 0x0000003a1d167836 */ /* 0x010fc60000000000 */
        /* <DEDUP_REMOVED lines=28> */
[----:B---3--:R0:W-:Y:S01]  /*49720*/  @P2 STG.E.U16 desc[UR8][R20.64], R26 ;  /* 0x0000001a14002986 */ /* 0x0081e2000c101508 */
        /* <DEDUP_REMOVED lines=9> */
[----:B---3--:R-:W-:-:S03]  /*497c0*/  VIADD R23, R24, UR4 ;  /* 0x0000000418177c36 */ /* 0x008fc60008000000 */
        /* <DEDUP_REMOVED lines=20> */
[----:B---3--:R-:W-:Y:S02]  /*49910*/  VIADD R20, R29, 0x41 ;  /* 0x000000411d147836 */ /* 0x008fe40000000000 */
[----:B------:R-:W-:Y:S01]  /*49920*/  VIADD R21, R24, UR4 ;  /* 0x0000000418157c36 */ /* 0x000fe20008000000 */
[----:B------:R0:W-:Y:S02]  /*49930*/  @P2 STG.E.U16 desc[UR8][R22.64], R25 ;  /* 0x0000001916002986 */ /* 0x0001e4000c101508 */
[----:B------:R-:W-:Y:S01]  /*49940*/  ISETP.LT.AND P4, PT, R20, UR5, !P0 ;  /* 0x0000000514007c0c */ /* 0x000fe2000c781270 */
[----:B------:R-:W-:Y:S01]  /*49950*/  ULDC UR5, c[0x0][0x22c] ;  /* 0x00008b0000057ab9 */ /* 0x000fe20000000800 */
[----:B------:R-:W-:Y:S01]  /*49960*/  LEA R20, P2, R21, R3, 0x1 ;  /* 0x0000000315147211 */ /* 0x000fe200078408ff */
[C---:B------:R-:W-:Y:S01]  /*49970*/  VIADD R24, R29.reuse, 0x43 ;  /* 0x000000431d187836 */ /* 0x040fe20000000000 */
[----:B------:R-:W3:Y:S01]  /*49980*/  LDL.LU R10, [R1+0x28] ;  /* 0x00002800010a7983 */ /* 0x000ee20000300800 */
        /* <DEDUP_REMOVED lines=53> */
[----:B---3--:R0:W-:Y:S01]  /*49ce0*/  @P3 STG.E.U16 desc[UR8][R20.64], R10 ;  /* 0x0000000a14003986 */ /* 0x0081e2000c101508 */
[----:B------:R-:W-:-:S05]  /*49cf0*/  PRMT R25, R10, 0x7632, R25 ;  /* 0x000076320a197816 */ /* 0x000fca0000000019 */
[----:B------:R3:W-:Y:S01]  /*49d00*/  @P5 STG.E.U16 desc[UR8][R22.64], R25 ;  /* 0x0000001916005986 */ /* 0x0007e2000c101508 */
[----:B0-----:R-:W-:-:S03]  /*49d10*/  VIADD R20, R29, 0x49 ;  /* 0x000000491d147836 */ /* 0x001fc60000000000 */
[----:B------:R-:W5:Y:S01]  /*49d20*/  LDL.LU R10, [R1+0x38] ;  /* 0x00003800010a7983 */ /* 0x000f620000300800 */
        /* <DEDUP_REMOVED lines=24> */
[----:B------:R-:W3:Y:S04]  /*49eb0*/  LDL.LU R28, [R1+0x40] ;  /* 0x00004000011c7983 */ /* 0x000ee80000300800 */
        /* <DEDUP_REMOVED lines=416> */
[----:B0-----:R-:W-:Y:S02]  /*4b8c0*/  LEA R22, P6, R24, R3, 0x1 ;  /* 0x0000000318167211 */ /* 0x001fe400078c08ff */
[----:B------:R-:W-:Y:S02]  /*4b8d0*/  PRMT R25, R10, 0x7632, R25 ;  /* 0x000076320a197816 */ /* 0x000fe40000000019 */
[----:B------:R-:W-:Y:S02]  /*4b8e0*/  LEA.HI.X.SX32 R23, R24, R2, 0x1, P6 ;  /* 0x0000000218177211 */ /* 0x000fe400030f0eff */
[----:B------:R-:W-:Y:S01]  /*4b8f0*/  ISETP.LT.AND P3, PT, R26, UR5, !P0 ;  /* 0x000000051a007c0c */ /* 0x000fe2000c761270 */
[----:B------:R-:W-:Y:S01]  /*4b900*/  ULDC UR5, c[0x0][0x22c] ;  /* 0x00008b0000057ab9 */ /* 0x000fe20000000800 */
[----:B---3--:R-:W-:Y:S01]  /*4b910*/  VIADD R20, R29, 0x81 ;  /* 0x000000811d147836 */ /* 0x008fe20000000000 */
[----:B------:R-:W3:Y:S01]  /*4b920*/  LDL.LU R10, [R1+0xa8] ;  /* 0x0000a800010a7983 */ /* 0x000ee20000300800 */
[----:B------:R-:W-:-:S03]  /*4b930*/  VIADD R21, R24, UR4 ;  /* 0x0000000418157c36 */ /* 0x000fc60008000000 */
[----:B------:R-:W-:Y:S01]  /*4b940*/  ISETP.LT.AND P5, PT, R20, UR5, !P0 ;  /* 0x0000000514007c0c */ /* 0x000fe2000c7a1270 */
[----:B------:R0:W-:Y:S01]  /*4b950*/  @P4 STG.E.U16 desc[UR8][R22.64], R25 ;  /* 0x0000001916004986 */ /* 0x0001e2000c101508 */
[----:B------:R-:W-:Y:S01]  /*4b960*/  LEA R20, P4, R21, R3, 0x1 ;  /* 0x0000000315147211 */ /* 0x000fe200078808ff */
[----:B------:R-:W-:Y:S01]  /*4b970*/  ULDC UR5, c[0x0][0x22c] ;  /* 0x00008b0000057ab9 */ /* 0x000fe20000000800 */
[C---:B------:R-:W-:Y:S02]  /*4b980*/  VIADD R24, R29.reuse, 0x83 ;  /* 0x000000831d187836 */ /* 0x040fe40000000000 */
[----:B0-----:R-:W-:Y:S02]  /*4b990*/  VIADD R22, R29, 0x82 ;  /* 0x000000821d167836 */ /* 0x001fe40000000000 */
[C---:B------:R-:W-:Y:S01]  /*4b9a0*/  VIADD R23, R21.reuse, UR4 ;  /* 0x0000000415177c36 */ /* 0x040fe20008000000 */
[----:B------:R-:W-:Y:S02]  /*4b9b0*/  LEA.HI.X.SX32 R21, R21, R2, 0x1, P4 ;  /* 0x0000000215157211 */ /* 0x000fe400020f0eff */
[----:B------:R-:W-:Y:S01]  /*4b9c0*/  ISETP.LT.AND P4, PT, R22, UR5, !P0 ;  /* 0x0000000516007c0c */ /* 0x000fe2000c781270 */
[----:B------:R-:W-:-:S02]  /*4b9d0*/  ULDC UR5, c[0x0][0x22c] ;  /* 0x00008b0000057ab9 */ /* 0x000fc40000000800 */
[----:B--2---:R0:W-:Y:S01]  /*4b9e0*/  @P2 STG.E.U16 desc[UR8][R20.64], R9 ;  /* 0x0000000914002986 */ /* 0x0041e2000c101508 */
[----:B------:R-:W-:Y:S01]  /*4b9f0*/  ISETP.LT.AND P2, PT, R24, UR5, !P0 ;  /* 0x0000000518007c0c */ /* 0x000fe2000c741270 */
[----:B------:R-:W-:Y:S01]  /*4ba00*/  VIADD R25, R29, 0x84 ;  /* 0x000000841d197836 */ /* 0x000fe20000000000 */
[----:B------:R-:W-:Y:S01]  /*4ba10*/  PRMT R24, R9, 0x7632, R24 ;  /* 0x0000763209187816 */ /* 0x000fe20000000018 */
[----:B------:R-:W-:Y:S01]  /*4ba20*/  ULDC UR5, c[0x0][0x22c] ;  /* 0x00008b0000057ab9 */ /* 0x000fe20000000800 */
[----:B0-----:R-:W2:Y:S01]  /*4ba30*/  LDL.LU R9, [R1+0xac] ;  /* 0x0000ac0001097983 */ /* 0x001ea20000300800 */
[C---:B------:R-:W-:Y:S01]  /*4ba40*/  LEA R22, P6, R23.reuse, R3, 0x1 ;  /* 0x0000000317167211 */ /* 0x040fe200078c08ff */
[----:B------:R-:W-:-:S03]  /*4ba50*/  VIADD R21, R23, UR4 ;  /* 0x0000000417157c36 */ /* 0x000fc60008000000 */
[----:B------:R-:W-:Y:S02]  /*4ba60*/  LEA.HI.X.SX32 R23, R23, R2, 0x1, P6 ;  /* 0x0000000217177211 */ /* 0x000fe400030f0eff */
[----:B------:R-:W-:-:S03]  /*4ba70*/  LEA R20, P6, R21, R3, 0x1 ;  /* 0x0000000315147211 */ /* 0x000fc600078c08ff */
[----:B------:R0:W-:Y:S01]  /*4ba80*/  @P1 STG.E.U16 desc[UR8][R22.64], R24 ;  /* 0x0000001816001986 */ /* 0x0001e2000c101508 */
[----:B------:R-:W-:Y:S01]  /*4ba90*/  ISETP.LT.AND P1, PT, R25, UR5, !P0 ;  /* 0x0000000519007c0c */ /* 0x000fe2000c721270 */
[----:B------:R-:W-:Y:S01]  /*4baa0*/  VIADD R25, R29, 0x85 ;  /* 0x000000851d197836 */ /* 0x000fe20000000000 */
[----:B------:R-:W-:Y:S01]  /*4bab0*/  ULDC UR5, c[0x0][0x22c] ;  /* 0x00008b0000057ab9 */ /* 0x000fe20000000800 */
[C---:B0-----:R-:W-:Y:S01]  /*4bac0*/  VIADD R23, R21.reuse, UR4 ;  /* 0x0000000415177c36 */ /* 0x041fe20008000000 */
[----:B------:R-:W-:-:S03]  /*4bad0*/  LEA.HI.X.SX32 R21, R21, R2, 0x1, P6 ;  /* 0x0000000215157211 */ /* 0x000fc600030f0eff */
[C---:B------:R-:W-:Y:S01]  /*4bae0*/  VIADD R24, R23.reuse, UR4 ;  /* 0x0000000417187c36 */ /* 0x040fe20008000000 */
[-C--:B------:R-:W-:Y:S01]  /*4baf0*/  LEA R22, P6, R23, R3.reuse, 0x1 ;  /* 0x0000000317167211 */ /* 0x080fe200078c08ff */
[----:B----4-:R0:W-:Y:S01]  /*4bb00*/  @P3 STG.E.U16 desc[UR8][R20.64], R28 ;  /* 0x0000001c14003986 */ /* 0x0101e2000c101508 */
[----:B------:R-:W-:Y:S01]  /*4bb10*/  ISETP.LT.AND P3, PT, R25, UR5, !P0 ;  /* 0x0000000519007c0c */ /* 0x000fe2000c761270 */
[----:B------:R-:W-:Y:S01]  /*4bb20*/  VIADD R26, R29, 0x86 ;  /* 0x000000861d1a7836 */ /* 0x000fe20000000000 */
[----:B------:R-:W-:Y:S01]  /*4bb30*/  LEA.HI.X.SX32 R23, R23, R2, 0x1, P6 ;  /* 0x0000000217177211 */ /* 0x000fe200030f0eff */
[----:B------:R-:W-:Y:S01]  /*4bb40*/  ULDC UR5, c[0x0][0x22c] ;  /* 0x00008b0000057ab9 */ /* 0x000fe20000000800 */
[----:B------:R-:W-:Y:S02]  /*4bb50*/  PRMT R25, R28, 0x7632, R25 ;  /* 0x000076321c197816 */ /* 0x000fe40000000019 */
[----:B0-----:R-:W-:-:S03]  /*4bb60*/  LEA R20, P6, R24, R3, 0x1 ;  /* 0x0000000318147211 */ /* 0x001fc600078c08ff */
[----:B------:R0:W-:Y:S01]  /*4bb70*/  @P5 STG.E.U16 desc[UR8][R22.64], R25 ;  /* 0x0000001916005986 */ /* 0x0001e2000c101508 */
[----:B------:R-:W-:Y:S02]  /*4bb80*/  LEA.HI.X.SX32 R21, R24, R2, 0x1, P6 ;  /* 0x0000000218157211 */ /* 0x000fe400030f0eff */
[----:B------:R-:W-:Y:S01]  /*4bb90*/  ISETP.LT.AND P5, PT, R26, UR5, !P0 ;  /* 0x000000051a007c0c */ /* 0x000fe2000c7a1270 */
[----:B------:R-:W-:Y:S02]  /*4bba0*/  ULDC UR5, c[0x0][0x22c] ;  /* 0x00008b0000057ab9 */ /* 0x000fe40000000800 */
[----:B------:R4:W-:Y:S01]  /*4bbb0*/  @P4 STG.E.U16 desc[UR8][R20.64], R11 ;  /* 0x0000000b14004986 */ /* 0x0009e2000c101508 */
[----:B0-----:R-:W-:-:S05]  /*4bbc0*/  VIADD R23, R24, UR4 ;  /* 0x0000000418177c36 */ /* 0x001fca0008000000 */
[-C--:B------:R-:W-:Y:S01]  /*4bbd0*/  LEA R22, P6, R23, R3.reuse, 0x1 ;  /* 0x0000000317167211 */ /* 0x080fe200078c08ff */
[----:B----4-:R-:W-:Y:S02]  /*4bbe0*/  VIADD R20, R29, 0x87 ;  /* 0x000000871d147836 */ /* 0x010fe40000000000 */
[C---:B------:R-:W-:Y:S01]  /*4bbf0*/  VIADD R21, R23.reuse, UR4 ;  /* 0x0000000417157c36 */ /* 0x040fe20008000000 */
[-C--:B------:R-:W-:Y:S02]  /*4bc00*/  LEA.HI.X.SX32 R23, R23, R2.reuse, 0x1, P6 ;  /* 0x0000000217177211 */ /* 0x080fe400030f0eff */
[----:B------:R-:W-:Y:S01]  /*4bc10*/  ISETP.LT.AND P4, PT, R20, UR5, !P0 ;  /* 0x0000000514007c0c */ /* 0x000fe2000c781270 */
[----:B------:R-:W-:Y:S01]  /*4bc20*/  VIADD R24, R21, UR4 ;  /* 0x0000000415187c36 */ /* 0x000fe20008000000 */
[----:B------:R-:W-:Y:S01]  /*4bc30*/  PRMT R25, R11, 0x7632, R25 ;  /* 0x000076320b197816 */ /* 0x000fe20000000019 */
[----:B------:R-:W-:Y:S01]  /*4bc40*/  VIADD R26, R29, 0x88 ;  /* 0x000000881d1a7836 */ /* 0x000fe20000000000 */
[C---:B------:R-:W-:Y:S01]  /*4bc50*/  LEA R20, P6, R21.reuse, R3, 0x1 ;  /* 0x0000000315147211 */ /* 0x040fe200078c08ff */
[----:B------:R-:W-:Y:S01]  /*4bc60*/  ULDC UR5, c[0x0][0x22c] ;  /* 0x00008b0000057ab9 */ /* 0x000fe20000000800 */
[----:B------:R-:W4:Y:S02]  /*4bc70*/  LDL.LU R11, [R1+0xb4] ;  /* 0x0000b400010b7983 */ /* 0x000f240000300800 */
[----:B------:R-:W-:-:S02]  /*4bc80*/  LEA.HI.X.SX32 R21, R21, R2, 0x1, P6 ;  /* 0x0000000215157211 */ /* 0x000fc400030f0eff */
[----:B------:R0:W-:Y:S01]  /*4bc90*/  @P2 STG.E.U16 desc[UR8][R22.64], R25 ;  /* 0x0000001916002986 */ /* 0x0001e2000c101508 */
[----:B------:R-:W-:Y:S01]  /*4bca0*/  ISETP.LT.AND P2, PT, R26, UR5, !P0 ;  /* 0x000000051a007c0c */ /* 0x000fe2000c741270 */
[----:B------:R-:W-:Y:S01]  /*4bcb0*/  ULDC UR5, c[0x0][0x22c] ;  /* 0x00008b0000057ab9 */ /* 0x000fe20000000800 */
        /* <DEDUP_REMOVED lines=10> */
[C---:B------:R-:W-:Y:S01]  /*4bd60*/  LEA R20, P3, R21.reuse, R3, 0x1 ;  /* 0x0000000315147211 */ /* 0x040fe200078608ff */
[C---:B------:R-:W-:Y:S01]  /*4bd70*/  VIADD R24, R21.reuse, UR4 ;  /* 0x0000000415187c36 */ /* 0x040fe20008000000 */
[----:B------:R-:W-:Y:S02]  /*4bd80*/  ULDC UR5, c[0x0][0x22c] ;  /* 0x00008b0000057ab9 */ /* 0x000fe40000000800 */
[----:B------:R-:W-:Y:S01]  /*4bd90*/  LEA.HI.X.SX32 R21, R21, R2, 0x1, P3 ;  /* 0x0000000215157211 */ /* 0x000fe200018f0eff */
[----:B------:R-:W-:Y:S01]  /*4bda0*/  VIADD R25, R29, 0x8b ;  /* 0x0000008b1d197836 */ /* 0x000fe20000000000 */
[----:B------:R-:W-:Y:S01]  /*4bdb0*/  ISETP.LT.AND P3, PT, R22, UR5, !P0 ;  /* 0x0000000516007c0c */ /* 0x000fe2000c761270 */
[----:B------:R-:W-:Y:S01]  /*4bdc0*/  ULDC UR5, c[0x0][0x22c] ;  /* 0x00008b0000057ab9 */ /* 0x000fe20000000800 */
[----:B--2---:R-:W-:Y:S01]  /*4bdd0*/  PRMT R26, R9, 0x7632, R26 ;  /* 0x00007632091a7816 */ /* 0x004fe2000000001a */
[----:B------:R0:W-:Y:S01]  /*4bde0*/  @P5 STG.E.U16 desc[UR8][R20.64], R9 ;  /* 0x0000000914005986 */ /* 0x0001e2000c101508 */
[----:B------:R-:W-:Y:S01]  /*4bdf0*/  ISETP.LT.AND P5, PT, R25, UR5, !P0 ;  /* 0x0000000519007c0c */ /* 0x000fe2000c7a1270 */
[----:B------:R-:W-:-:S02]  /*4be00*/  ULDC UR5, c[0x0][0x22c] ;  /* 0x00008b0000057ab9 */ /* 0x000fc40000000800 */
[----:B0-----:R-:W2:Y:S04]  /*4be10*/  LDL.LU R9, [R1+0xbc] ;  /* 0x0000bc0001097983 */ /* 0x001ea80000300800 */
[----:B------:R-:W3:Y:S04]  /*4be20*/  LDL.LU R28, [R1+0xc0] ;  /* 0x0000c000011c7983 */ /* 0x000ee80000300800 */
[----:B------:R-:W4:Y:S01]  /*4be30*/  LDL.LU R25, [R1+0xb0] ;  /* 0x0000b00001197983 */ /* 0x000f220000300800 */
[C---:B------:R-:W-:Y:S01]  /*4be40*/  LEA R22, P6, R24.reuse, R3, 0x1 ;  /* 0x0000000318167211 */ /* 0x040fe200078c08ff */
[----:B------:R-:W-:-:S03]  /*4be50*/  VIADD R20, R24, UR4 ;  /* 0x0000000418147c36 */ /* 0x000fc60008000000 */
[----:B------:R-:W-:Y:S01]  /*4be60*/  LEA.HI.X.SX32 R23, R24, R2, 0x1, P6 ;  /* 0x0000000218177211 */ /* 0x000fe200030f0eff */
[----:B------:R-:W-:-:S04]  /*4be70*/  VIADD R24, R29, 0x8c ;  /* 0x0000008c1d187836 */ /* 0x000fc80000000000 */
[----:B------:R0:W-:Y:S01]  /*4be80*/  @P4 STG.E.U16 desc[UR8][R22.64], R26 ;  /* 0x0000001a16004986 */ /* 0x0001e2000c101508 */
[C---:B------:R-:W-:Y:S01]  /*4be90*/  VIADD R21, R20.reuse, UR4 ;  /* 0x0000000414157c36 */ /* 0x040fe20008000000 */
[----:B0-----:R-:W-:-:S04]  /*4bea0*/  LEA R22, P4, R20, R3, 0x1 ;  /* 0x0000000314167211 */ /* 0x001fc800078808ff */
[-C--:B------:R-:W-:Y:S02]  /*4beb0*/  LEA.HI.X.SX32 R23, R20, R2.reuse, 0x1, P4 ;  /* 0x0000000214177211 */ /* 0x080fe400020f0eff */
[----:B------:R-:W-:Y:S01]  /*4bec0*/  ISETP.LT.AND P4, PT, R24, UR5, !P0 ;  /* 0x0000000518007c0c */ /* 0x000fe2000c781270 */
[----:B------:R-:W-:Y:S01]  /*4bed0*/  VIADD R24, R29, 0x8d ;  /* 0x0000008d1d187836 */ /* 0x000fe20000000000 */
[----:B------:R-:W-:Y:S01]  /*4bee0*/  LEA R20, P6, R21, R3, 0x1 ;  /* 0x0000000315147211 */ /* 0x000fe200078c08ff */
[----:B------:R-:W-:Y:S01]  /*4bef0*/  ULDC UR5, c[0x0][0x22c] ;  /* 0x00008b0000057ab9 */ /* 0x000fe20000000800 */
[----:B------:R-:W-:Y:S01]  /*4bf00*/  VIADD R26, R29, 0x90 ;  /* 0x000000901d1a7836 */ /* 0x000fe20000000000 */
[----:B----4-:R0:W-:Y:S01]  /*4bf10*/  @P2 STG.E.U16 desc[UR8][R22.64], R25 ;  /* 0x0000001916002986 */ /* 0x0101e2000c101508 */
[----:B------:R-:W-:Y:S01]  /*4bf20*/  ISETP.LT.AND P2, PT, R24, UR5, !P0 ;  /* 0x0000000518007c0c */ /* 0x000fe2000c741270 */
[----:B------:R-:W-:Y:S01]  /*4bf30*/  ULDC UR5, c[0x0][0x22c] ;  /* 0x00008b0000057ab9 */ /* 0x000fe20000000800 */
[----:B------:R-:W-:Y:S01]  /*4bf40*/  PRMT R24, R25, 0x7632, R24 ;  /* 0x0000763219187816 */ /* 0x000fe20000000018 */
[C---:B0-----:R-:W-:Y:S01]  /*4bf50*/  VIADD R23, R21.reuse, UR4 ;  /* 0x0000000415177c36 */ /* 0x041fe20008000000 */
[----:B------:R-:W-:Y:S01]  /*4bf60*/  LEA.HI.X.SX32 R21, R21, R2, 0x1, P6 ;  /* 0x0000000215157211 */ /* 0x000fe200030f0eff */
[----:B------:R-:W-:-:S03]  /*4bf70*/  VIADD R25, R29, 0x8e ;  /* 0x0000008e1d197836 */ /* 0x000fc60000000000 */
[----:B------:R-:W-:Y:S01]  /*4bf80*/  LEA R22, P6, R23, R3, 0x1 ;  /* 0x0000000317167211 */ /* 0x000fe200078c08ff */
[----:B------:R0:W-:Y:S01]  /*4bf90*/  @P1 STG.E.U16 desc[UR8][R20.64], R24 ;  /* 0x0000001814001986 */ /* 0x0001e2000c101508 */
[----:B------:R-:W-:Y:S01]  /*4bfa0*/  ISETP.LT.AND P1, PT, R25, UR5, !P0 ;  /* 0x0000000519007c0c */ /* 0x000fe2000c721270 */
[----:B------:R-:W-:Y:S01]  /*4bfb0*/  VIADD R25, R29, 0x8f ;  /* 0x0000008f1d197836 */ /* 0x000fe20000000000 */
[----:B------:R-:W-:Y:S01]  /*4bfc0*/  ULDC UR5, c[0x0][0x22c] ;  /* 0x00008b0000057ab9 */ /* 0x000fe20000000800 */
[C---:B0-----:R-:W-:Y:S01]  /*4bfd0*/  VIADD R21, R23.reuse, UR4 ;  /* 0x0000000417157c36 */ /* 0x041fe20008000000 */
[----:B------:R-:W-:-:S05]  /*4bfe0*/  LEA.HI.X.SX32 R23, R23, R2, 0x1, P6 ;  /* 0x0000000217177211 */ /* 0x000fca00030f0eff */
[----:B------:R0:W-:Y:S01]  /*4bff0*/  @P3 STG.E.U16 desc[UR8][R22.64], R11 ;  /* 0x0000000b16003986 */ /* 0x0001e2000c101508 */
[----:B------:R-:W-:Y:S01]  /*4c000*/  ISETP.LT.AND P3, PT, R25, UR5, !P0 ;  /* 0x0000000519007c0c */ /* 0x000fe2000c761270 */
[----:B------:R-:W-:Y:S01]  /*4c010*/  VIADD R24, R21, UR4 ;  /* 0x0000000415187c36 */ /* 0x000fe20008000000 */
[----:B------:R-:W-:Y:S01]  /*4c020*/  PRMT R25, R11, 0x7632, R25 ;  /* 0x000076320b197816 */ /* 0x000fe20000000019 */
[----:B------:R-:W-:Y:S01]  /*4c030*/  ULDC UR5, c[0x0][0x22c] ;  /* 0x00008b0000057ab9 */ /* 0x000fe20000000800 */
[CC--:B------:R-:W-:Y:S01]  /*4c040*/  LEA R20, P6, R21.reuse, R3.reuse, 0x1 ;  /* 0x0000000315147211 */ /* 0x0c0fe200078c08ff */
[----:B0-----:R-:W4:Y:S03]  /*4c050*/  LDL.LU R11, [R1+0xc4] ;  /* 0x0000c400010b7983 */ /* 0x001f260000300800 */
[----:B------:R-:W-:Y:S02]  /*4c060*/  LEA.HI.X.SX32 R21, R21, R2, 0x1, P6 ;  /* 0x0000000215157211 */ /* 0x000fe400030f0eff */
[----:B------:R-:W-:-:S04]  /*4c070*/  LEA R22, P6, R24, R3, 0x1 ;  /* 0x0000000318167211 */ /* 0x000fc800078c08ff */
[C---:B------:R-:W-:Y:S01]  /*4c080*/  LEA.HI.X.SX32 R23, R24.reuse, R2, 0x1, P6 ;  /* 0x0000000218177211 */ /* 0x040fe200030f0eff */
[----:B------:R0:W-:Y:S04]  /*4c090*/  @P5 STG.E.U16 desc[UR8][R20.64], R25 ;  /* 0x0000001914005986 */ /* 0x0001e8000c101508 */
[----:B-----5:R5:W-:Y:S01]  /*4c0a0*/  @P4 STG.E.U16 desc[UR8][R22.64], R10 ;  /* 0x0000000a16004986 */ /* 0x020be2000c101508 */
[----:B0-----:R-:W-:Y:S01]  /*4c0b0*/  VIADD R20, R24, UR4 ;  /* 0x0000000418147c36 */ /* 0x001fe20008000000 */
[----:B------:R-:W-:Y:S02]  /*4c0c0*/  PRMT R25, R10, 0x7632, R25 ;  /* 0x000076320a197816 */ /* 0x000fe40000000019 */
[----:B-----5:R-:W5:Y:S02]  /*4c0d0*/  LDL.LU R10, [R1+0xc8] ;  /* 0x0000c800010a7983 */ /* 0x020f640000300800 */
[C---:B------:R-:W-:Y:S01]  /*4c0e0*/  LEA R22, P4, R20.reuse, R3, 0x1 ;  /* 0x0000000314167211 */ /* 0x040fe200078808ff */
[----:B------:R-:W-:-:S02]  /*4c0f0*/  VIADD R24, R20, UR4 ;  /* 0x0000000414187c36 */ /* 0x000fc40008000000 */
[----:B------:R-:W-:Y:S01]  /*4c100*/  VIADD R21, R29, 0x91 ;  /* 0x000000911d157836 */ /* 0x000fe20000000000 */
[-C--:B------:R-:W-:Y:S02]  /*4c110*/  LEA.HI.X.SX32 R23, R20, R2.reuse, 0x1, P4 ;  /* 0x0000000214177211 */ /* 0x080fe400020f0eff */
[----:B------:R-:W-:Y:S01]  /*4c120*/  ISETP.LT.AND P6, PT, R26, UR5, !P0 ;  /* 0x000000051a007c0c */ /* 0x000fe2000c7c1270 */
[----:B------:R-:W-:Y:S01]  /*4c130*/  ULDC UR5, c[0x0][0x22c] ;  /* 0x00008b0000057ab9 */ /* 0x000fe20000000800 */
[C---:B------:R-:W-:Y:S01]  /*4c140*/  LEA R20, P4, R24.reuse, R3, 0x1 ;  /* 0x0000000318147211 */ /* 0x040fe200078808ff */
[----:B------:R0:W-:Y:S01]  /*4c150*/  @P2 STG.E.U16 desc[UR8][R22.64], R25 ;  /* 0x0000001916002986 */ /* 0x0001e2000c101508 */
[----:B------:R-:W-:Y:S01]  /*4c160*/  ISETP.LT.AND P5, PT, R21, UR5, !P0 ;  /* 0x0000000515007c0c */ /* 0x000fe2000c7a1270 */
[----:B------:R-:W-:Y:S01]  /*4c170*/  VIADD R26, R29, 0x92 ;  /* 0x000000921d1a7836 */ /* 0x000fe20000000000 */
[----:B------:R-:W-:Y:S01]  /*4c180*/  LEA.HI.X.SX32 R21, R24, R2, 0x1, P4 ;  /* 0x0000000218157211 */ /* 0x000fe200020f0eff */
[----:B------:R-:W-:-:S04]  /*4c190*/  ULDC UR5, c[0x0][0x22c] ;  /* 0x00008b0000057ab9 */ /* 0x000fc80000000800 */
[----:B--2---:R2:W-:Y:S01]  /*4c1a0*/  @P1 STG.E.U16 desc[UR8][R20.64], R9 ;  /* 0x0000000914001986 */ /* 0x0045e2000c101508 */
[----:B0-----:R-:W-:Y:S02]  /*4c1b0*/  VIADD R22, R29, 0x93 ;  /* 0x000000931d167836 */ /* 0x001fe40000000000 */
[----:B------:R-:W-:Y:S01]  /*4c1c0*/  VIADD R23, R24, UR4 ;  /* 0x0000000418177c36 */ /* 0x000fe20008000000 */
[----:B------:R-:W-:Y:S02]  /*4c1d0*/  ULDC UR4, c[0x0][0x22c] ;  /* 0x00008b0000047ab9 */ /* 0x000fe40000000800 */
[----:B------:R-:W-:Y:S01]  /*4c1e0*/  ISETP.LT.AND P1, PT, R22, UR4, !P0 ;  /* 0x0000000416007c0c */ /* 0x000fe2000c721270 */
[----:B------:R-:W-:Y:S01]  /*4c1f0*/  ULDC UR4, c[0x0][0x248] ;  /* 0x0000920000047ab9 */ /* 0x000fe20000000800 */
[----:B------:R-:W-:Y:S02]  /*4c200*/  PRMT R22, R9, 0x7632, R22 ;  /* 0x0000763209167816 */ /* 0x000fe40000000016 */
[----:B--2---:R-:W2:Y:S01]  /*4c210*/  LDL.LU R9, [R1+0xcc] ;  /* 0x0000cc0001097983 */ /* 0x004ea20000300800 */
[----:B------:R-:W-:-:S04]  /*4c220*/  LEA R20, P4, R23, R3, 0x1 ;  /* 0x0000000317147211 */ /* 0x000fc800078808ff */
[C---:B------:R-:W-:Y:S01]  /*4c230*/  LEA.HI.X.SX32 R21, R23.reuse, R2, 0x1, P4 ;  /* 0x0000000217157211 */ /* 0x040fe200020f0eff */
[----:B------:R-:W-:Y:S01]  /*4c240*/  VIADD R23, R23, UR4 ;  /* 0x0000000417177c36 */ /* 0x000fe20008000000 */
[----:B------:R-:W-:-:S03]  /*4c250*/  ULDC UR4, c[0x0][0x248] ;  /* 0x0000920000047ab9 */ /* 0x000fc60000000800 */
[----:B------:R0:W-:Y:S01]  /*4c260*/  @P3 STG.E.U16 desc[UR8][R20.64], R22 ;  /* 0x0000001614003986 */ /* 0x0001e2000c101508 */
[----:B------:R-:W-:Y:S01]  /*4c270*/  VIADD R24, R29, 0x94 ;  /* 0x000000941d187836 */ /* 0x000fe20000000000 */
[----:B------:R-:W-:Y:S01]  /*4c280*/  ISETP.LT.AND P2, PT, R26, UR5, !P0 ;  /* 0x000000051a007c0c */ /* 0x000fe2000c741270 */
[----:B------:R-:W-:Y:S01]  /*4c290*/  ULDC UR5, c[0x0][0x22c] ;  /* 0x00008b0000057ab9 */ /* 0x000fe20000000800 */
[CC--:B0-----:R-:W-:Y:S01]  /*4c2a0*/  LEA R22, P3, R23.reuse, R3.reuse, 0x1 ;  /* 0x0000000317167211 */ /* 0x0c1fe200078608ff */
[C---:B------:R-:W-:Y:S01]  /*4c2b0*/  VIADD R21, R23.reuse, UR4 ;  /* 0x0000000417157c36 */ /* 0x040fe20008000000 */
[----:B------:R-:W-:Y:S02]  /*4c2c0*/  ULDC UR4, c[0x0][0x248] ;  /* 0x0000920000047ab9 */ /* 0x000fe40000000800 */
[-C--:B------:R-:W-:Y:S01]  /*4c2d0*/  LEA.HI.X.SX32 R23, R23, R2.reuse, 0x1, P3 ;  /* 0x0000000217177211 */ /* 0x080fe200018f0eff */
[C---:B------:R-:W-:Y:S01]  /*4c2e0*/  VIADD R25, R21.reuse, UR4 ;  /* 0x0000000415197c36 */ /* 0x040fe20008000000 */
[----:B------:R-:W-:Y:S01]  /*4c2f0*/  LEA R20, P3, R21, R3, 0x1 ;  /* 0x0000000315147211 */ /* 0x000fe200078608ff */
[----:B------:R-:W-:Y:S01]  /*4c300*/  VIADD R26, R29, 0x95 ;  /* 0x000000951d1a7836 */ /* 0x000fe20000000000 */
[----:B------:R-:W-:Y:S01]  /*4c310*/  ISETP.LT.AND P4, PT, R24, UR5, !P0 ;  /* 0x0000000518007c0c */ /* 0x000fe2000c781270 */
[----:B---3--:R0:W-:Y:S01]  /*4c320*/  @P6 STG.E.U16 desc[UR8][R22.64], R28 ;  /* 0x0000001c16006986 */ /* 0x0081e2000c101508 */
[----:B------:R-:W-:Y:S01]  /*4c330*/  PRMT R24, R28, 0x7632, R24 ;  /* 0x000076321c187816 */ /* 0x000fe20000000018 */
[----:B------:R-:W-:Y:S01]  /*4c340*/  ULDC UR4, c[0x0][0x248] ;  /* 0x0000920000047ab9 */ /* 0x000fe20000000800 */
[----:B------:R-:W-:Y:S01]  /*4c350*/  LEA.HI.X.SX32 R21, R21, R2, 0x1, P3 ;  /* 0x0000000215157211 */ /* 0x000fe200018f0eff */
[----:B------:R-:W-:-:S04]  /*4c360*/  ULDC UR5, c[0x0][0x22c] ;  /* 0x00008b0000057ab9 */ /* 0x000fc80000000800 */
[----:B------:R3:W-:Y:S01]  /*4c370*/  @P5 STG.E.U16 desc[UR8][R20.64], R24 ;  /* 0x0000001814005986 */ /* 0x0007e2000c101508 */
[CC--:B0-----:R-:W-:Y:S02]  /*4c380*/  LEA R22, P6, R25.reuse, R3.reuse, 0x1 ;  /* 0x0000000319167211 */ /* 0x0c1fe400078c08ff */
[----:B------:R-:W-:Y:S01]  /*4c390*/  ISETP.LT.AND P3, PT, R26, UR5, !P0 ;  /* 0x000000051a007c0c */ /* 0x000fe2000c761270 */
[----:B------:R-:W-:Y:S01]  /*4c3a0*/  ULDC UR5, c[0x0][0x22c] ;  /* 0x00008b0000057ab9 */ /* 0x000fe20000000800 */
[----:B------:R-:W-:Y:S01]  /*4c3b0*/  LEA.HI.X.SX32 R23, R25, R2, 0x1, P6 ;  /* 0x0000000219177211 */ /* 0x000fe200030f0eff */
[----:B---3--:R-:W-:Y:S02]  /*4c3c0*/  VIADD R20, R29, 0x96 ;  /* 0x000000961d147836 */ /* 0x008fe40000000000 */
[----:B------:R-:W-:Y:S01]  /*4c3d0*/  VIADD R21, R25, UR4 ;  /* 0x0000000419157c36 */ /* 0x000fe20008000000 */
[----:B------:R-:W-:Y:S02]  /*4c3e0*/  ULDC UR4, c[0x0][0x248] ;  /* 0x0000920000047ab9 */ /* 0x000fe40000000800 */
[----:B------:R-:W-:Y:S01]  /*4c3f0*/  ISETP.LT.AND P5, PT, R20, UR5, !P0 ;  /* 0x0000000514007c0c */ /* 0x000fe2000c7a1270 */
[----:B------:R-:W-:Y:S01]  /*4c400*/  VIADD R24, R21, UR4 ;  /* 0x0000000415187c36 */ /* 0x000fe20008000000 */
[----:B------:R-:W-:Y:S01]  /*4c410*/  ULDC UR5, c[0x0][0x22c] ;  /* 0x00008b0000057ab9 */ /* 0x000fe20000000800 */
[----:B------:R-:W-:Y:S01]  /*4c420*/  VIADD R25, R29, 0x98 ;  /* 0x000000981d197836 */ /* 0x000fe20000000000 */
[----:B------:R-:W-:Y:S01]  /*4c430*/  ULDC UR4, c[0x0][0x22c] ;  /* 0x00008b0000047ab9 */ /* 0x000fe20000000800 */
[----:B----4-:R0:W-:Y:S01]  /*4c440*/  @P2 STG.E.U16 desc[UR8][R22.64], R11 ;  /* 0x0000000b16002986 */ /* 0x0101e2000c101508 */
[----:B------:R-:W-:-:S04]  /*4c450*/  LEA R20, P2, R21, R3, 0x1 ;  /* 0x0000000315147211 */ /* 0x000fc800078408ff */
[-C--:B------:R-:W-:Y:S01]  /*4c460*/  LEA.HI.X.SX32 R21, R21, R2.reuse, 0x1, P2 ;  /* 0x0000000215157211 */ /* 0x080fe200010f0eff */
[----:B0-----:R-:W-:Y:S01]  /*4c470*/  VIADD R22, R29, 0x97 ;  /* 0x000000971d167836 */ /* 0x001fe20000000000 */
[----:B------:R-:W-:Y:S02]  /*4c480*/  PRMT R23, R11, 0x7632, R23 ;  /* 0x000076320b177816 */ /* 0x000fe40000000017 */
[----:B------:R-:W3:Y:S02]  /*4c490*/  LDL.LU R11, [R1+0xd4] ;  /* 0x0000d400010b7983 */ /* 0x000ee40000300800 */
[----:B------:R-:W-:Y:S01]  /*4c4a0*/  ISETP.LT.AND P2, PT, R22, UR5, !P0 ;  /* 0x0000000516007c0c */ /* 0x000fe2000c741270 */
[----:B------:R-:W-:Y:S01]  /*4c4b0*/  ULDC UR5, c[0x0][0x22c] ;  /* 0x00008b0000057ab9 */ /* 0x000fe20000000800 */
[C---:B------:R-:W-:Y:S01]  /*4c4c0*/  LEA R22, P6, R24.reuse, R3, 0x1 ;  /* 0x0000000318167211 */ /* 0x040fe200078c08ff */
[----:B------:R0:W-:Y:S01]  /*4c4d0*/  @P1 STG.E.U16 desc[UR8][R20.64], R23 ;  /* 0x0000001714001986 */ /* 0x0001e2000c101508 */
[----:B------:R-:W-:Y:S01]  /*4c4e0*/  ISETP.LT.AND P1, PT, R25, UR4, !P0 ;  /* 0x0000000419007c0c */ /* 0x000fe2000c721270 */
[----:B------:R-:W-:Y:S01]  /*4c4f0*/  ULDC UR4, c[0x0][0x248] ;  /* 0x0000920000047ab9 */ /* 0x000fe20000000800 */
[C---:B0-----:R-:W-:Y:S01]  /*4c500*/  LEA.HI.X.SX32 R23, R24.reuse, R2, 0x1, P6 ;  /* 0x0000000218177211 */ /* 0x041fe200030f0eff */
[----:B------:R-:W-:Y:S01]  /*4c510*/  VIADD R24, R24, UR4 ;  /* 0x0000000418187c36 */ /* 0x000fe20008000000 */
[----:B------:R-:W-:Y:S01]  /*4c520*/  ULDC UR4, c[0x0][0x22c] ;  /* 0x00008b0000047ab9 */ /* 0x000fe20000000800 */
[----:B------:R-:W-:-:S02]  /*4c530*/  VIADD R21, R29, 0x99 ;  /* 0x000000991d157836 */ /* 0x000fc40000000000 */
[----:B-----5:R0:W-:Y:S01]  /*4c540*/  @P4 STG.E.U16 desc[UR8][R22.64], R10 ;  /* 0x0000000a16004986 */ /* 0x0201e2000c101508 */
[C---:B------:R-:W-:Y:S02]  /*4c550*/  LEA R20, P6, R24.reuse, R3, 0x1 ;  /* 0x0000000318147211 */ /* 0x040fe400078c08ff */
[----:B------:R-:W-:Y:S01]  /*4c560*/  ISETP.LT.AND P4, PT, R21, UR4, !P0 ;  /* 0x0000000415007c0c */ /* 0x000fe2000c781270 */
[----:B------:R-:W-:Y:S01]  /*4c570*/  ULDC UR4, c[0x0][0x248] ;  /* 0x0000920000047ab9 */ /* 0x000fe20000000800 */
[----:B------:R-:W-:Y:S01]  /*4c580*/  LEA.HI.X.SX32 R21, R24, R2, 0x1, P6 ;  /* 0x0000000218157211 */ /* 0x000fe200030f0eff */
[----:B0-----:R-:W-:Y:S01]  /*4c590*/  VIADD R22, R29, 0x9a ;  /* 0x0000009a1d167836 */ /* 0x001fe20000000000 */
[----:B------:R-:W-:Y:S02]  /*4c5a0*/  PRMT R23, R10, 0x7632, R23 ;  /* 0x000076320a177816 */ /* 0x000fe40000000017 */
[----:B------:R-:W4:Y:S02]  /*4c5b0*/  LDL.LU R10, [R1+0xd8] ;  /* 0x0000d800010a7983 */ /* 0x000f240000300800 */
[----:B------:R-:W-:Y:S01]  /*4c5c0*/  ISETP.LT.AND P6, PT, R22, UR5, !P0 ;  /* 0x0000000516007c0c */ /* 0x000fe2000c7c1270 */
[----:B------:R-:W-:Y:S01]  /*4c5d0*/  VIADD R22, R24, UR4 ;  /* 0x0000000418167c36 */ /* 0x000fe20008000000 */
[----:B------:R-:W-:Y:S01]  /*4c5e0*/  ULDC UR4, c[0x0][0x248] ;  /* 0x0000920000047ab9 */ /* 0x000fe20000000800 */
[----:B------:R0:W-:Y:S01]  /*4c5f0*/  @P3 STG.E.U16 desc[UR8][R20.64], R23 ;  /* 0x0000001714003986 */ /* 0x0001e2000c101508 */
[----:B------:R-:W-:Y:S01]  /*4c600*/  ULDC UR5, c[0x0][0x248] ;  /* 0x0000920000057ab9 */ /* 0x000fe20000000800 */
[----:B--2---:R-:W-:-:S02]  /*4c610*/  PRMT R24, R9, 0x7632, R24 ;  /* 0x0000763209187816 */ /* 0x004fc40000000018 */
[CC--:B0-----:R-:W-:Y:S01]  /*4c620*/  LEA R20, P3, R22.reuse, R3.reuse, 0x1 ;  /* 0x0000000316147211 */ /* 0x0c1fe200078608ff */
[C---:B------:R-:W-:Y:S01]  /*4c630*/  VIADD R23, R22.reuse, UR4 ;  /* 0x0000000416177c36 */ /* 0x040fe20008000000 */
[----:B------:R-:W-:Y:S02]  /*4c640*/  ULDC UR4, c[0x0][0x22c] ;  /* 0x00008b0000047ab9 */ /* 0x000fe40000000800 */
[-C--:B------:R-:W-:Y:S02]  /*4c650*/  LEA.HI.X.SX32 R21, R22, R2.reuse, 0x1, P3 ;  /* 0x0000000216157211 */ /* 0x080fe400018f0eff */
[CC--:B------:R-:W-:Y:S01]  /*4c660*/  LEA R22, P3, R23.reuse, R3.reuse, 0x1 ;  /* 0x0000000317167211 */ /* 0x0c0fe200078608ff */
[C---:B------:R-:W-:Y:S01]  /*4c670*/  VIADD R25, R23.reuse, UR5 ;  /* 0x0000000517197c36 */ /* 0x040fe20008000000 */
[----:B------:R-:W-:Y:S02]  /*4c680*/  ULDC UR5, c[0x0][0x22c] ;  /* 0x00008b0000057ab9 */ /* 0x000fe40000000800 */
[----:B------:R-:W-:Y:S01]  /*4c690*/  LEA.HI.X.SX32 R23, R23, R2, 0x1, P3 ;  /* 0x0000000217177211 */ /* 0x000fe200018f0eff */
[----:B------:R0:W-:Y:S04]  /*4c6a0*/  @P5 STG.E.U16 desc[UR8][R20.64], R9 ;  /* 0x0000000914005986 */ /* 0x0001e8000c101508 */
[----:B------:R2:W-:Y:S04]  /*4c6b0*/  @P2 STG.E.U16 desc[UR8][R22.64], R24 ;  /* 0x0000001816002986 */ /* 0x0005e8000c101508 */
[----:B0-----:R-:W5:Y:S04]  /*4c6c0*/  LDL.LU R9, [R1+0xdc] ;  /* 0x0000dc0001097983 */ /* 0x001f680000300800 */
[----:B------:R-:W5:Y:S04]  /*4c6d0*/  LDL.LU R28, [R1+0xe0] ;  /* 0x0000e000011c7983 */ /* 0x000f680000300800 */
[----:B--2---:R-:W2:Y:S01]  /*4c6e0*/  LDL.LU R24, [R1+0xd0] ;  /* 0x0000d00001187983 */ /* 0x004ea20000300800 */
[----:B------:R-:W-:Y:S01]  /*4c6f0*/  VIADD R26, R29, 0x9b ;  /* 0x0000009b1d1a7836 */ /* 0x000fe20000000000 */
[----:B------:R-:W-:-:S04]  /*4c700*/  LEA R20, P3, R25, R3, 0x1 ;  /* 0x0000000319147211 */ /* 0x000fc800078608ff */
[----:B------:R-:W-:Y:S01]  /*4c710*/  ISETP.LT.AND P5, PT, R26, UR4, !P0 ;  /* 0x000000041a007c0c */ /* 0x000fe2000c7a1270 */
[----:B------:R-:W-:Y:S01]  /*4c720*/  VIADD R26, R29, 0x9c ;  /* 0x0000009c1d1a7836 */ /* 0x000fe20000000000 */
[----:B------:R-:W-:Y:S01]  /*4c730*/  ULDC UR4, c[0x0][0x22c] ;  /* 0x00008b0000047ab9 */ /* 0x000fe20000000800 */
[----:B------:R-:W-:-:S03]  /*4c740*/  LEA.HI.X.SX32 R21, R25, R2, 0x1, P3 ;  /* 0x0000000219157211 */ /* 0x000fc600018f0eff */
[----:B------:R-:W-:Y:S01]  /*4c750*/  ISETP.LT.AND P3, PT, R26, UR4, !P0 ;  /* 0x000000041a007c0c */ /* 0x000fe2000c761270 */
[----:B------:R-:W-:Y:S02]  /*4c760*/  ULDC UR4, c[0x0][0x248] ;  /* 0x0000920000047ab9 */ /* 0x000fe40000000800 */
[----:B------:R-:W-:Y:S01]  /*4c770*/  VIADD R23, R25, UR4 ;  /* 0x0000000419177c36 */ /* 0x000fe20008000000 */
[----:B------:R-:W-:Y:S01]  /*4c780*/  ULDC UR4, c[0x0][0x22c] ;  /* 0x00008b0000047ab9 */ /* 0x000fe20000000800 */
[----:B------:R-:W-:-:S05]  /*4c790*/  VIADD R22, R29, 0x9d ;  /* 0x0000009d1d167836 */ /* 0x000fca0000000000 */
[----:B------:R-:W-:Y:S01]  /*4c7a0*/  ISETP.LT.AND P2, PT, R22, UR4, !P0 ;  /* 0x0000000416007c0c */ /* 0x000fe2000c741270 */
[----:B------:R-:W-:Y:S01]  /*4c7b0*/  ULDC UR4, c[0x0][0x248] ;  /* 0x0000920000047ab9 */ /* 0x000fe20000000800 */
[----:B------:R-:W-:Y:S01]  /*4c7c0*/  VIADD R26, R29, 0x9f ;  /* 0x0000009f1d1a7836 */ /* 0x000fe20000000000 */
[----:B--2---:R0:W-:Y:S01]  /*4c7d0*/  @P1 STG.E.U16 desc[UR8][R20.64], R24 ;  /* 0x0000001814001986 */ /* 0x0041e2000c101508 */
[----:B------:R-:W-:Y:S02]  /*4c7e0*/  PRMT R22, R24, 0x7632, R22 ;  /* 0x0000763218167816 */ /* 0x000fe40000000016 */
[----:B0-----:R-:W-:-:S04]  /*4c7f0*/  LEA R20, P1, R23, R3, 0x1 ;  /* 0x0000000317147211 */ /* 0x001fc800078208ff */
[C---:B------:R-:W-:Y:S01]  /*4c800*/  LEA.HI.X.SX32 R21, R23.reuse, R2, 0x1, P1 ;  /* 0x0000000217157211 */ /* 0x040fe200008f0eff */
[----:B------:R-:W-:Y:S01]  /*4c810*/  VIADD R23, R23, UR4 ;  /* 0x0000000417177c36 */ /* 0x000fe20008000000 */
[----:B------:R-:W-:-:S03]  /*4c820*/  ULDC UR4, c[0x0][0x248] ;  /* 0x0000920000047ab9 */ /* 0x000fc60000000800 */
[----:B------:R0:W-:Y:S01]  /*4c830*/  @P4 STG.E.U16 desc[UR8][R20.64], R22 ;  /* 0x0000001614004986 */ /* 0x0001e2000c101508 */
[----:B------:R-:W-:Y:S01]  /*4c840*/  VIADD R24, R29, 0x9e ;  /* 0x0000009e1d187836 */ /* 0x000fe20000000000 */
[C---:B0-----:R-:W-:Y:S01]  /*4c850*/  LEA R22, P4, R23.reuse, R3, 0x1 ;  /* 0x0000000317167211 */ /* 0x041fe200078808ff */
[----:B------:R-:W-:-:S03]  /*4c860*/  VIADD R21, R23, UR4 ;  /* 0x0000000417157c36 */ /* 0x000fc60008000000 */
[----:B------:R-:W-:Y:S01]  /*4c870*/  ISETP.LT.AND P1, PT, R24, UR5, !P0 ;  /* 0x0000000518007c0c */ /* 0x000fe2000c721270 */
[----:B------:R-:W-:Y:S01]  /*4c880*/  ULDC UR4, c[0x0][0x248] ;  /* 0x0000920000047ab9 */ /* 0x000fe20000000800 */
[-C--:B------:R-:W-:Y:S01]  /*4c890*/  LEA.HI.X.SX32 R23, R23, R2.reuse, 0x1, P4 ;  /* 0x0000000217177211 */ /* 0x080fe200020f0eff */
[----:B------:R-:W-:Y:S01]  /*4c8a0*/  ULDC UR5, c[0x0][0x22c] ;  /* 0x00008b0000057ab9 */ /* 0x000fe20000000800 */
[----:B---3--:R-:W-:Y:S02]  /*4c8b0*/  PRMT R24, R11, 0x7632, R24 ;  /* 0x000076320b187816 */ /* 0x008fe40000000018 */
[CC--:B------:R-:W-:Y:S01]  /*4c8c0*/  LEA R20, P4, R21.reuse, R3.reuse, 0x1 ;  /* 0x0000000315147211 */ /* 0x0c0fe200078808ff */
[----:B------:R0:W-:Y:S01]  /*4c8d0*/  @P6 STG.E.U16 desc[UR8][R22.64], R11 ;  /* 0x0000000b16006986 */ /* 0x0001e2000c101508 */
[C---:B------:R-:W-:Y:S01]  /*4c8e0*/  VIADD R25, R21.reuse, UR4 ;  /* 0x0000000415197c36 */ /* 0x040fe20008000000 */
[----:B------:R-:W-:Y:S01]  /*4c8f0*/  ULDC UR4, c[0x0][0x248] ;  /* 0x0000920000047ab9 */ /* 0x000fe20000000800 */
[----:B------:R-:W-:Y:S01]  /*4c900*/  LEA.HI.X.SX32 R21, R21, R2, 0x1, P4 ;  /* 0x0000000215157211 */ /* 0x000fe200020f0eff */
[----:B0-----:R-:W2:Y:S02]  /*4c910*/  LDL.LU R11, [R1+0xe4] ;  /* 0x0000e400010b7983 */ /* 0x001ea40000300800 */
[----:B------:R-:W-:-:S02]  /*4c920*/  LEA R22, P6, R25, R3, 0x1 ;  /* 0x0000000319167211 */ /* 0x000fc400078c08ff */
[----:B------:R0:W-:Y:S01]  /*4c930*/  @P5 STG.E.U16 desc[UR8][R20.64], R24 ;  /* 0x0000001814005986 */ /* 0x0001e2000c101508 */
[----:B------:R-:W-:Y:S01]  /*4c940*/  ISETP.LT.AND P4, PT, R26, UR5, !P0 ;  /* 0x000000051a007c0c */ /* 0x000fe2000c781270 */
[----:B------:R-:W-:Y:S01]  /*4c950*/  ULDC UR5, c[0x0][0x22c] ;  /* 0x00008b0000057ab9 */ /* 0x000fe20000000800 */
[----:B------:R-:W-:Y:S01]  /*4c960*/  LEA.HI.X.SX32 R23, R25, R2, 0x1, P6 ;  /* 0x0000000219177211 */ /* 0x000fe200030f0eff */
[----:B0-----:R-:W-:-:S04]  /*4c970*/  VIADD R20, R29, 0xa0 ;  /* 0x000000a01d147836 */ /* 0x001fc80000000000 */
[----:B----4-:R0:W-:Y:S01]  /*4c980*/  @P3 STG.E.U16 desc[UR8][R22.64], R10 ;  /* 0x0000000a16003986 */ /* 0x0101e2000c101508 */
[----:B------:R-:W-:Y:S02]  /*4c990*/  PRMT R21, R10, 0x7632, R21 ;  /* 0x000076320a157816 */ /* 0x000fe40000000015 */
[----:B------:R-:W-:Y:S01]  /*4c9a0*/  ISETP.LT.AND P6, PT, R20, UR5, !P0 ;  /* 0x0000000514007c0c */ /* 0x000fe2000c7c1270 */
[----:B------:R-:W-:Y:S01]  /*4c9b0*/  VIADD R20, R25, UR4 ;  /* 0x0000000419147c36 */ /* 0x000fe20008000000 */
[----:B------:R-:W-:Y:S01]  /*4c9c0*/  ULDC UR4, c[0x0][0x248] ;  /* 0x0000920000047ab9 */ /* 0x000fe20000000800 */
[----:B------:R-:W-:Y:S01]  /*4c9d0*/  VIADD R25, R29, 0xa1 ;  /* 0x000000a11d197836 */ /* 0x000fe20000000000 */
[----:B------:R-:W-:Y:S01]  /*4c9e0*/  ULDC UR5, c[0x0][0x22c] ;  /* 0x00008b0000057ab9 */ /* 0x000fe20000000800 */
[----:B0-----:R-:W3:Y:S01]  /*4c9f0*/  LDL.LU R10, [R1+0xe8] ;  /* 0x0000e800010a7983 */ /* 0x001ee20000300800 */
[CC--:B------:R-:W-:Y:S01]  /*4ca00*/  LEA R22, P3, R20.reuse, R3.reuse, 0x1 ;  /* 0x0000000314167211 */ /* 0x0c0fe200078608ff */
[C---:B------:R-:W-:Y:S01]  /*4ca10*/  VIADD R24, R20.reuse, UR4 ;  /* 0x0000000414187c36 */ /* 0x040fe20008000000 */
[----:B------:R-:W-:Y:S01]  /*4ca20*/  ISETP.LT.AND P5, PT, R25, UR5, !P0 ;  /* 0x0000000519007c0c */ /* 0x000fe2000c7a1270 */
[----:B------:R-:W-:Y:S01]  /*4ca30*/  VIADD R25, R29, 0xa2 ;  /* 0x000000a21d197836 */ /* 0x000fe20000000000 */
[----:B------:R-:W-:Y:S01]  /*4ca40*/  LEA.HI.X.SX32 R23, R20, R2, 0x1, P3 ;  /* 0x0000000214177211 */ /* 0x000fe200018f0eff */
[----:B------:R-:W-:Y:S01]  /*4ca50*/  ULDC UR4, c[0x0][0x22c] ;  /* 0x00008b0000047ab9 */ /* 0x000fe20000000800 */
[----:B------:R-:W-:Y:S01]  /*4ca60*/  LEA R20, P3, R24, R3, 0x1 ;  /* 0x0000000318147211 */ /* 0x000fe200078608ff */
[----:B------:R-:W-:-:S02]  /*4ca70*/  ULDC UR5, c[0x0][0x22c] ;  /* 0x00008b0000057ab9 */ /* 0x000fc40000000800 */
[----:B------:R0:W-:Y:S01]  /*4ca80*/  @P2 STG.E.U16 desc[UR8][R22.64], R21 ;  /* 0x0000001516002986 */ /* 0x0001e2000c101508 */
[----:B------:R-:W-:Y:S01]  /*4ca90*/  ISETP.LT.AND P2, PT, R25, UR4, !P0 ;  /* 0x0000000419007c0c */ /* 0x000fe2000c741270 */
[----:B------:R-:W-:Y:S01]  /*4caa0*/  ULDC UR4, c[0x0][0x248] ;  /* 0x0000920000047ab9 */ /* 0x000fe20000000800 */
[C---:B0-----:R-:W-:Y:S01]  /*4cab0*/  LEA.HI.X.SX32 R21, R24.reuse, R2, 0x1, P3 ;  /* 0x0000000218157211 */ /* 0x041fe200018f0eff */
[----:B------:R-:W-:Y:S02]  /*4cac0*/  VIADD R22, R29, 0xa3 ;  /* 0x000000a31d167836 */ /* 0x000fe40000000000 */
[----:B------:R-:W-:Y:S01]  /*4cad0*/  VIADD R23, R24, UR4 ;  /* 0x0000000418177c36 */ /* 0x000fe20008000000 */
[----:B------:R-:W-:Y:S01]  /*4cae0*/  ULDC UR4, c[0x0][0x22c] ;  /* 0x00008b0000047ab9 */ /* 0x000fe20000000800 */
[----:B-----5:R0:W-:Y:S01]  /*4caf0*/  @P1 STG.E.U16 desc[UR8][R20.64], R9 ;  /* 0x0000000914001986 */ /* 0x0201e2000c101508 */
[----:B------:R-:W-:Y:S01]  /*4cb00*/  ISETP.LT.AND P1, PT, R22, UR4, !P0 ;  /* 0x0000000416007c0c */ /* 0x000fe2000c721270 */
[----:B------:R-:W-:Y:S01]  /*4cb10*/  ULDC UR4, c[0x0][0x248] ;  /* 0x0000920000047ab9 */ /* 0x000fe20000000800 */
[----:B------:R-:W-:-:S02]  /*4cb20*/  PRMT R22, R9, 0x7632, R22 ;  /* 0x0000763209167816 */ /* 0x000fc40000000016 */
[----:B0-----:R-:W4:Y:S01]  /*4cb30*/  LDL.LU R9, [R1+0xec] ;  /* 0x0000ec0001097983 */ /* 0x001f220000300800 */
[----:B------:R-:W-:-:S04]  /*4cb40*/  LEA R20, P3, R23, R3, 0x1 ;  /* 0x0000000317147211 */ /* 0x000fc800078608ff */
[C---:B------:R-:W-:Y:S01]  /*4cb50*/  LEA.HI.X.SX32 R21, R23.reuse, R2, 0x1, P3 ;  /* 0x0000000217157211 */ /* 0x040fe200018f0eff */
[----:B------:R-:W-:Y:S01]  /*4cb60*/  VIADD R23, R23, UR4 ;  /* 0x0000000417177c36 */ /* 0x000fe20008000000 */
[----:B------:R-:W-:-:S03]  /*4cb70*/  ULDC UR4, c[0x0][0x248] ;  /* 0x0000920000047ab9 */ /* 0x000fc60000000800 */
[----:B------:R0:W-:Y:S01]  /*4cb80*/  @P4 STG.E.U16 desc[UR8][R20.64], R22 ;  /* 0x0000001614004986 */ /* 0x0001e2000c101508 */
[----:B------:R-:W-:Y:S01]  /*4cb90*/  VIADD R24, R29, 0xa4 ;  /* 0x000000a41d187836 */ /* 0x000fe20000000000 */
        /* <DEDUP_REMOVED lines=8> */
[----:B------:R0:W-:Y:S01]  /*4cc20*/  @P6 STG.E.U16 desc[UR8][R22.64], R28 ;  /* 0x0000001c16006986 */ /* 0x0001e2000c101508 */
        /* <DEDUP_REMOVED lines=9> */
[----:B-----5:R-:W-:Y:S02]  /*4ccc0*/  VIADD R20, R29, 0xa6 ;  /* 0x000000a61d147836 */ /* 0x020fe40000000000 */
[----:B------:R-:W-:Y:S01]  /*4ccd0*/  VIADD R21, R25, UR4 ;  /* 0x0000000419157c36 */ /* 0x000fe20008000000 */
[----:B------:R-:W-:Y:S02]  /*4cce0*/  ULDC UR4, c[0x0][0x248] ;  /* 0x0000920000047ab9 */ /* 0x000fe40000000800 */
[----:B------:R-:W-:Y:S01]  /*4ccf0*/  ISETP.LT.AND P5, PT, R20, UR5, !P0 ;  /* 0x0000000514007c0c */ /* 0x000fe2000c7a1270 */
[----:B------:R-:W-:Y:S01]  /*4cd00*/  VIADD R24, R21, UR4 ;  /* 0x0000000415187c36 */ /* 0x000fe20008000000 */
[----:B------:R-:W-:Y:S01]  /*4cd10*/  ULDC UR5, c[0x0][0x22c] ;  /* 0x00008b0000057ab9 */ /* 0x000fe20000000800 */
[----:B------:R-:W-:Y:S01]  /*4cd20*/  VIADD R25, R29, 0xa8 ;  /* 0x000000a81d197836 */ /* 0x000fe20000000000 */
[----:B------:R-:W-:Y:S01]  /*4cd30*/  ULDC UR4, c[0x0][0x22c] ;  /* 0x00008b0000047ab9 */ /* 0x000fe20000000800 */
[----:B--2---:R0:W-:Y:S01]  /*4cd40*/  @P2 STG.E.U16 desc[UR8][R22.64], R11 ;  /* 0x0000000b16002986 */ /* 0x0041e2000c101508 */
[----:B------:R-:W-:-:S04]  /*4cd50*/  LEA R20, P2, R21, R3, 0x1 ;  /* 0x0000000315147211 */ /* 0x000fc800078408ff */
[-C--:B------:R-:W-:Y:S01]  /*4cd60*/  LEA.HI.X.SX32 R21, R21, R2.reuse, 0x1, P2 ;  /* 0x0000000215157211 */ /* 0x080fe200010f0eff */
[----:B0-----:R-:W-:Y:S01]  /*4cd70*/  VIADD R22, R29, 0xa7 ;  /* 0x000000a71d167836 */ /* 0x001fe20000000000 */
[----:B------:R-:W-:Y:S02]  /*4cd80*/  PRMT R23, R11, 0x7632, R23 ;  /* 0x000076320b177816 */ /* 0x000fe40000000017 */
[----:B------:R-:W2:Y:S02]  /*4cd90*/  LDL.LU R11, [R1+0xf4] ;  /* 0x0000f400010b7983 */ /* 0x000ea40000300800 */
        /* <DEDUP_REMOVED lines=10> */
[----:B---3--:R0:W-:Y:S01]  /*4ce40*/  @P3 STG.E.U16 desc[UR8][R22.64], R10 ;  /* 0x0000000a16003986 */ /* 0x0081e2000c101508 */
[C---:B------:R-:W-:Y:S02]  /*4ce50*/  LEA R20, P6, R24.reuse, R3, 0x1 ;  /* 0x0000000318147211 */ /* 0x040fe400078c08ff */
[----:B------:R-:W-:Y:S01]  /*4ce60*/  ISETP.LT.AND P3, PT, R21, UR4, !P0 ;  /* 0x0000000415007c0c */ /* 0x000fe2000c761270 */
[----:B------:R-:W-:Y:S01]  /*4ce70*/  ULDC UR4, c[0x0][0x248] ;  /* 0x0000920000047ab9 */ /* 0x000fe20000000800 */
[----:B------:R-:W-:Y:S01]  /*4ce80*/  LEA.HI.X.SX32 R21, R24, R2, 0x1, P6 ;  /* 0x0000000218157211 */ /* 0x000fe200030f0eff */
[----:B0-----:R-:W-:Y:S01]  /*4ce90*/  VIADD R22, R29, 0xaa ;  /* 0x000000aa1d167836 */ /* 0x001fe20000000000 */
[----:B------:R-:W-:Y:S02]  /*4cea0*/  PRMT R23, R10, 0x7632, R23 ;  /* 0x000076320a177816 */ /* 0x000fe40000000017 */
[----:B------:R-:W3:Y:S02]  /*4ceb0*/  LDL.LU R10, [R1+0xf8] ;  /* 0x0000f800010a7983 */ /* 0x000ee40000300800 */
[----:B------:R-:W-:Y:S01]  /*4cec0*/  ISETP.LT.AND P6, PT, R22, UR5, !P0 ;  /* 0x0000000516007c0c */ /* 0x000fe2000c7c1270 */
[----:B------:R-:W-:Y:S01]  /*4ced0*/  VIADD R22, R24, UR4 ;  /* 0x0000000418167c36 */ /* 0x000fe20008000000 */
[----:B------:R-:W-:Y:S01]  /*4cee0*/  ULDC UR4, c[0x0][0x248] ;  /* 0x0000920000047ab9 */ /* 0x000fe20000000800 */
[----:B------:R0:W-:Y:S01]  /*4cef0*/  @P4 STG.E.U16 desc[UR8][R20.64], R23 ;  /* 0x0000001714004986 */ /* 0x0001e2000c101508 */
[----:B------:R-:W-:-:S02]  /*4cf00*/  ULDC UR5, c[0x0][0x248] ;  /* 0x0000920000057ab9 */ /* 0x000fc40000000800 */
[CC--:B0-----:R-:W-:Y:S01]  /*4cf10*/  LEA R20, P4, R22.reuse, R3.reuse, 0x1 ;  /* 0x0000000316147211 */ /* 0x0c1fe200078808ff */
[C---:B------:R-:W-:Y:S01]  /*4cf20*/  VIADD R23, R22.reuse, UR4 ;  /* 0x0000000416177c36 */ /* 0x040fe20008000000 */
[----:B----4-:R-:W-:Y:S01]  /*4cf30*/  PRMT R24, R9, 0x7632, R24 ;  /* 0x0000763209187816 */ /* 0x010fe20000000018 */
[----:B------:R-:W-:Y:S01]  /*4cf40*/  VIADD R26, R29, 0xab ;  /* 0x000000ab1d1a7836 */ /* 0x000fe20000000000 */
[-C--:B------:R-:W-:Y:S01]  /*4cf50*/  LEA.HI.X.SX32 R21, R22, R2.reuse, 0x1, P4 ;  /* 0x0000000216157211 */ /* 0x080fe200020f0eff */
[----:B------:R-:W-:Y:S01]  /*4cf60*/  ULDC UR4, c[0x0][0x22c] ;  /* 0x00008b0000047ab9 */ /* 0x000fe20000000800 */
        /* <DEDUP_REMOVED lines=8> */
[----:B----4-:R-:W4:Y:S01]  /*4cff0*/  LDL.LU R24, [R1+0xf0] ;  /* 0x0000f00001187983 */ /* 0x010f220000300800 */
[----:B------:R-:W-:Y:S01]  /*4d000*/  ISETP.LT.AND P5, PT, R26, UR4, !P0 ;  /* 0x000000041a007c0c */ /* 0x000fe2000c7a1270 */
[----:B------:R-:W-:Y:S01]  /*4d010*/  VIADD R26, R29, 0xac ;  /* 0x000000ac1d1a7836 */ /* 0x000fe20000000000 */
[----:B------:R-:W-:Y:S01]  /*4d020*/  LEA R20, P4, R25, R3, 0x1 ;  /* 0x0000000319147211 */ /* 0x000fe200078808ff */
[----:B------:R-:W-:-:S03]  /*4d030*/  ULDC UR4, c[0x0][0x22c] ;  /* 0x00008b0000047ab9 */ /* 0x000fc60000000800 */
[C---:B------:R-:W-:Y:S02]  /*4d040*/  LEA.HI.X.SX32 R21, R25.reuse, R2, 0x1, P4 ;  /* 0x0000000219157211 */ /* 0x040fe400020f0eff */
        /* <DEDUP_REMOVED lines=8> */
[----:B----4-:R0:W-:Y:S01]  /*4d0d0*/  @P1 STG.E.U16 desc[UR8][R20.64], R24 ;  /* 0x0000001814001986 */ /* 0x0101e2000c101508 */
        /* <DEDUP_REMOVED lines=13> */
[----:B--2---:R-:W-:Y:S02]  /*4d1b0*/  PRMT R24, R11, 0x7632, R24 ;  /* 0x000076320b187816 */ /* 0x004fe40000000018 */
        /* <DEDUP_REMOVED lines=12> */
[----:B---3--:R0:W-:Y:S01]  /*4d280*/  @P4 STG.E.U16 desc[UR8][R22.64], R10 ;  /* 0x0000000a16004986 */ /* 0x0081e2000c101508 */
        /* <DEDUP_REMOVED lines=61> */
[----:B------:R-:W-:Y:S01]  /*4d660*/  LEA.HI.X.SX32 R21, R21, R2, 0x1, P2 ;  /* 0x0000000215157211 */ /* 0x000fe200010f0eff */
[----:B0-----:R-:W-:Y:S01]  /*4d670*/  VIADD R22, R29, 0xb7 ;  /* 0x000000b71d167836 */ /* 0x001fe20000000000 */
[----:B------:R-:W-:-:S04]  /*4d680*/  PRMT R23, R11, 0x7632, R23 ;  /* 0x000076320b177816 */ /* 0x000fc80000000017 */
[----:B------:R-:W-:Y:S01]  /*4d690*/  ISETP.LT.AND P2, PT, R22, UR5, !P0 ;  /* 0x0000000516007c0c */ /* 0x000fe2000c741270 */
[----:B------:R0:W-:Y:S01]  /*4d6a0*/  @P1 STG.E.U16 desc[UR8][R20.64], R23 ;  /* 0x0000001714001986 */ /* 0x0001e2000c101508 */
[CC--:B------:R-:W-:Y:S01]  /*4d6b0*/  LEA R22, P6, R24.reuse, R3.reuse, 0x1 ;  /* 0x0000000318167211 */ /* 0x0c0fe200078c08ff */
[----:B------:R-:W-:Y:S01]  /*4d6c0*/  ULDC UR5, c[0x0][0x22c] ;  /* 0x00008b0000057ab9 */ /* 0x000fe20000000800 */
[----:B------:R-:W-:Y:S01]  /*4d6d0*/  ISETP.LT.AND P1, PT, R25, UR4, !P0 ;  /* 0x0000000419007c0c */ /* 0x000fe2000c721270 */
[----:B------:R-:W-:Y:S01]  /*4d6e0*/  ULDC UR4, c[0x0][0x248] ;  /* 0x0000920000047ab9 */ /* 0x000fe20000000800 */
[C---:B0-----:R-:W-:Y:S01]  /*4d6f0*/  LEA.HI.X.SX32 R23, R24.reuse, R2, 0x1, P6 ;  /* 0x0000000218177211 */ /* 0x041fe200030f0eff */
[----:B------:R-:W-:Y:S01]  /*4d700*/  VIADD R24, R24, UR4 ;  /* 0x0000000418187c36 */ /* 0x000fe20008000000 */
[----:B------:R-:W-:Y:S01]  /*4d710*/  ULDC UR4, c[0x0][0x22c] ;  /* 0x00008b0000047ab9 */ /* 0x000fe20000000800 */
[----:B------:R-:W-:Y:S02]  /*4d720*/  VIADD R21, R29, 0xb9 ;  /* 0x000000b91d157836 */ /* 0x000fe40000000000 */
[----:B---3--:R0:W-:Y:S01]  /*4d730*/  @P4 STG.E.U16 desc[UR8][R22.64], R10 ;  /* 0x0000000a16004986 */ /* 0x0081e2000c101508 */
[----:B------:R-:W-:-:S02]  /*4d740*/  LEA R20, P6, R24, R3, 0x1 ;  /* 0x0000000318147211 */ /* 0x000fc400078c08ff */
[----:B------:R-:W-:Y:S01]  /*4d750*/  ISETP.LT.AND P4, PT, R21, UR4, !P0 ;  /* 0x0000000415007c0c */ /* 0x000fe2000c781270 */
[----:B------:R-:W-:Y:S01]  /*4d760*/  ULDC UR4, c[0x0][0x248] ;  /* 0x0000920000047ab9 */ /* 0x000fe20000000800 */
[----:B------:R-:W-:Y:S01]  /*4d770*/  LEA.HI.X.SX32 R21, R24, R2, 0x1, P6 ;  /* 0x0000000218157211 */ /* 0x000fe200030f0eff */
[----:B0-----:R-:W-:Y:S01]  /*4d780*/  VIADD R22, R29, 0xba ;  /* 0x000000ba1d167836 */ /* 0x001fe20000000000 */
[----:B------:R-:W-:-:S04]  /*4d790*/  PRMT R23, R10, 0x7632, R23 ;  /* 0x000076320a177816 */ /* 0x000fc80000000017 */
[----:B------:R-:W-:Y:S01]  /*4d7a0*/  ISETP.LT.AND P6, PT, R22, UR5, !P0 ;  /* 0x0000000516007c0c */ /* 0x000fe2000c7c1270 */
[----:B------:R-:W-:Y:S01]  /*4d7b0*/  VIADD R22, R24, UR4 ;  /* 0x0000000418167c36 */ /* 0x000fe20008000000 */
[----:B------:R-:W-:Y:S01]  /*4d7c0*/  ULDC UR4, c[0x0][0x248] ;  /* 0x0000920000047ab9 */ /* 0x000fe20000000800 */
[----:B------:R0:W-:Y:S01]  /*4d7d0*/  @P3 STG.E.U16 desc[UR8][R20.64], R23 ;  /* 0x0000001714003986 */ /* 0x0001e2000c101508 */
[----:B------:R-:W-:Y:S02]  /*4d7e0*/  ULDC UR5, c[0x0][0x248] ;  /* 0x0000920000057ab9 */ /* 0x000fe40000000800 */
[CC--:B0-----:R-:W-:Y:S01]  /*4d7f0*/  LEA R20, P3, R22.reuse, R3.reuse, 0x1 ;  /* 0x0000000316147211 */ /* 0x0c1fe200078608ff */
[C---:B------:R-:W-:Y:S01]  /*4d800*/  VIADD R23, R22.reuse, UR4 ;  /* 0x0000000416177c36 */ /* 0x040fe20008000000 */
[----:B----4-:R-:W-:Y:S01]  /*4d810*/  PRMT R24, R9, 0x7632, R24 ;  /* 0x0000763209187816 */ /* 0x010fe20000000018 */
[----:B------:R-:W-:Y:S01]  /*4d820*/  VIADD R26, R29, 0xbb ;  /* 0x000000bb1d1a7836 */ /* 0x000fe20000000000 */
[-C--:B------:R-:W-:Y:S01]  /*4d830*/  LEA.HI.X.SX32 R21, R22, R2.reuse, 0x1, P3 ;  /* 0x0000000216157211 */ /* 0x080fe200018f0eff */
[----:B------:R-:W-:Y:S01]  /*4d840*/  ULDC UR4, c[0x0][0x22c] ;  /* 0x00008b0000047ab9 */ /* 0x000fe20000000800 */
[C---:B------:R-:W-:Y:S01]  /*4d850*/  LEA R22, P3, R23.reuse, R3, 0x1 ;  /* 0x0000000317167211 */ /* 0x040fe200078608ff */
[C---:B------:R-:W-:Y:S01]  /*4d860*/  VIADD R25, R23.reuse, UR5 ;  /* 0x0000000517197c36 */ /* 0x040fe20008000000 */
[----:B------:R-:W-:Y:S01]  /*4d870*/  ULDC UR5, c[0x0][0x22c] ;  /* 0x00008b0000057ab9 */ /* 0x000fe20000000800 */
[----:B------:R0:W-:Y:S01]  /*4d880*/  @P5 STG.E.U16 desc[UR8][R20.64], R9 ;  /* 0x0000000914005986 */ /* 0x0001e2000c101508 */
[----:B------:R-:W-:-:S05]  /*4d890*/  LEA.HI.X.SX32 R23, R23, R2, 0x1, P3 ;  /* 0x0000000217177211 */ /* 0x000fca00018f0eff */
[----:B------:R2:W-:Y:S04]  /*4d8a0*/  @P2 STG.E.U16 desc[UR8][R22.64], R24 ;  /* 0x0000001816002986 */ /* 0x0005e8000c101508 */
[----:B0-----:R-:W3:Y:S04]  /*4d8b0*/  LDL.LU R9, [R1+0x114] ;  /* 0x0001140001097983 */ /* 0x001ee80000300800 */
[----:B------:R-:W4:Y:S04]  /*4d8c0*/  LDL.LU R28, [R1+0x118] ;  /* 0x00011800011c7983 */ /* 0x000f280000300800 */
[----:B------:R-:W5:Y:S04]  /*4d8d0*/  LDL.LU R11, [R1+0x11c] ;  /* 0x00011c00010b7983 */ /* 0x000f680000300800 */
[----:B------:R-:W5:Y:S04]  /*4d8e0*/  LDL.LU R10, [R1+0x130] ;  /* 0x00013000010a7983 */ /* 0x000f680000300800 */
[----:B--2---:R-:W2:Y:S01]  /*4d8f0*/  LDL.LU R24, [R1+0x110] ;  /* 0x0001100001187983 */ /* 0x004ea20000300800 */
        /* <DEDUP_REMOVED lines=24> */
[-C--:B------:R-:W-:Y:S02]  /*4da80*/  LEA.HI.X.SX32 R23, R23, R2.reuse, 0x1, P4 ;  /* 0x0000000217177211 */ /* 0x080fe400020f0eff */
[C---:B------:R-:W-:Y:S01]  /*4da90*/  LEA R20, P4, R21.reuse, R3, 0x1 ;  /* 0x0000000315147211 */ /* 0x040fe200078808ff */
[----:B------:R-:W-:Y:S01]  /*4daa0*/  VIADD R25, R21, UR4 ;  /* 0x0000000415197c36 */ /* 0x000fe20008000000 */
[----:B------:R-:W-:Y:S01]  /*4dab0*/  ISETP.LT.AND P1, PT, R24, UR5, !P0 ;  /* 0x0000000518007c0c */ /* 0x000fe2000c721270 */
[----:B---3--:R0:W-:Y:S01]  /*4dac0*/  @P6 STG.E.U16 desc[UR8][R22.64], R9 ;  /* 0x0000000916006986 */ /* 0x0081e2000c101508 */
[----:B------:R-:W-:Y:S01]  /*4dad0*/  PRMT R24, R9, 0x7632, R24 ;  /* 0x0000763209187816 */ /* 0x000fe20000000018 */
[----:B------:R-:W-:Y:S01]  /*4dae0*/  ULDC UR5, c[0x0][0x22c] ;  /* 0x00008b0000057ab9 */ /* 0x000fe20000000800 */
[----:B------:R-:W-:Y:S01]  /*4daf0*/  LEA.HI.X.SX32 R21, R21, R2, 0x1, P4 ;  /* 0x0000000215157211 */ /* 0x000fe200020f0eff */
[----:B------:R-:W-:Y:S01]  /*4db00*/  ULDC UR4, c[0x0][0x248] ;  /* 0x0000920000047ab9 */ /* 0x000fe20000000800 */
[----:B------:R-:W-:Y:S01]  /*4db10*/  ISETP.LT.AND P4, PT, R26, UR5, !P0 ;  /* 0x000000051a007c0c */ /* 0x000fe2000c781270 */
[----:B------:R-:W-:-:S02]  /*4db20*/  ULDC UR5, c[0x0][0x22c] ;  /* 0x00008b0000057ab9 */ /* 0x000fc40000000800 */
[----:B------:R2:W-:Y:S01]  /*4db30*/  @P5 STG.E.U16 desc[UR8][R20.64], R24 ;  /* 0x0000001814005986 */ /* 0x0005e2000c101508 */
[----:B0-----:R-:W-:-:S03]  /*4db40*/  LEA R22, P6, R25, R3, 0x1 ;  /* 0x0000000319167211 */ /* 0x001fc600078c08ff */
[----:B------:R-:W3:Y:S01]  /*4db50*/  LDL.LU R9, [R1+0x1204] ;  /* 0x0012040001097983 */ /* 0x000ee20000300800 */
[----:B------:R-:W-:Y:S01]  /*4db60*/  LEA.HI.X.SX32 R23, R25, R2, 0x1, P6 ;  /* 0x0000000219177211 */ /* 0x000fe200030f0eff */
[----:B--2---:R-:W-:-:S05]  /*4db70*/  VIADD R20, R29, 0xc0 ;  /* 0x000000c01d147836 */ /* 0x004fca0000000000 */
[----:B------:R-:W-:Y:S01]  /*4db80*/  ISETP.LT.AND P6, PT, R20, UR5, !P0 ;  /* 0x0000000514007c0c */ /* 0x000fe2000c7c1270 */
[----:B------:R-:W-:Y:S01]  /*4db90*/  VIADD R20, R25, UR4 ;  /* 0x0000000419147c36 */ /* 0x000fe20008000000 */
[----:B----4-:R0:W-:Y:S01]  /*4dba0*/  @P3 STG.E.U16 desc[UR8][R22.64], R28 ;  /* 0x0000001c16003986 */ /* 0x0101e2000c101508 */
[----:B------:R-:W-:Y:S01]  /*4dbb0*/  VIADD R25, R29, 0xc1 ;  /* 0x000000c11d197836 */ /* 0x000fe20000000000 */
[----:B------:R-:W-:Y:S01]  /*4dbc0*/  ULDC UR4, c[0x0][0x248] ;  /* 0x0000920000047ab9 */ /* 0x000fe20000000800 */
[----:B------:R-:W-:Y:S01]  /*4dbd0*/  ULDC UR5, c[0x0][0x22c] ;  /* 0x00008b0000057ab9 */ /* 0x000fe20000000800 */
[----:B------:R-:W-:Y:S01]  /*4dbe0*/  VIADD R24, R20, UR4 ;  /* 0x0000000414187c36 */ /* 0x000fe20008000000 */
[----:B------:R-:W-:Y:S01]  /*4dbf0*/  PRMT R21, R28, 0x7632, R21 ;  /* 0x000076321c157816 */ /* 0x000fe20000000015 */
[----:B------:R-:W-:Y:S01]  /*4dc00*/  ULDC UR4, c[0x0][0x22c] ;  /* 0x00008b0000047ab9 */ /* 0x000fe20000000800 */
[----:B------:R-:W-:Y:S02]  /*4dc10*/  ISETP.LT.AND P5, PT, R25, UR5, !P0 ;  /* 0x0000000519007c0c */ /* 0x000fe4000c7a1270 */
[CC--:B0-----:R-:W-:Y:S01]  /*4dc20*/  LEA R22, P3, R20.reuse, R3.reuse, 0x1 ;  /* 0x0000000314167211 */ /* 0x0c1fe200078608ff */
[C---:B------:R-:W-:Y:S01]  /*4dc30*/  VIADD R25, R29.reuse, 0xc2 ;  /* 0x000000c21d197836 */ /* 0x040fe20000000000 */
[----:B------:R-:W-:Y:S01]  /*4dc40*/  ULDC UR5, c[0x0][0x22c] ;  /* 0x00008b0000057ab9 */ /* 0x000fe20000000800 */
[----:B------:R-:W-:Y:S01]  /*4dc50*/  VIADD R26, R29, 0xc5 ;  /* 0x000000c51d1a7836 */ /* 0x000fe20000000000 */
[----:B------:R-:W-:Y:S01]  /*4dc60*/  LEA.HI.X.SX32 R23, R20, R2, 0x1, P3 ;  /* 0x0000000214177211 */ /* 0x000fe200018f0eff */
[----:B------:R-:W2:Y:S01]  /*4dc70*/  LDL.LU R28, [R1+0x138] ;  /* 0x00013800011c7983 */ /* 0x000ea20000300800 */
[----:B------:R-:W-:-:S03]  /*4dc80*/  LEA R20, P3, R24, R3, 0x1 ;  /* 0x0000000318147211 */ /* 0x000fc600078608ff */
[----:B------:R0:W-:Y:S01]  /*4dc90*/  @P2 STG.E.U16 desc[UR8][R22.64], R21 ;  /* 0x0000001516002986 */ /* 0x0001e2000c101508 */
[----:B------:R-:W-:Y:S01]  /*4dca0*/  ISETP.LT.AND P2, PT, R25, UR4, !P0 ;  /* 0x0000000419007c0c */ /* 0x000fe2000c741270 */
[----:B------:R-:W-:Y:S01]  /*4dcb0*/  ULDC UR4, c[0x0][0x248] ;  /* 0x0000920000047ab9 */ /* 0x000fe20000000800 */
[C---:B0-----:R-:W-:Y:S01]  /*4dcc0*/  LEA.HI.X.SX32 R21, R24.reuse, R2, 0x1, P3 ;  /* 0x0000000218157211 */ /* 0x041fe200018f0eff */
[----:B------:R-:W-:Y:S01]  /*4dcd0*/  VIADD R23, R24, UR4 ;  /* 0x0000000418177c36 */ /* 0x000fe20008000000 */
[----:B------:R-:W-:Y:S01]  /*4dce0*/  ULDC UR4, c[0x0][0x22c] ;  /* 0x00008b0000047ab9 */ /* 0x000fe20000000800 */
[----:B------:R-:W-:Y:S02]  /*4dcf0*/  VIADD R22, R29, 0xc3 ;  /* 0x000000c31d167836 */ /* 0x000fe40000000000 */
[----:B-----5:R0:W-:Y:S03]  /*4dd00*/  @P1 STG.E.U16 desc[UR8][R20.64], R11 ;  /* 0x0000000b14001986 */ /* 0x0201e6000c101508 */
[----:B------:R-:W-:Y:S01]  /*4dd10*/  ISETP.LT.AND P1, PT, R22, UR4, !P0 ;  /* 0x0000000416007c0c */ /* 0x000fe2000c721270 */
[----:B------:R-:W-:Y:S01]  /*4dd20*/  ULDC UR4, c[0x0][0x248] ;  /* 0x0000920000047ab9 */ /* 0x000fe20000000800 */
[----:B------:R-:W-:-:S02]  /*4dd30*/  PRMT R22, R11, 0x7632, R22 ;  /* 0x000076320b167816 */ /* 0x000fc40000000016 */
[----:B0-----:R-:W-:Y:S01]  /*4dd40*/  LEA R20, P3, R23, R3, 0x1 ;  /* 0x0000000317147211 */ /* 0x001fe200078608ff */
[----:B------:R-:W-:Y:S01]  /*4dd50*/  VIADD R24, R29, 0xc4 ;  /* 0x000000c41d187836 */ /* 0x000fe20000000000 */
[----:B------:R-:W4:Y:S02]  /*4dd60*/  LDL.LU R11, [R1+0x13c] ;  /* 0x00013c00010b7983 */ /* 0x000f240000300800 */
[C---:B------:R-:W-:Y:S01]  /*4dd70*/  LEA.HI.X.SX32 R21, R23.reuse, R2, 0x1, P3 ;  /* 0x0000000217157211 */ /* 0x040fe200018f0eff */
[----:B------:R-:W-:Y:S01]  /*4dd80*/  VIADD R23, R23, UR4 ;  /* 0x0000000417177c36 */ /* 0x000fe20008000000 */
[----:B------:R-:W-:-:S03]  /*4dd90*/  ULDC UR4, c[0x0][0x248] ;  /* 0x0000920000047ab9 */ /* 0x000fc60000000800 */
[----:B------:R0:W-:Y:S01]  /*4dda0*/  @P4 STG.E.U16 desc[UR8][R20.64], R22 ;  /* 0x0000001614004986 */ /* 0x0001e2000c101508 */
[----:B------:R-:W-:Y:S01]  /*4ddb0*/  ISETP.LT.AND P3, PT, R24, UR5, !P0 ;  /* 0x0000000518007c0c */ /* 0x000fe2000c761270 */
[----:B------:R-:W-:Y:S01]  /*4ddc0*/  ULDC UR5, c[0x0][0x22c] ;  /* 0x00008b0000057ab9 */ /* 0x000fe20000000800 */
[----:B------:R-:W-:Y:S02]  /*4ddd0*/  PRMT R24, R10, 0x7632, R24 ;  /* 0x000076320a187816 */ /* 0x000fe40000000018 */
[CC--:B0-----:R-:W-:Y:S01]  /*4dde0*/  LEA R22, P4, R23.reuse, R3.reuse, 0x1 ;  /* 0x0000000317167211 */ /* 0x0c1fe200078808ff */
[C---:B------:R-:W-:Y:S01]  /*4ddf0*/  VIADD R21, R23.reuse, UR4 ;  /* 0x0000000417157c36 */ /* 0x040fe20008000000 */
[----:B------:R-:W-:Y:S02]  /*4de00*/  ULDC UR4, c[0x0][0x248] ;  /* 0x0000920000047ab9 */ /* 0x000fe40000000800 */
[-C--:B------:R-:W-:Y:S02]  /*4de10*/  LEA.HI.X.SX32 R23, R23, R2.reuse, 0x1, P4 ;  /* 0x0000000217177211 */ /* 0x080fe400020f0eff */
[C---:B------:R-:W-:Y:S01]  /*4de20*/  LEA R20, P4, R21.reuse, R3, 0x1 ;  /* 0x0000000315147211 */ /* 0x040fe200078808ff */
[C---:B------:R-:W-:Y:S01]  /*4de30*/  VIADD R25, R21.reuse, UR4 ;  /* 0x0000000415197c36 */ /* 0x040fe20008000000 */
[----:B------:R-:W-:Y:S01]  /*4de40*/  ULDC UR4, c[0x0][0x248] ;  /* 0x0000920000047ab9 */ /* 0x000fe20000000800 */
[----:B------:R0:W-:Y:S01]  /*4de50*/  @P6 STG.E.U16 desc[UR8][R22.64], R10 ;  /* 0x0000000a16006986 */ /* 0x0001e2000c101508 */
[----:B------:R-:W-:-:S02]  /*4de60*/  LEA.HI.X.SX32 R21, R21, R2, 0x1, P4 ;  /* 0x0000000215157211 */ /* 0x000fc400020f0eff */
[----:B------:R-:W-:Y:S01]  /*4de70*/  ISETP.LT.AND P4, PT, R26, UR5, !P0 ;  /* 0x000000051a007c0c */ /* 0x000fe2000c781270 */
[----:B------:R-:W-:Y:S01]  /*4de80*/  ULDC UR5, c[0x0][0x22c] ;  /* 0x00008b0000057ab9 */ /* 0x000fe20000000800 */
[----:B0-----:R-:W5:Y:S04]  /*4de90*/  LDL.LU R10, [R1+0x1200] ;  /* 0x00120000010a7983 */ /* 0x001f680000300800 */
[----:B------:R-:W3:Y:S01]  /*4dea0*/  LDL.LU R26, [R1+0x134] ;  /* 0x00013400011a7983 */ /* 0x000ee20000300800 */
[----:B------:R-:W-:-:S03]  /*4deb0*/  LEA R22, P6, R25, R3, 0x1 ;  /* 0x0000000319167211 */ /* 0x000fc600078c08ff */
[----:B------:R0:W-:Y:S01]  /*4dec0*/  @P5 STG.E.U16 desc[UR8][R20.64], R24 ;  /* 0x0000001814005986 */ /* 0x0001e2000c101508 */
[----:B------:R-:W-:Y:S01]  /*4ded0*/  LEA.HI.X.SX32 R23, R25, R2, 0x1, P6 ;  /* 0x0000000219177211 */ /* 0x000fe200030f0eff */
[----:B0-----:R-:W-:Y:S02]  /*4dee0*/  VIADD R20, R29, 0xc6 ;  /* 0x000000c61d147836 */ /* 0x001fe40000000000 */
[----:B------:R-:W-:Y:S01]  /*4def0*/  VIADD R21, R25, UR4 ;  /* 0x0000000419157c36 */ /* 0x000fe20008000000 */
[----:B------:R-:W-:Y:S02]  /*4df00*/  ULDC UR4, c[0x0][0x248] ;  /* 0x0000920000047ab9 */ /* 0x000fe40000000800 */
[----:B------:R-:W-:Y:S01]  /*4df10*/  ISETP.LT.AND P5, PT, R20, UR5, !P0 ;  /* 0x0000000514007c0c */ /* 0x000fe2000c7a1270 */
[----:B------:R-:W-:Y:S01]  /*4df20*/  VIADD R24, R21, UR4 ;  /* 0x0000000415187c36 */ /* 0x000fe20008000000 */
[----:B------:R-:W-:Y:S01]  /*4df30*/  ULDC UR5, c[0x0][0x22c] ;  /* 0x00008b0000057ab9 */ /* 0x000fe20000000800 */
[----:B------:R-:W-:Y:S01]  /*4df40*/  VIADD R25, R29, 0xc8 ;  /* 0x000000c81d197836 */ /* 0x000fe20000000000 */
[----:B------:R-:W-:Y:S01]  /*4df50*/  ULDC UR4, c[0x0][0x22c] ;  /* 0x00008b0000047ab9 */ /* 0x000fe20000000800 */
[----:B---3--:R0:W-:Y:S01]  /*4df60*/  @P2 STG.E.U16 desc[UR8][R22.64], R26 ;  /* 0x0000001a16002986 */ /* 0x0081e2000c101508 */
        /* <DEDUP_REMOVED lines=14> */
[----:B--2---:R0:W-:Y:S01]  /*4e050*/  @P3 STG.E.U16 desc[UR8][R22.64], R28 ;  /* 0x0000001c16003986 */ /* 0x0041e2000c101508 */
        /* <DEDUP_REMOVED lines=8> */
[----:B------:R0:W-:Y:S01]  /*4e0e0*/  @P4 STG.E.U16 desc[UR8][R20.64], R23 ;  /* 0x0000001714004986 */ /* 0x0001e2000c101508 */
[----:B------:R-:W-:Y:S01]  /*4e0f0*/  ULDC UR4, c[0x0][0x248] ;  /* 0x0000920000047ab9 */ /* 0x000fe20000000800 */
[----:B------:R-:W-:Y:S01]  /*4e100*/  ULDC UR5, c[0x0][0x248] ;  /* 0x0000920000057ab9 */ /* 0x000fe20000000800 */
[----:B------:R-:W-:Y:S01]  /*4e110*/  VIADD R26, R29, 0xcb ;  /* 0x000000cb1d1a7836 */ /* 0x000fe20000000000 */
[CC--:B0-----:R-:W-:Y:S01]  /*4e120*/  LEA R20, P4, R22.reuse, R3.reuse, 0x1 ;  /* 0x0000000316147211 */ /* 0x0c1fe200078808ff */
[C---:B------:R-:W-:Y:S01]  /*4e130*/  VIADD R23, R22.reuse, UR4 ;  /* 0x0000000416177c36 */ /* 0x040fe20008000000 */
[----:B------:R-:W-:Y:S02]  /*4e140*/  ULDC UR4, c[0x0][0x22c] ;  /* 0x00008b0000047ab9 */ /* 0x000fe40000000800 */
[----:B------:R-:W-:Y:S01]  /*4e150*/  LEA.HI.X.SX32 R21, R22, R2, 0x1, P4 ;  /* 0x0000000216157211 */ /* 0x000fe200020f0eff */
[C---:B------:R-:W-:Y:S01]  /*4e160*/  VIADD R25, R23.reuse, UR5 ;  /* 0x0000000517197c36 */ /* 0x040fe20008000000 */
[----:B------:R-:W-:Y:S01]  /*4e170*/  LEA R22, P4, R23, R3, 0x1 ;  /* 0x0000000317167211 */ /* 0x000fe200078808ff */
[----:B------:R-:W-:-:S02]  /*4e180*/  ULDC UR5, c[0x0][0x22c] ;  /* 0x00008b0000057ab9 */ /* 0x000fc40000000800 */
[----:B----4-:R0:W-:Y:S01]  /*4e190*/  @P5 STG.E.U16 desc[UR8][R20.64], R11 ;  /* 0x0000000b14005986 */ /* 0x0101e2000c101508 */
[-C--:B------:R-:W-:Y:S02]  /*4e1a0*/  LEA.HI.X.SX32 R23, R23, R2.reuse, 0x1, P4 ;  /* 0x0000000217177211 */ /* 0x080fe400020f0eff */
[----:B------:R-:W-:Y:S01]  /*4e1b0*/  ISETP.LT.AND P5, PT, R26, UR4, !P0 ;  /* 0x000000041a007c0c */ /* 0x000fe2000c7a1270 */
[----:B------:R-:W-:Y:S01]  /*4e1c0*/  VIADD R26, R29, 0xcc ;  /* 0x000000cc1d1a7836 */ /* 0x000fe20000000000 */
[----:B------:R-:W-:Y:S01]  /*4e1d0*/  PRMT R24, R11, 0x7632, R24 ;  /* 0x000076320b187816 */ /* 0x000fe20000000018 */
[----:B------:R-:W-:Y:S01]  /*4e1e0*/  ULDC UR4, c[0x0][0x22c] ;  /* 0x00008b0000047ab9 */ /* 0x000fe20000000800 */
[C---:B0-----:R-:W-:Y:S01]  /*4e1f0*/  LEA R20, P4, R25.reuse, R3, 0x1 ;  /* 0x0000000319147211 */ /* 0x041fe200078808ff */
[----:B------:R-:W2:Y:S03]  /*4e200*/  LDL.LU R11, [R1+0x144] ;  /* 0x00014400010b7983 */ /* 0x000ea60000300800 */
[----:B------:R-:W-:Y:S01]  /*4e210*/  LEA.HI.X.SX32 R21, R25, R2, 0x1, P4 ;  /* 0x0000000219157211 */ /* 0x000fe200020f0eff */
[----:B------:R-:W3:Y:S01]  /*4e220*/  LDL.LU R28, [R1+0x14c] ;  /* 0x00014c00011c7983 */ /* 0x000ee20000300800 */
[----:B------:R-:W-:Y:S01]  /*4e230*/  ISETP.LT.AND P4, PT, R26, UR4, !P0 ;  /* 0x000000041a007c0c */ /* 0x000fe2000c781270 */
[----:B------:R-:W-:-:S02]  /*4e240*/  ULDC UR4, c[0x0][0x248] ;  /* 0x0000920000047ab9 */ /* 0x000fc40000000800 */
[----:B------:R-:W4:Y:S04]  /*4e250*/  LDL.LU R26, [R1+0x140] ;  /* 0x00014000011a7983 */ /* 0x000f280000300800 */
[----:B------:R0:W-:Y:S02]  /*4e260*/  @P2 STG.E.U16 desc[UR8][R22.64], R24 ;  /* 0x0000001816002986 */ /* 0x0001e4000c101508 */
[----:B0-----:R-:W-:Y:S01]  /*4e270*/  VIADD R23, R25, UR4 ;  /* 0x0000000419177c36 */ /* 0x001fe20008000000 */
        /* <DEDUP_REMOVED lines=8> */
[----:B------:R-:W-:-:S05]  /*4e300*/  LEA.HI.X.SX32 R21, R23, R2, 0x1, P1 ;  /* 0x0000000217157211 */ /* 0x000fca00008f0eff */
[----:B------:R0:W-:Y:S04]  /*4e310*/  @P3 STG.E.U16 desc[UR8][R20.64], R27 ;  /* 0x0000001b14003986 */ /* 0x0001e8000c101508 */
[----:B0-----:R-:W4:Y:S01]  /*4e320*/  LDL.LU R27, [R1+0x148] ;  /* 0x00014800011b7983 */ /* 0x001f220000300800 */
[----:B------:R-:W-:Y:S01]  /*4e330*/  VIADD R23, R23, UR4 ;  /* 0x0000000417177c36 */ /* 0x000fe20008000000 */
[----:B------:R-:W-:Y:S01]  /*4e340*/  ISETP.LT.AND P1, PT, R22, UR5, !P0 ;  /* 0x0000000516007c0c */ /* 0x000fe2000c721270 */
[----:B------:R-:W-:Y:S01]  /*4e350*/  ULDC UR4, c[0x0][0x248] ;  /* 0x0000920000047ab9 */ /* 0x000fe20000000800 */
[----:B--2---:R-:W-:Y:S02]  /*4e360*/  PRMT R24, R11, 0x7632, R24 ;  /* 0x000076320b187816 */ /* 0x004fe40000000018 */
[C---:B------:R-:W-:Y:S01]  /*4e370*/  LEA R22, P3, R23.reuse, R3, 0x1 ;  /* 0x0000000317167211 */ /* 0x040fe200078608ff */
[----:B------:R-:W-:Y:S01]  /*4e380*/  VIADD R21, R23, UR4 ;  /* 0x0000000417157c36 */ /* 0x000fe20008000000 */
[----:B------:R-:W-:Y:S01]  /*4e390*/  ULDC UR4, c[0x0][0x248] ;  /* 0x0000920000047ab9 */ /* 0x000fe20000000800 */
[----:B------:R-:W-:Y:S01]  /*4e3a0*/  VIADD R26, R29, 0xcf ;  /* 0x000000cf1d1a7836 */ /* 0x000fe20000000000 */
[----:B------:R-:W-:Y:S01]  /*4e3b0*/  LEA.HI.X.SX32 R23, R23, R2, 0x1, P3 ;  /* 0x0000000217177211 */ /* 0x000fe200018f0eff */
[----:B------:R-:W-:-:S04]  /*4e3c0*/  ULDC UR5, c[0x0][0x22c] ;  /* 0x00008b0000057ab9 */ /* 0x000fc80000000800 */
[----:B------:R0:W-:Y:S04]  /*4e3d0*/  @P6 STG.E.U16 desc[UR8][R22.64], R11 ;  /* 0x0000000b16006986 */ /* 0x0001e8000c101508 */
[----:B0-----:R-:W2:Y:S01]  /*4e3e0*/  LDL.LU R11, [R1+0x11fc] ;  /* 0x0011fc00010b7983 */ /* 0x001ea20000300800 */
[C---:B------:R-:W-:Y:S01]  /*4e3f0*/  VIADD R25, R21.reuse, UR4 ;  /* 0x0000000415197c36 */ /* 0x040fe20008000000 */
[----:B------:R-:W-:Y:S01]  /*4e400*/  LEA R20, P3, R21, R3, 0x1 ;  /* 0x0000000315147211 */ /* 0x000fe200078608ff */
[----:B------:R-:W-:-:S03]  /*4e410*/  ULDC UR4, c[0x0][0x248] ;  /* 0x0000920000047ab9 */ /* 0x000fc60000000800 */
[----:B------:R-:W-:Y:S02]  /*4e420*/  LEA R22, P6, R25, R3, 0x1 ;  /* 0x0000000319167211 */ /* 0x000fe400078c08ff */
[-C--:B------:R-:W-:Y:S02]  /*4e430*/  LEA.HI.X.SX32 R21, R21, R2.reuse, 0x1, P3 ;  /* 0x0000000215157211 */ /* 0x080fe400018f0eff */
[C---:B------:R-:W-:Y:S01]  /*4e440*/  LEA.HI.X.SX32 R23, R25.reuse, R2, 0x1, P6 ;  /* 0x0000000219177211 */ /* 0x040fe200030f0eff */
[----:B------:R-:W-:Y:S01]  /*4e450*/  VIADD R25, R25, UR4 ;  /* 0x0000000419197c36 */ /* 0x000fe20008000000 */
[----:B------:R-:W-:Y:S01]  /*4e460*/  ISETP.LT.AND P3, PT, R26, UR5, !P0 ;  /* 0x000000051a007c0c */ /* 0x000fe2000c761270 */
[----:B------:R0:W-:Y:S01]  /*4e470*/  @P5 STG.E.U16 desc[UR8][R20.64], R24 ;  /* 0x0000001814005986 */ /* 0x0001e2000c101508 */
[----:B------:R-:W-:Y:S01]  /*4e480*/  VIADD R26, R29, 0xd0 ;  /* 0x000000d01d1a7836 */ /* 0x000fe20000000000 */
[----:B------:R-:W-:Y:S01]  /*4e490*/  ULDC UR4, c[0x0][0x248] ;  /* 0x0000920000047ab9 */ /* 0x000fe20000000800 */
[----:B------:R-:W-:-:S03]  /*4e4a0*/  ULDC UR5, c[0x0][0x22c] ;  /* 0x00008b0000057ab9 */ /* 0x000fc60000000800 */
[----:B------:R-:W-:Y:S01]  /*4e4b0*/  ISETP.LT.AND P6, PT, R26, UR5, !P0 ;  /* 0x000000051a007c0c */ /* 0x000fe2000c7c1270 */
[----:B------:R-:W-:Y:S01]  /*4e4c0*/  ULDC UR5, c[0x0][0x22c] ;  /* 0x00008b0000057ab9 */ /* 0x000fe20000000800 */
[----:B0-----:R-:W-:Y:S02]  /*4e4d0*/  VIADD R20, R29, 0xd1 ;  /* 0x000000d11d147836 */ /* 0x001fe40000000000 */
[----:B------:R-:W-:Y:S01]  /*4e4e0*/  VIADD R24, R25, UR4 ;  /* 0x0000000419187c36 */ /* 0x000fe20008000000 */
[----:B------:R-:W-:Y:S02]  /*4e4f0*/  ULDC UR4, c[0x0][0x22c] ;  /* 0x00008b0000047ab9 */ /* 0x000fe40000000800 */
[----:B------:R-:W-:Y:S01]  /*4e500*/  ISETP.LT.AND P5, PT, R20, UR5, !P0 ;  /* 0x0000000514007c0c */ /* 0x000fe2000c7a1270 */
[----:B------:R-:W-:Y:S01]  /*4e510*/  ULDC UR5, c[0x0][0x22c] ;  /* 0x00008b0000057ab9 */ /* 0x000fe20000000800 */
[----:B----4-:R0:W-:Y:S01]  /*4e520*/  @P4 STG.E.U16 desc[UR8][R22.64], R27 ;  /* 0x0000001b16004986 */ /* 0x0101e2000c101508 */
[----:B------:R-:W-:-:S02]  /*4e530*/  PRMT R21, R27, 0x7632, R21 ;  /* 0x000076321b157816 */ /* 0x000fc40000000015 */
[----:B0-----:R-:W-:-:S04]  /*4e540*/  LEA R22, P4, R25, R3, 0x1 ;  /* 0x0000000319167211 */ /* 0x001fc800078808ff */
[----:B------:R-:W-:Y:S01]  /*4e550*/  LEA.HI.X.SX32 R23, R25, R2, 0x1, P4 ;  /* 0x0000000219177211 */ /* 0x000fe200020f0eff */
[----:B------:R-:W-:Y:S01]  /*4e560*/  VIADD R25, R29, 0xd2 ;  /* 0x000000d21d197836 */ /* 0x000fe20000000000 */
[----:B------:R-:W-:-:S03]  /*4e570*/  LEA R20, P4, R24, R3, 0x1 ;  /* 0x0000000318147211 */ /* 0x000fc600078808ff */
[----:B------:R0:W-:Y:S01]  /*4e580*/  @P2 STG.E.U16 desc[UR8][R22.64], R21 ;  /* 0x0000001516002986 */ /* 0x0001e2000c101508 */
[----:B------:R-:W-:Y:S01]  /*4e590*/  ISETP.LT.AND P2, PT, R25, UR4, !P0 ;  /* 0x0000000419007c0c */ /* 0x000fe2000c741270 */
[----:B------:R-:W-:Y:S02]  /*4e5a0*/  ULDC UR4, c[0x0][0x248] ;  /* 0x0000920000047ab9 */ /* 0x000fe40000000800 */
[C---:B------:R-:W-:Y:S01]  /*4e5b0*/  VIADD R26, R24.reuse, UR4 ;  /* 0x00000004181a7c36 */ /* 0x040fe20008000000 */
[----:B------:R-:W-:Y:S01]  /*4e5c0*/  ULDC UR4, c[0x0][0x22c] ;  /* 0x00008b0000047ab9 */ /* 0x000fe20000000800 */
[----:B------:R-:W-:Y:S01]  /*4e5d0*/  VIADD R25, R29, 0xd3 ;  /* 0x000000d31d197836 */ /* 0x000fe20000000000 */
[----:B0-----:R-:W-:Y:S02]  /*4e5e0*/  LEA.HI.X.SX32 R21, R24, R2, 0x1, P4 ;  /* 0x0000000218157211 */ /* 0x001fe400020f0eff */
[----:B------:R-:W-:-:S03]  /*4e5f0*/  LEA R24, P4, R26, R3, 0x1 ;  /* 0x000000031a187211 */ /* 0x000fc600078808ff */
[----:B---3--:R0:W-:Y:S01]  /*4e600*/  @P1 STG.E.U16 desc[UR8][R20.64], R28 ;  /* 0x0000001c14001986 */ /* 0x0081e2000c101508 */
[----:B------:R-:W-:Y:S01]  /*4e610*/  ISETP.LT.AND P1, PT, R25, UR4, !P0 ;  /* 0x0000000419007c0c */ /* 0x000fe2000c721270 */
[----:B------:R-:W-:Y:S01]  /*4e620*/  ULDC UR4, c[0x0][0x248] ;  /* 0x0000920000047ab9 */ /* 0x000fe20000000800 */
[----:B------:R-:W-:Y:S01]  /*4e630*/  PRMT R23, R28, 0x7632, R23 ;  /* 0x000076321c177816 */ /* 0x000fe20000000017 */
[C---:B------:R-:W-:Y:S01]  /*4e640*/  VIADD R22, R29.reuse, 0xd4 ;  /* 0x000000d41d167836 */ /* 0x040fe20000000000 */
[CC--:B------:R-:W-:Y:S01]  /*4e650*/  LEA.HI.X.SX32 R25, R26.reuse, R2.reuse, 0x1, P4 ;  /* 0x000000021a197211 */ /* 0x0c0fe200020f0eff */
[----:B------:R-:W-:Y:S01]  /*4e660*/  VIADD R26, R26, UR4 ;  /* 0x000000041a1a7c36 */ /* 0x000fe20008000000 */
[----:B------:R-:W-:Y:S02]  /*4e670*/  ULDC UR4, c[0x0][0x248] ;  /* 0x0000920000047ab9 */ /* 0x000fe40000000800 */
[----:B------:R-:W-:Y:S01]  /*4e680*/  ISETP.LT.AND P4, PT, R22, UR5, !P0 ;  /* 0x0000000516007c0c */ /* 0x000fe2000c781270 */
[----:B------:R3:W-:Y:S01]  /*4e690*/  @P3 STG.E.U16 desc[UR8][R24.64], R23 ;  /* 0x0000001718003986 */ /* 0x0007e2000c101508 */
[CC--:B------:R-:W-:Y:S01]  /*4e6a0*/  LEA R22, P3, R26.reuse, R3.reuse, 0x1 ;  /* 0x000000031a167211 */ /* 0x0c0fe200078608ff */
[C---:B0-----:R-:W-:Y:S01]  /*4e6b0*/  VIADD R21, R26.reuse, UR4 ;  /* 0x000000041a157c36 */ /* 0x041fe20008000000 */
[----:B------:R-:W-:Y:S01]  /*4e6c0*/  ULDC UR4, c[0x0][0x248] ;  /* 0x0000920000047ab9 */ /* 0x000fe20000000800 */
[----:B------:R-:W-:Y:S01]  /*4e6d0*/  VIADD R27, R29, 0xd5 ;  /* 0x000000d51d1b7836 */ /* 0x000fe20000000000 */
[----:B------:R-:W-:Y:S01]  /*4e6e0*/  ULDC UR5, c[0x0][0x22c] ;  /* 0x00008b0000057ab9 */ /* 0x000fe20000000800 */
[-C--:B---3--:R-:W-:Y:S01]  /*4e6f0*/  LEA.HI.X.SX32 R23, R26, R2.reuse, 0x1, P3 ;  /* 0x000000021a177211 */ /* 0x088fe200018f0eff */
[C---:B------:R-:W-:Y:S01]  /*4e700*/  VIADD R26, R21.reuse, UR4 ;  /* 0x00000004151a7c36 */ /* 0x040fe20008000000 */
[C---:B------:R-:W-:Y:S01]  /*4e710*/  LEA R20, P3, R21.reuse, R3, 0x1 ;  /* 0x0000000315147211 */ /* 0x040fe200078608ff */
[----:B------:R-:W-:Y:S01]  /*4e720*/  ULDC UR4, c[0x0][0x248] ;  /* 0x0000920000047ab9 */ /* 0x000fe20000000800 */
[----:B------:R-:W-:Y:S01]  /*4e730*/  PRMT R25, R8, 0x7632, R25 ;  /* 0x0000763208197816 */ /* 0x000fe20000000019 */
[----:B------:R-:W-:Y:S01]  /*4e740*/  @P6 STG.E.U16 desc[UR8][R22.64], R8 ;  /* 0x0000000816006986 */ /* 0x000fe2000c101508 */
[----:B------:R-:W-:-:S02]  /*4e750*/  LEA.HI.X.SX32 R21, R21, R2, 0x1, P3 ;  /* 0x0000000215157211 */ /* 0x000fc400018f0eff */
[----:B------:R-:W-:-:S03]  /*4e760*/  LEA R24, P6, R26, R3, 0x1 ;  /* 0x000000031a187211 */ /* 0x000fc600078c08ff */
[----:B------:R0:W-:Y:S01]  /*4e770*/  @P5 STG.E.U16 desc[UR8][R20.64], R25 ;  /* 0x0000001914005986 */ /* 0x0001e2000c101508 */
[----:B------:R-:W-:Y:S01]  /*4e780*/  ISETP.LT.AND P3, PT, R27, UR5, !P0 ;  /* 0x000000051b007c0c */ /* 0x000fe2000c761270 */
[C---:B------:R-:W-:Y:S01]  /*4e790*/  VIADD R27, R29.reuse, 0xd6 ;  /* 0x000000d61d1b7836 */ /* 0x040fe20000000000 */
[----:B------:R-:W-:Y:S01]  /*4e7a0*/  ULDC UR5, c[0x0][0x22c] ;  /* 0x00008b0000057ab9 */ /* 0x000fe20000000800 */
[CC--:B0-----:R-:W-:Y:S01]  /*4e7b0*/  LEA.HI.X.SX32 R25, R26.reuse, R2.reuse, 0x1, P6 ;  /* 0x000000021a197211 */ /* 0x0c1fe200030f0eff */
[----:B------:R-:W-:Y:S01]  /*4e7c0*/  VIADD R26, R26, UR4 ;  /* 0x000000041a1a7c36 */ /* 0x000fe20008000000 */
[----:B------:R-:W-:Y:S01]  /*4e7d0*/  ULDC UR4, c[0x0][0x248] ;  /* 0x0000920000047ab9 */ /* 0x000fe20000000800 */
[----:B------:R-:W-:Y:S02]  /*4e7e0*/  VIADD R20, R29, 0xd7 ;  /* 0x000000d71d147836 */ /* 0x000fe40000000000 */
[----:B------:R0:W-:Y:S01]  /*4e7f0*/  @P2 STG.E.U16 desc[UR8][R24.64], R9 ;  /* 0x0000000918002986 */ /* 0x0001e2000c101508 */
[CC--:B------:R-:W-:Y:S01]  /*4e800*/  LEA R22, P2, R26.reuse, R3.reuse, 0x1 ;  /* 0x000000031a167211 */ /* 0x0c0fe200078408ff */
[C---:B------:R-:W-:Y:S01]  /*4e810*/  VIADD R8, R26.reuse, UR4 ;  /* 0x000000041a087c36 */ /* 0x040fe20008000000 */
[----:B------:R-:W-:Y:S01]  /*4e820*/  ISETP.LT.AND P5, PT, R27, UR5, !P0 ;  /* 0x000000051b007c0c */ /* 0x000fe2000c7a1270 */
[----:B------:R-:W-:Y:S01]  /*4e830*/  ULDC UR5, c[0x0][0x22c] ;  /* 0x00008b0000057ab9 */ /* 0x000fe20000000800 */
[-C--:B------:R-:W-:Y:S01]  /*4e840*/  LEA.HI.X.SX32 R23, R26, R2.reuse, 0x1, P2 ;  /* 0x000000021a177211 */ /* 0x080fe200010f0eff */
[----:B------:R-:W-:Y:S01]  /*4e850*/  VIADD R26, R29, 0xd8 ;  /* 0x000000d81d1a7836 */ /* 0x000fe20000000000 */
[----:B------:R-:W-:Y:S01]  /*4e860*/  PRMT R21, R9, 0x7632, R21 ;  /* 0x0000763209157816 */ /* 0x000fe20000000015 */
[----:B------:R-:W-:Y:S01]  /*4e870*/  ULDC UR4, c[0x0][0x22c] ;  /* 0x00008b0000047ab9 */ /* 0x000fe20000000800 */
[----:B------:R-:W-:Y:S01]  /*4e880*/  ISETP.LT.AND P2, PT, R20, UR5, !P0 ;  /* 0x0000000514007c0c */ /* 0x000fe2000c741270 */
[----:B------:R-:W-:Y:S01]  /*4e890*/  ULDC UR5, c[0x0][0x22c] ;  /* 0x00008b0000057ab9 */ /* 0x000fe20000000800 */
[----:B------:R-:W-:Y:S01]  /*4e8a0*/  LEA R20, P6, R8, R3, 0x1 ;  /* 0x0000000308147211 */ /* 0x000fe200078c08ff */
[----:B------:R3:W-:Y:S01]  /*4e8b0*/  @P1 STG.E.U16 desc[UR8][R22.64], R21 ;  /* 0x0000001516001986 */ /* 0x0007e2000c101508 */
[----:B------:R-:W-:Y:S01]  /*4e8c0*/  ISETP.LT.AND P1, PT, R26, UR4, !P0 ;  /* 0x000000041a007c0c */ /* 0x000fe2000c721270 */
[----:B------:R-:W-:Y:S01]  /*4e8d0*/  ULDC UR4, c[0x0][0x248] ;  /* 0x0000920000047ab9 */ /* 0x000fe20000000800 */
[----:B0-----:R-:W-:Y:S01]  /*4e8e0*/  VIADD R9, R29, 0xd9 ;  /* 0x000000d91d097836 */ /* 0x001fe20000000000 */
[C---:B---3--:R-:W-:Y:S01]  /*4e8f0*/  LEA.HI.X.SX32 R21, R8.reuse, R2, 0x1, P6 ;  /* 0x0000000208157211 */ /* 0x048fe200030f0eff */
[----:B------:R-:W-:Y:S01]  /*4e900*/  VIADD R8, R8, UR4 ;  /* 0x0000000408087c36 */ /* 0x000fe20008000000 */
[----:B------:R-:W-:-:S03]  /*4e910*/  ULDC UR4, c[0x0][0x22c] ;  /* 0x00008b0000047ab9 */ /* 0x000fc60000000800 */
[----:B-----5:R0:W-:Y:S01]  /*4e920*/  @P4 STG.E.U16 desc[UR8][R20.64], R10 ;  /* 0x0000000a14004986 */ /* 0x0201e2000c101508 */
[----:B------:R-:W-:Y:S01]  /*4e930*/  ISETP.LT.AND P4, PT, R9, UR4, !P0 ;  /* 0x0000000409007c0c */ /* 0x000fe2000c781270 */
[----:B------:R-:W-:Y:S01]  /*4e940*/  VIADD R9, R29, 0xda ;  /* 0x000000da1d097836 */ /* 0x000fe20000000000 */
[----:B------:R-:W-:Y:S01]  /*4e950*/  LEA R24, P6, R8, R3, 0x1 ;  /* 0x0000000308187211 */ /* 0x000fe200078c08ff */
[----:B------:R-:W-:-:S03]  /*4e960*/  ULDC UR4, c[0x0][0x248] ;  /* 0x0000920000047ab9 */ /* 0x000fc60000000800 */
[C---:B------:R-:W-:Y:S02]  /*4e970*/  LEA.HI.X.SX32 R25, R8.reuse, R2, 0x1, P6 ;  /* 0x0000000208197211 */ /* 0x040fe400030f0eff */
[----:B------:R-:W-:Y:S01]  /*4e980*/  ISETP.LT.AND P6, PT, R9, UR5, !P0 ;  /* 0x0000000509007c0c */ /* 0x000fe2000c7c1270 */
[----:B------:R-:W-:Y:S01]  /*4e990*/  VIADD R9, R8, UR4 ;  /* 0x0000000408097c36 */ /* 0x000fe20008000000 */
[----:B------:R-:W-:Y:S01]  /*4e9a0*/  ULDC UR4, c[0x0][0x248] ;  /* 0x0000920000047ab9 */ /* 0x000fe20000000800 */
[----:B0-----:R-:W-:Y:S01]  /*4e9b0*/  PRMT R21, R10, 0x7632, R21 ;  /* 0x000076320a157816 */ /* 0x001fe20000000015 */
[----:B------:R-:W-:Y:S01]  /*4e9c0*/  ULDC UR5, c[0x0][0x248] ;  /* 0x0000920000057ab9 */ /* 0x000fe20000000800 */
[C---:B------:R-:W-:Y:S01]  /*4e9d0*/  VIADD R10, R9.reuse, UR4 ;  /* 0x00000004090a7c36 */ /* 0x040fe20008000000 */
[----:B------:R-:W-:Y:S02]  /*4e9e0*/  ULDC UR4, c[0x0][0x22c] ;  /* 0x00008b0000047ab9 */ /* 0x000fe40000000800 */
[----:B------:R0:W-:Y:S01]  /*4e9f0*/  @P3 STG.E.U16 desc[UR8][R24.64], R21 ;  /* 0x0000001518003986 */ /* 0x0001e2000c101508 */
[----:B------:R-:W-:Y:S01]  /*4ea00*/  LEA R8, P3, R9, R3, 0x1 ;  /* 0x0000000309087211 */ /* 0x000fe200078608ff */
[----:B------:R-:W-:-:S03]  /*4ea10*/  VIADD R22, R29, 0xdb ;  /* 0x000000db1d167836 */ /* 0x000fc60000000000 */
[-C--:B------:R-:W-:Y:S01]  /*4ea20*/  LEA.HI.X.SX32 R9, R9, R2.reuse, 0x1, P3 ;  /* 0x0000000209097211 */ /* 0x080fe200018f0eff */
[C---:B------:R-:W-:Y:S01]  /*4ea30*/  VIADD R26, R10.reuse, UR5 ;  /* 0x000000050a1a7c36 */ /* 0x040fe20008000000 */
[-C--:B------:R-:W-:Y:S01]  /*4ea40*/  LEA R20, P3, R10, R3.reuse, 0x1 ;  /* 0x000000030a147211 */ /* 0x080fe200078608ff */
[----:B------:R-:W-:Y:S01]  /*4ea50*/  ULDC UR5, c[0x0][0x22c] ;  /* 0x00008b0000057ab9 */ /* 0x000fe20000000800 */
[----:B--2---:R-:W-:Y:S01]  /*4ea60*/  PRMT R23, R11, 0x7632, R23 ;  /* 0x000076320b177816 */ /* 0x004fe20000000017 */
[----:B------:R-:W-:Y:S01]  /*4ea70*/  @P5 STG.E.U16 desc[UR8][R8.64], R11 ;  /* 0x0000000b08005986 */ /* 0x000fe2000c101508 */
[----:B------:R-:W-:Y:S01]  /*4ea80*/  ISETP.LT.AND P5, PT, R22, UR4, !P0 ;  /* 0x0000000416007c0c */ /* 0x000fe2000c7a1270 */
[----:B------:R-:W-:Y:S01]  /*4ea90*/  ULDC UR4, c[0x0][0x22c] ;  /* 0x00008b0000047ab9 */ /* 0x000fe20000000800 */
[----:B0-----:R-:W-:Y:S01]  /*4eaa0*/  LEA.HI.X.SX32 R21, R10, R2, 0x1, P3 ;  /* 0x000000020a157211 */ /* 0x001fe200018f0eff */
[----:B------:R-:W-:Y:S01]  /*4eab0*/  VIADD R10, R29, 0xdc ;  /* 0x000000dc1d0a7836 */ /* 0x000fe20000000000 */
[----:B------:R-:W-:-:S03]  /*4eac0*/  LEA R22, P3, R26, R3, 0x1 ;  /* 0x000000031a167211 */ /* 0x000fc600078608ff */
[----:B------:R0:W-:Y:S02]  /*4ead0*/  @P2 STG.E.U16 desc[UR8][R20.64], R23 ;  /* 0x0000001714002986 */ /* 0x0001e4000c101508 */
[----:B0-----:R-:W-:Y:S02]  /*4eae0*/  LEA.HI.X.SX32 R23, R26, R2, 0x1, P3 ;  /* 0x000000021a177211 */ /* 0x001fe400018f0eff */
[----:B------:R-:W-:Y:S01]  /*4eaf0*/  ISETP.LT.AND P3, PT, R10, UR4, !P0 ;  /* 0x000000040a007c0c */ /* 0x000fe2000c761270 */
[----:B------:R-:W-:Y:S02]  /*4eb00*/  ULDC UR4, c[0x0][0x248] ;  /* 0x0000920000047ab9 */ /* 0x000fe40000000800 */
[----:B------:R-:W-:Y:S01]  /*4eb10*/  VIADD R26, R26, UR4 ;  /* 0x000000041a1a7c36 */ /* 0x000fe20008000000 */
[----:B------:R0:W-:Y:S01]  /*4eb20*/  @P1 STG.E.U16 desc[UR8][R22.64], R4 ;  /* 0x0000000416001986 */ /* 0x0001e2000c101508 */
[----:B------:R-:W-:Y:S01]  /*4eb30*/  VIADD R10, R29, 0xdd ;  /* 0x000000dd1d0a7836 */ /* 0x000fe20000000000 */
[----:B------:R-:W-:-:S02]  /*4eb40*/  ULDC UR4, c[0x0][0x22c] ;  /* 0x00008b0000047ab9 */ /* 0x000fc40000000800 */
[-C--:B------:R-:W-:Y:S02]  /*4eb50*/  LEA R24, P1, R26, R3.reuse, 0x1 ;  /* 0x000000031a187211 */ /* 0x080fe400078208ff */
[----:B------:R-:W-:Y:S01]  /*4eb60*/  ISETP.LT.AND P2, PT, R10, UR4, !P0 ;  /* 0x000000040a007c0c */ /* 0x000fe2000c741270 */
[----:B------:R-:W-:Y:S01]  /*4eb70*/  ULDC UR4, c[0x0][0x248] ;  /* 0x0000920000047ab9 */ /* 0x000fe20000000800 */
[----:B------:R-:W-:Y:S02]  /*4eb80*/  PRMT R9, R4, 0x7632, R9 ;  /* 0x0000763204097816 */ /* 0x000fe40000000009 */
[CC--:B------:R-:W-:Y:S01]  /*4eb90*/  LEA.HI.X.SX32 R25, R26.reuse, R2.reuse, 0x1, P1 ;  /* 0x000000021a197211 */ /* 0x0c0fe200008f0eff */
[----:B------:R-:W-:Y:S01]  /*4eba0*/  VIADD R26, R26, UR4 ;  /* 0x000000041a1a7c36 */ /* 0x000fe20008000000 */
[----:B------:R-:W-:Y:S01]  /*4ebb0*/  ULDC UR4, c[0x0][0x248] ;  /* 0x0000920000047ab9 */ /* 0x000fe20000000800 */
[C---:B------:R-:W-:Y:S02]  /*4ebc0*/  VIADD R8, R29.reuse, 0xde ;  /* 0x000000de1d087836 */ /* 0x040fe40000000000 */
[----:B------:R2:W-:Y:S01]  /*4ebd0*/  @P4 STG.E.U16 desc[UR8][R24.64], R9 ;  /* 0x0000000918004986 */ /* 0x0005e2000c101508 */
[CC--:B------:R-:W-:Y:S01]  /*4ebe0*/  LEA R10, P4, R26.reuse, R3.reuse, 0x1 ;  /* 0x000000031a0a7211 */ /* 0x0c0fe200078808ff */
[----:B0-----:R-:W-:Y:S01]  /*4ebf0*/  VIADD R4, R26, UR4 ;  /* 0x000000041a047c36 */ /* 0x001fe20008000000 */
[----:B------:R-:W-:Y:S01]  /*4ec00*/  ISETP.LT.AND P1, PT, R8, UR5, !P0 ;  /* 0x0000000508007c0c */ /* 0x000fe2000c721270 */
[----:B------:R-:W-:Y:S01]  /*4ec10*/  ULDC UR4, c[0x0][0x248] ;  /* 0x0000920000047ab9 */ /* 0x000fe20000000800 */
[-C--:B------:R-:W-:Y:S01]  /*4ec20*/  LEA.HI.X.SX32 R11, R26, R2.reuse, 0x1, P4 ;  /* 0x000000021a0b7211 */ /* 0x080fe200020f0eff */
[----:B------:R-:W-:Y:S01]  /*4ec30*/  VIADD R20, R29, 0xdf ;  /* 0x000000df1d147836 */ /* 0x000fe20000000000 */
[CC--:B------:R-:W-:Y:S01]  /*4ec40*/  LEA R8, P4, R4.reuse, R3.reuse, 0x1 ;  /* 0x0000000304087211 */ /* 0x0c0fe200078808ff */
[C---:B------:R-:W-:Y:S01]  /*4ec50*/  VIADD R22, R4.reuse, UR4 ;  /* 0x0000000404167c36 */ /* 0x040fe20008000000 */
[----:B------:R-:W-:Y:S01]  /*4ec60*/  ULDC UR5, c[0x0][0x22c] ;  /* 0x00008b0000057ab9 */ /* 0x000fe20000000800 */
[----:B------:R-:W-:Y:S01]  /*4ec70*/  PRMT R21, R5, 0x7632, R21 ;  /* 0x0000763205157816 */ /* 0x000fe20000000015 */
[----:B------:R-:W-:Y:S01]  /*4ec80*/  @P6 STG.E.U16 desc[UR8][R10.64], R5 ;  /* 0x000000050a006986 */ /* 0x000fe2000c101508 */
[----:B--2---:R-:W-:Y:S01]  /*4ec90*/  LEA.HI.X.SX32 R9, R4, R2, 0x1, P4 ;  /* 0x0000000204097211 */ /* 0x004fe200020f0eff */
[----:B------:R-:W-:Y:S01]  /*4eca0*/  ULDC UR4, c[0x0][0x248] ;  /* 0x0000920000047ab9 */ /* 0x000fe20000000800 */
[----:B------:R-:W-:Y:S01]  /*4ecb0*/  ISETP.LT.AND P4, PT, R20, UR5, !P0 ;  /* 0x0000000514007c0c */ /* 0x000fe2000c781270 */
[----:B------:R-:W-:Y:S01]  /*4ecc0*/  VIADD R4, R29, 0xe0 ;  /* 0x000000e01d047836 */ /* 0x000fe20000000000 */
[----:B------:R-:W-:Y:S01]  /*4ecd0*/  LEA R20, P6, R22, R3, 0x1 ;  /* 0x0000000316147211 */ /* 0x000fe200078c08ff */
[----:B------:R0:W-:Y:S01]  /*4ece0*/  @P5 STG.E.U16 desc[UR8][R8.64], R21 ;  /* 0x0000001508005986 */ /* 0x0001e2000c101508 */
[----:B------:R-:W-:-:S02]  /*4ecf0*/  ULDC UR5, c[0x0][0x22c] ;  /* 0x00008b0000057ab9 */ /* 0x000fc40000000800 */
[CC--:B0-----:R-:W-:Y:S01]  /*4ed00*/  LEA.HI.X.SX32 R21, R22.reuse, R2.reuse, 0x1, P6 ;  /* 0x0000000216157211 */ /* 0x0c1fe200030f0eff */
[----:B------:R-:W-:Y:S01]  /*4ed10*/  VIADD R22, R22, UR4 ;  /* 0x0000000416167c36 */ /* 0x000fe20008000000 */
[----:B------:R-:W-:Y:S01]  /*4ed20*/  ISETP.LT.AND P6, PT, R4, UR5, !P0 ;  /* 0x0000000504007c0c */ /* 0x000fe2000c7c1270 */
[----:B------:R-:W-:Y:S01]  /*4ed30*/  ULDC UR4, c[0x0][0x248] ;  /* 0x0000920000047ab9 */ /* 0x000fe20000000800 */
[C---:B------:R-:W-:Y:S01]  /*4ed40*/  VIADD R8, R29.reuse, 0xe1 ;  /* 0x000000e11d087836 */ /* 0x040fe20000000000 */
[----:B------:R-:W-:Y:S01]  /*4ed50*/  @P3 STG.E.U16 desc[UR8][R20.64], R6 ;  /* 0x0000000614003986 */ /* 0x000fe2000c101508 */
[CC--:B------:R-:W-:Y:S01]  /*4ed60*/  LEA R4, P3, R22.reuse, R3.reuse, 0x1 ;  /* 0x0000000316047211 */ /* 0x0c0fe200078608ff */
[----:B------:R-:W-:Y:S01]  /*4ed70*/  VIADD R10, R22, UR4 ;  /* 0x00000004160a7c36 */ /* 0x000fe20008000000 */
[----:B------:R-:W-:Y:S01]  /*4ed80*/  ULDC UR5, c[0x0][0x22c] ;  /* 0x00008b0000057ab9 */ /* 0x000fe20000000800 */
[----:B------:R-:W-:Y:S01]  /*4ed90*/  PRMT R9, R6, 0x7632, R9 ;  /* 0x0000763206097816 */ /* 0x000fe20000000009 */
[----:B------:R-:W-:Y:S01]  /*4eda0*/  VIADD R11, R29, 0xe2 ;  /* 0x000000e21d0b7836 */ /* 0x000fe20000000000 */
[-C--:B------:R-:W-:Y:S01]  /*4edb0*/  LEA.HI.X.SX32 R5, R22, R2.reuse, 0x1, P3 ;  /* 0x0000000216057211 */ /* 0x080fe200018f0eff */
[----:B------:R-:W-:Y:S01]  /*4edc0*/  ULDC UR4, c[0x0][0x22c] ;  /* 0x00008b0000047ab9 */ /* 0x000fe20000000800 */
[----:B------:R-:W-:Y:S01]  /*4edd0*/  ISETP.LT.AND P5, PT, R8, UR5, !P0 ;  /* 0x0000000508007c0c */ /* 0x000fe2000c7a1270 */
[----:B------:R-:W-:Y:S01]  /*4ede0*/  ULDC UR5, c[0x0][0x22c] ;  /* 0x00008b0000057ab9 */ /* 0x000fe20000000800 */
[C---:B------:R-:W-:Y:S01]  /*4edf0*/  LEA R8, P3, R10.reuse, R3, 0x1 ;  /* 0x000000030a087211 */ /* 0x040fe200078608ff */
[----:B------:R0:W-:Y:S03]  /*4ee00*/  @P2 STG.E.U16 desc[UR8][R4.64], R9 ;  /* 0x0000000904002986 */ /* 0x0001e6000c101508 */
[----:B0-----:R-:W-:-:S02]  /*4ee10*/  LEA.HI.X.SX32 R9, R10, R2, 0x1, P3 ;  /* 0x000000020a097211 */ /* 0x001fc400018f0eff */
[----:B------:R-:W-:Y:S01]  /*4ee20*/  ISETP.LT.AND P3, PT, R11, UR4, !P0 ;  /* 0x000000040b007c0c */ /* 0x000fe2000c761270 */
[----:B------:R-:W-:Y:S02]  /*4ee30*/  ULDC UR4, c[0x0][0x248] ;  /* 0x0000920000047ab9 */ /* 0x000fe40000000800 */
[----:B------:R-:W-:Y:S01]  /*4ee40*/  VIADD R6, R10, UR4 ;  /* 0x000000040a067c36 */ /* 0x000fe20008000000 */
[----:B------:R0:W-:Y:S01]  /*4ee50*/  @P1 STG.E.U16 desc[UR8][R8.64], R7 ;  /* 0x0000000708001986 */ /* 0x0001e2000c101508 */
[C---:B------:R-:W-:Y:S01]  /*4ee60*/  VIADD R11, R29.reuse, 0xe3 ;  /* 0x000000e31d0b7836 */ /* 0x040fe20000000000 */
[----:B------:R-:W-:Y:S01]  /*4ee70*/  ULDC UR4, c[0x0][0x22c] ;  /* 0x00008b0000047ab9 */ /* 0x000fe20000000800 */
[----:B------:R-:W-:Y:S01]  /*4ee80*/  VIADD R4, R29, 0xe4 ;  /* 0x000000e41d047836 */ /* 0x000fe20000000000 */
[C---:B------:R-:W-:Y:S02]  /*4ee90*/  LEA R10, P1, R6.reuse, R3, 0x1 ;  /* 0x00000003060a7211 */ /* 0x040fe400078208ff */
[----:B------:R-:W-:Y:S01]  /*4eea0*/  ISETP.LT.AND P2, PT, R11, UR4, !P0 ;  /* 0x000000040b007c0c */ /* 0x000fe2000c741270 */
[----:B------:R-:W-:Y:S01]  /*4eeb0*/  ULDC UR4, c[0x0][0x248] ;  /* 0x0000920000047ab9 */ /* 0x000fe20000000800 */
[----:B------:R-:W-:-:S02]  /*4eec0*/  LEA.HI.X.SX32 R11, R6, R2, 0x1, P1 ;  /* 0x00000002060b7211 */ /* 0x000fc400008f0eff */
[----:B------:R-:W-:Y:S01]  /*4eed0*/  ISETP.LT.AND P1, PT, R4, UR5, !P0 ;  /* 0x0000000504007c0c */ /* 0x000fe2000c721270 */
[----:B------:R-:W-:Y:S01]  /*4eee0*/  VIADD R4, R6, UR4 ;  /* 0x0000000406047c36 */ /* 0x000fe20008000000 */
[----:B0-----:R-:W-:Y:S01]  /*4eef0*/  PRMT R9, R7, 0x7632, R9 ;  /* 0x0000763207097816 */ /* 0x001fe20000000009 */
[----:B------:R-:W-:Y:S01]  /*4ef00*/  ULDC UR4, c[0x0][0x248] ;  /* 0x0000920000047ab9 */ /* 0x000fe20000000800 */
[----:B------:R-:W-:Y:S01]  /*4ef10*/  VIADD R8, R29, 0xe5 ;  /* 0x000000e51d087836 */ /* 0x000fe20000000000 */
[----:B------:R-:W-:Y:S01]  /*4ef20*/  ULDC UR5, c[0x0][0x22c] ;  /* 0x00008b0000057ab9 */ /* 0x000fe20000000800 */
[C---:B------:R-:W-:Y:S01]  /*4ef30*/  VIADD R5, R4.reuse, UR4 ;  /* 0x0000000404057c36 */ /* 0x040fe20008000000 */
[----:B------:R0:W-:Y:S01]  /*4ef40*/  @P4 STG.E.U16 desc[UR8][R10.64], R9 ;  /* 0x000000090a004986 */ /* 0x0001e2000c101508 */
[----:B------:R-:W-:Y:S01]  /*4ef50*/  LEA R6, P4, R4, R3, 0x1 ;  /* 0x0000000304067211 */ /* 0x000fe200078808ff */
[----:B------:R-:W-:-:S03]  /*4ef60*/  ULDC UR4, c[0x0][0x248] ;  /* 0x0000920000047ab9 */ /* 0x000fc60000000800 */
[-C--:B------:R-:W-:Y:S01]  /*4ef70*/  LEA.HI.X.SX32 R7, R4, R2.reuse, 0x1, P4 ;  /* 0x0000000204077211 */ /* 0x080fe200020f0eff */
[C---:B------:R-:W-:Y:S01]  /*4ef80*/  VIADD R20, R5.reuse, UR4 ;  /* 0x0000000405147c36 */ /* 0x040fe20008000000 */
[CC--:B------:R-:W-:Y:S01]  /*4ef90*/  LEA R4, P4, R5.reuse, R3.reuse, 0x1 ;  /* 0x0000000305047211 */ /* 0x0c0fe200078808ff */
[----:B------:R-:W-:Y:S02]  /*4efa0*/  ULDC UR4, c[0x0][0x248] ;  /* 0x0000920000047ab9 */ /* 0x000fe40000000800 */
[----:B------:R2:W-:Y:S01]  /*4efb0*/  @P6 STG.E.U16 desc[UR8][R6.64], R12 ;  /* 0x0000000c06006986 */ /* 0x0005e2000c101508 */
[----:B------:R-:W-:Y:S02]  /*4efc0*/  LEA.HI.X.SX32 R5, R5, R2, 0x1, P4 ;  /* 0x0000000205057211 */ /* 0x000fe400020f0eff */
[----:B------:R-:W-:Y:S02]  /*4efd0*/  ISETP.LT.AND P4, PT, R8, UR5, !P0 ;  /* 0x0000000508007c0c */ /* 0x000fe4000c781270 */
[----:B0-----:R-:W-:Y:S01]  /*4efe0*/  PRMT R11, R12, 0x7632, R11 ;  /* 0x000076320c0b7816 */ /* 0x001fe2000000000b */
[----:B------:R-:W-:Y:S01]  /*4eff0*/  VIADD R10, R29, 0xe6 ;  /* 0x000000e61d0a7836 */ /* 0x000fe20000000000 */
[----:B------:R-:W-:Y:S01]  /*4f000*/  LEA R8, P6, R20, R3, 0x1 ;  /* 0x0000000314087211 */ /* 0x000fe200078c08ff */
[----:B------:R-:W-:-:S03]  /*4f010*/  ULDC UR5, c[0x0][0x22c] ;  /* 0x00008b0000057ab9 */ /* 0x000fc60000000800 */
[CC--:B------:R-:W-:Y:S01]  /*4f020*/  LEA.HI.X.SX32 R9, R20.reuse, R2.reuse, 0x1, P6 ;  /* 0x0000000214097211 */ /* 0x0c0fe200030f0eff */
[----:B------:R-:W-:Y:S01]  /*4f030*/  VIADD R20, R20, UR4 ;  /* 0x0000000414147c36 */ /* 0x000fe20008000000 */
[----:B------:R0:W-:Y:S01]  /*4f040*/  @P5 STG.E.U16 desc[UR8][R4.64], R11 ;  /* 0x0000000b04005986 */ /* 0x0001e2000c101508 */
[----:B------:R-:W-:Y:S01]  /*4f050*/  ULDC UR4, c[0x0][0x248] ;  /* 0x0000920000047ab9 */ /* 0x000fe20000000800 */
[----:B------:R-:W-:Y:S02]  /*4f060*/  ISETP.LT.AND P6, PT, R10, UR5, !P0 ;  /* 0x000000050a007c0c */ /* 0x000fe4000c7c1270 */
[----:B------:R3:W-:Y:S01]  /*4f070*/  @P3 STG.E.U16 desc[UR8][R8.64], R13 ;  /* 0x0000000d08003986 */ /* 0x0007e2000c101508 */
[C---:B--2---:R-:W-:Y:S01]  /*4f080*/  LEA R6, P3, R20.reuse, R3, 0x1 ;  /* 0x0000000314067211 */ /* 0x044fe200078608ff */
[C---:B------:R-:W-:Y:S01]  /*4f090*/  VIADD R10, R20.reuse, UR4 ;  /* 0x00000004140a7c36 */ /* 0x040fe20008000000 */
[----:B------:R-:W-:Y:S01]  /*4f0a0*/  ULDC UR5, c[0x0][0x22c] ;  /* 0x00008b0000057ab9 */ /* 0x000fe20000000800 */
[----:B------:R-:W-:Y:S01]  /*4f0b0*/  ULDC UR4, c[0x0][0x22c] ;  /* 0x00008b0000047ab9 */ /* 0x000fe20000000800 */
[----:B0-----:R-:W-:Y:S01]  /*4f0c0*/  VIADD R4, R29, 0xe7 ;  /* 0x000000e71d047836 */ /* 0x001fe20000000000 */
[----:B------:R-:W-:-:S02]  /*4f0d0*/  LEA.HI.X.SX32 R7, R20, R2, 0x1, P3 ;  /* 0x0000000214077211 */ /* 0x000fc400018f0eff */
[----:B------:R-:W-:Y:S01]  /*4f0e0*/  PRMT R5, R13, 0x7632, R5 ;  /* 0x000076320d057816 */ /* 0x000fe20000000005 */
[C---:B------:R-:W-:Y:S01]  /*4f0f0*/  VIADD R11, R29.reuse, 0xe8 ;  /* 0x000000e81d0b7836 */ /* 0x040fe20000000000 */
[----:B------:R-:W-:Y:S01]  /*4f100*/  ISETP.LT.AND P5, PT, R4, UR5, !P0 ;  /* 0x0000000504007c0c */ /* 0x000fe2000c7a1270 */
[----:B---3--:R-:W-:Y:S01]  /*4f110*/  VIADD R9, R29, 0xe9 ;  /* 0x000000e91d097836 */ /* 0x008fe20000000000 */
[C---:B------:R-:W-:Y:S01]  /*4f120*/  LEA R4, P3, R10.reuse, R3, 0x1 ;  /* 0x000000030a047211 */ /* 0x040fe200078608ff */
[----:B------:R0:W-:Y:S01]  /*4f130*/  @P2 STG.E.U16 desc[UR8][R6.64], R5 ;  /* 0x0000000506002986 */ /* 0x0001e2000c101508 */
[----:B------:R-:W-:Y:S02]  /*4f140*/  ULDC UR5, c[0x0][0x22c] ;  /* 0x00008b0000057ab9 */ /* 0x000fe40000000800 */
[----:B0-----:R-:W-:Y:S02]  /*4f150*/  LEA.HI.X.SX32 R5, R10, R2, 0x1, P3 ;  /* 0x000000020a057211 */ /* 0x001fe400018f0eff */
[----:B------:R-:W-:Y:S01]  /*4f160*/  ISETP.LT.AND P3, PT, R11, UR4, !P0 ;  /* 0x000000040b007c0c */ /* 0x000fe2000c761270 */
[----:B------:R-:W-:-:S02]  /*4f170*/  ULDC UR4, c[0x0][0x248] ;  /* 0x0000920000047ab9 */ /* 0x000fc40000000800 */
[----:B------:R-:W-:Y:S01]  /*4f180*/  VIADD R10, R10, UR4 ;  /* 0x000000040a0a7c36 */ /* 0x000fe20008000000 */
[----:B------:R0:W-:Y:S01]  /*4f190*/  @P1 STG.E.U16 desc[UR8][R4.64], R14 ;  /* 0x0000000e04001986 */ /* 0x0001e2000c101508 */
[----:B------:R-:W-:-:S03]  /*4f1a0*/  ULDC UR4, c[0x0][0x22c] ;  /* 0x00008b0000047ab9 */ /* 0x000fc60000000800 */
[CC--:B------:R-:W-:Y:S02]  /*4f1b0*/  LEA R8, P1, R10.reuse, R3.reuse, 0x1 ;  /* 0x000000030a087211 */ /* 0x0c0fe400078208ff */
[----:B------:R-:W-:Y:S01]  /*4f1c0*/  ISETP.LT.AND P2, PT, R9, UR4, !P0 ;  /* 0x0000000409007c0c */ /* 0x000fe2000c741270 */
[----:B------:R-:W-:Y:S01]  /*4f1d0*/  ULDC UR4, c[0x0][0x248] ;  /* 0x0000920000047ab9 */ /* 0x000fe20000000800 */
[C---:B------:R-:W-:Y:S01]  /*4f1e0*/  LEA.HI.X.SX32 R9, R10.reuse, R2, 0x1, P1 ;  /* 0x000000020a097211 */ /* 0x040fe200008f0eff */
[----:B------:R-:W-:Y:S01]  /*4f1f0*/  VIADD R10, R10, UR4 ;  /* 0x000000040a0a7c36 */ /* 0x000fe20008000000 */
[----:B------:R-:W-:Y:S01]  /*4f200*/  ULDC UR4, c[0x0][0x248] ;  /* 0x0000920000047ab9 */ /* 0x000fe20000000800 */
[----:B0-----:R-:W-:Y:S01]  /*4f210*/  PRMT R5, R14, 0x7632, R5 ;  /* 0x000076320e057816 */ /* 0x001fe20000000005 */
[----:B------:R-:W-:Y:S02]  /*4f220*/  VIADD R6, R29, 0xea ;  /* 0x000000ea1d067836 */ /* 0x000fe40000000000 */
[C---:B------:R-:W-:Y:S01]  /*4f230*/  VIADD R7, R10.reuse, UR4 ;  /* 0x000000040a077c36 */ /* 0x040fe20008000000 */
[----:B------:R-:W-:Y:S01]  /*4f240*/  ULDC UR4, c[0x0][0x248] ;  /* 0x0000920000047ab9 */ /* 0x000fe20000000800 */
[----:B------:R0:W-:Y:S01]  /*4f250*/  @P4 STG.E.U16 desc[UR8][R8.64], R5 ;  /* 0x0000000508004986 */ /* 0x0001e2000c101508 */
[----:B------:R-:W-:-:S02]  /*4f260*/  LEA R4, P4, R10, R3, 0x1 ;  /* 0x000000030a047211 */ /* 0x000fc400078808ff */
[----:B------:R-:W-:Y:S01]  /*4f270*/  ISETP.LT.AND P1, PT, R6, UR5, !P0 ;  /* 0x0000000506007c0c */ /* 0x000fe2000c721270 */
[----:B------:R-:W-:Y:S01]  /*4f280*/  VIADD R11, R29, 0xeb ;  /* 0x000000eb1d0b7836 */ /* 0x000fe20000000000 */
[----:B------:R-:W-:Y:S01]  /*4f290*/  ULDC UR5, c[0x0][0x22c] ;  /* 0x00008b0000057ab9 */ /* 0x000fe20000000800 */
[-C--:B0-----:R-:W-:Y:S01]  /*4f2a0*/  LEA.HI.X.SX32 R5, R10, R2.reuse, 0x1, P4 ;  /* 0x000000020a057211 */ /* 0x081fe200020f0eff */
[C---:B------:R-:W-:Y:S01]  /*4f2b0*/  VIADD R10, R7.reuse, UR4 ;  /* 0x00000004070a7c36 */ /* 0x040fe20008000000 */
[-C--:B------:R-:W-:Y:S01]  /*4f2c0*/  LEA R6, P4, R7, R3.reuse, 0x1 ;  /* 0x0000000307067211 */ /* 0x080fe200078808ff */
[----:B------:R-:W-:Y:S01]  /*4f2d0*/  ULDC UR4, c[0x0][0x248] ;  /* 0x0000920000047ab9 */ /* 0x000fe20000000800 */
[----:B------:R-:W-:Y:S01]  /*4f2e0*/  PRMT R9, R15, 0x7632, R9 ;  /* 0x000076320f097816 */ /* 0x000fe20000000009 */
[----:B------:R-:W-:Y:S01]  /*4f2f0*/  @P6 STG.E.U16 desc[UR8][R4.64], R15 ;  /* 0x0000000f04006986 */ /* 0x000fe2000c101508 */
[----:B------:R-:W-:Y:S02]  /*4f300*/  LEA.HI.X.SX32 R7, R7, R2, 0x1, P4 ;  /* 0x0000000207077211 */ /* 0x000fe400020f0eff */
[----:B------:R-:W-:-:S03]  /*4f310*/  LEA R8, P6, R10, R3, 0x1 ;  /* 0x000000030a087211 */ /* 0x000fc600078c08ff */
[----:B------:R0:W-:Y:S01]  /*4f320*/  @P5 STG.E.U16 desc[UR8][R6.64], R9 ;  /* 0x0000000906005986 */ /* 0x0001e2000c101508 */
[----:B------:R-:W-:Y:S01]  /*4f330*/  ISETP.LT.AND P4, PT, R11, UR5, !P0 ;  /* 0x000000050b007c0c */ /* 0x000fe2000c781270 */
[----:B------:R-:W-:Y:S01]  /*4f340*/  VIADD R11, R29, 0xec ;  /* 0x000000ec1d0b7836 */ /* 0x000fe20000000000 */
[----:B------:R-:W-:Y:S01]  /*4f350*/  ULDC UR5, c[0x0][0x22c] ;  /* 0x00008b0000057ab9 */ /* 0x000fe20000000800 */
[C---:B0-----:R-:W-:Y:S01]  /*4f360*/  LEA.HI.X.SX32 R9, R10.reuse, R2, 0x1, P6 ;  /* 0x000000020a097211 */ /* 0x041fe200030f0eff */
[----:B------:R-:W-:Y:S01]  /*4f370*/  VIADD R10, R10, UR4 ;  /* 0x000000040a0a7c36 */ /* 0x000fe20008000000 */
[----:B------:R-:W-:-:S03]  /*4f380*/  ULDC UR4, c[0x0][0x248] ;  /* 0x0000920000047ab9 */ /* 0x000fc60000000800 */
[----:B-1----:R0:W-:Y:S01]  /*4f390*/  @P3 STG.E.U16 desc[UR8][R8.64], R16 ;  /* 0x0000001008003986 */ /* 0x0021e2000c101508 */
[CC--:B------:R-:W-:Y:S01]  /*4f3a0*/  LEA R4, P3, R10.reuse, R3.reuse, 0x1 ;  /* 0x000000030a047211 */ /* 0x0c0fe200078608ff */
[----:B------:R-:W-:Y:S01]  /*4f3b0*/  VIADD R6, R29, 0xed ;  /* 0x000000ed1d067836 */ /* 0x000fe20000000000 */
[----:B------:R-:W-:Y:S01]  /*4f3c0*/  ISETP.LT.AND P6, PT, R11, UR5, !P0 ;  /* 0x000000050b007c0c */ /* 0x000fe2000c7c1270 */
[C---:B------:R-:W-:Y:S01]  /*4f3d0*/  VIADD R11, R10.reuse, UR4 ;  /* 0x000000040a0b7c36 */ /* 0x040fe20008000000 */
[-C--:B------:R-:W-:Y:S01]  /*4f3e0*/  LEA.HI.X.SX32 R5, R10, R2.reuse, 0x1, P3 ;  /* 0x000000020a057211 */ /* 0x080fe200018f0eff */
[----:B------:R-:W-:Y:S01]  /*4f3f0*/  ULDC UR5, c[0x0][0x22c] ;  /* 0x00008b0000057ab9 */ /* 0x000fe20000000800 */
[----:B------:R-:W-:Y:S01]  /*4f400*/  PRMT R7, R16, 0x7632, R7 ;  /* 0x0000763210077816 */ /* 0x000fe20000000007 */
[----:B------:R-:W-:Y:S01]  /*4f410*/  VIADD R10, R29, 0xee ;  /* 0x000000ee1d0a7836 */ /* 0x000fe20000000000 */
[----:B------:R-:W-:Y:S01]  /*4f420*/  ISETP.LT.AND P3, PT, R6, UR5, !P0 ;  /* 0x0000000506007c0c */ /* 0x000fe2000c761270 */
[----:B------:R-:W-:Y:S01]  /*4f430*/  ULDC UR4, c[0x0][0x22c] ;  /* 0x00008b0000047ab9 */ /* 0x000fe20000000800 */
[----:B------:R-:W-:Y:S01]  /*4f440*/  LEA R6, P5, R11, R3, 0x1 ;  /* 0x000000030b067211 */ /* 0x000fe200078a08ff */
[----:B------:R1:W-:Y:S01]  /*4f450*/  @P2 STG.E.U16 desc[UR8][R4.64], R7 ;  /* 0x0000000704002986 */ /* 0x0003e2000c101508 */
[----:B------:R-:W-:Y:S01]  /*4f460*/  ISETP.LT.AND P2, PT, R10, UR4, !P0 ;  /* 0x000000040a007c0c */ /* 0x000fe2000c741270 */
[----:B------:R-:W-:Y:S01]  /*4f470*/  ULDC UR4, c[0x0][0x248] ;  /* 0x0000920000047ab9 */ /* 0x000fe20000000800 */
[----:B0-----:R-:W-:Y:S01]  /*4f480*/  VIADD R9, R29, 0xef ;  /* 0x000000ef1d097836 */ /* 0x001fe20000000000 */
[----:B------:R-:W-:Y:S01]  /*4f490*/  PRMT R14, R17, 0x7632, R14 ;  /* 0x00007632110e7816 */ /* 0x000fe2000000000e */
[----:B------:R-:W-:Y:S01]  /*4f4a0*/  ULDC UR5, c[0x0][0x22c] ;  /* 0x00008b0000057ab9 */ /* 0x000fe20000000800 */
[C---:B-1----:R-:W-:Y:S01]  /*4f4b0*/  LEA.HI.X.SX32 R7, R11.reuse, R2, 0x1, P5 ;  /* 0x000000020b077211 */ /* 0x042fe200028f0eff */
[----:B------:R-:W-:Y:S01]  /*4f4c0*/  VIADD R11, R11, UR4 ;  /* 0x000000040b0b7c36 */ /* 0x000fe20008000000 */
[----:B------:R-:W-:-:S03]  /*4f4d0*/  ULDC UR4, c[0x0][0x22c] ;  /* 0x00008b0000047ab9 */ /* 0x000fc60000000800 */
[----:B------:R-:W-:Y:S01]  /*4f4e0*/  @P1 STG.E.U16 desc[UR8][R6.64], R17 ;  /* 0x0000001106001986 */ /* 0x000fe2000c101508 */
[-C--:B------:R-:W-:Y:S02]  /*4f4f0*/  LEA R8, P5, R11, R3.reuse, 0x1 ;  /* 0x000000030b087211 */ /* 0x080fe400078a08ff */
[----:B------:R-:W-:Y:S01]  /*4f500*/  ISETP.LT.AND P1, PT, R9, UR4, !P0 ;  /* 0x0000000409007c0c */ /* 0x000fe2000c721270 */
[----:B------:R-:W-:Y:S01]  /*4f510*/  ULDC UR4, c[0x0][0x248] ;  /* 0x0000920000047ab9 */ /* 0x000fe20000000800 */
[CC--:B------:R-:W-:Y:S01]  /*4f520*/  LEA.HI.X.SX32 R9, R11.reuse, R2.reuse, 0x1, P5 ;  /* 0x000000020b097211 */ /* 0x0c0fe200028f0eff */
        /* <DEDUP_REMOVED lines=8> */
[----:B------:R-:W1:Y:S01]  /*4f5b0*/  LDS.128 R4, [R0] ;  /* 0x0000000000047984 */ /* 0x000e620000000c00 */
[-C--:B------:R-:W-:Y:S01]  /*4f5c0*/  LEA.HI.X.SX32 R11, R11, R2.reuse, 0x1, P4 ;  /* 0x000000020b0b7211 */ /* 0x080fe200020f0eff */
[----:B------:R-:W-:Y:S01]  /*4f5d0*/  VIADD R15, R29, 0xf1 ;  /* 0x000000f11d0f7836 */ /* 0x000fe20000000000 */
[CC--:B------:R-:W-:Y:S01]  /*4f5e0*/  LEA R12, P4, R13.reuse, R3.reuse, 0x1 ;  /* 0x000000030d0c7211 */ /* 0x0c0fe200078808ff */
[----:B------:R-:W-:Y:S01]  /*4f5f0*/  ULDC UR4, c[0x0][0x22c] ;  /* 0x00008b0000047ab9 */ /* 0x000fe20000000800 */
[C---:B0-----:R-:W-:Y:S01]  /*4f600*/  VIADD R14, R13.reuse, UR5 ;  /* 0x000000050d0e7c36 */ /* 0x041fe20008000000 */
[----:B------:R-:W-:Y:S01]  /*4f610*/  PRMT R9, R18, 0x7632, R9 ;  /* 0x0000763212097816 */ /* 0x000fe20000000009 */
[----:B------:R0:W-:Y:S01]  /*4f620*/  @P6 STG.E.U16 desc[UR8][R10.64], R18 ;  /* 0x000000120a006986 */ /* 0x0001e2000c101508 */
[----:B------:R-:W-:Y:S01]  /*4f630*/  LEA.HI.X.SX32 R13, R13, R2, 0x1, P4 ;  /* 0x000000020d0d7211 */ /* 0x000fe200020f0eff */
[----:B------:R-:W-:Y:S01]  /*4f640*/  ULDC UR5, c[0x0][0x22c] ;  /* 0x00008b0000057ab9 */ /* 0x000fe20000000800 */
[----:B------:R-:W-:-:S02]  /*4f650*/  LEA R8, P4, R14, R3, 0x1 ;  /* 0x000000030e087211 */ /* 0x000fc400078808ff */
[----:B------:R-:W-:Y:S01]  /*4f660*/  ISETP.LT.AND P6, PT, R15, UR4, !P0 ;  /* 0x000000040f007c0c */ /* 0x000fe2000c7c1270 */
[----:B------:R2:W-:Y:S01]  /*4f670*/  @P3 STG.E.U16 desc[UR8][R12.64], R9 ;  /* 0x000000090c003986 */ /* 0x0005e2000c101508 */
[----:B------:R-:W-:Y:S01]  /*4f680*/  ULDC UR4, c[0x0][0x248] ;  /* 0x0000920000047ab9 */ /* 0x000fe20000000800 */
[C---:B------:R-:W-:Y:S02]  /*4f690*/  VIADD R15, R29.reuse, 0xf2 ;  /* 0x000000f21d0f7836 */ /* 0x040fe40000000000 */
[----:B0-----:R-:W-:Y:S01]  /*4f6a0*/  VIADD R11, R29, 0xf3 ;  /* 0x000000f31d0b7836 */ /* 0x001fe20000000000 */
[C---:B--2---:R-:W-:Y:S01]  /*4f6b0*/  LEA.HI.X.SX32 R9, R14.reuse, R2, 0x1, P4 ;  /* 0x000000020e097211 */ /* 0x044fe200020f0eff */
[----:B------:R-:W-:Y:S01]  /*4f6c0*/  VIADD R14, R14, UR4 ;  /* 0x000000040e0e7c36 */ /* 0x000fe20008000000 */
[----:B------:R-:W-:Y:S01]  /*4f6d0*/  ISETP.LT.AND P3, PT, R15, UR5, !P0 ;  /* 0x000000050f007c0c */ /* 0x000fe2000c761270 */
[----:B------:R-:W-:Y:S01]  /*4f6e0*/  ULDC UR5, c[0x0][0x22c] ;  /* 0x00008b0000057ab9 */ /* 0x000fe20000000800 */
[----:B------:R-:W-:-:S02]  /*4f6f0*/  ULDC UR4, c[0x0][0x248] ;  /* 0x0000920000047ab9 */ /* 0x000fc40000000800 */
[CC--:B------:R-:W-:Y:S01]  /*4f700*/  LEA R10, P4, R14.reuse, R3.reuse, 0x1 ;  /* 0x000000030e0a7211 */ /* 0x0c0fe200078808ff */
[----:B------:R0:W-:Y:S01]  /*4f710*/  @P2 STG.E.U16 desc[UR8][R8.64], R19 ;  /* 0x0000001308002986 */ /* 0x0001e2000c101508 */
[----:B------:R-:W-:Y:S01]  /*4f720*/  ISETP.LT.AND P2, PT, R11, UR5, !P0 ;  /* 0x000000050b007c0c */ /* 0x000fe2000c741270 */
[----:B------:R-:W-:Y:S01]  /*4f730*/  VIADD R13, R29, 0xf4 ;  /* 0x000000f41d0d7836 */ /* 0x000fe20000000000 */
[C---:B------:R-:W-:Y:S01]  /*4f740*/  LEA.HI.X.SX32 R11, R14.reuse, R2, 0x1, P4 ;  /* 0x000000020e0b7211 */ /* 0x040fe200020f0eff */
[----:B------:R-:W-:Y:S01]  /*4f750*/  VIADD R12, R14, UR4 ;  /* 0x000000040e0c7c36 */ /* 0x000fe20008000000 */
[----:B------:R-:W-:Y:S01]  /*4f760*/  ULDC UR4, c[0x0][0x22c] ;  /* 0x00008b0000047ab9 */ /* 0x000fe20000000800 */
[----:B------:R-:W-:Y:S01]  /*4f770*/  ULDC UR5, c[0x0][0x22c] ;  /* 0x00008b0000057ab9 */ /* 0x000fe20000000800 */
[----:B0-----:R-:W-:Y:S02]  /*4f780*/  PRMT R9, R19, 0x7632, R9 ;  /* 0x0000763213097816 */ /* 0x001fe40000000009 */
[----:B------:R-:W-:-:S03]  /*4f790*/  LEA R8, P4, R12, R3, 0x1 ;  /* 0x000000030c087211 */ /* 0x000fc600078808ff */
[----:B------:R0:W-:Y:S01]  /*4f7a0*/  @P1 STG.E.U16 desc[UR8][R10.64], R9 ;  /* 0x000000090a001986 */ /* 0x0001e2000c101508 */
[----:B------:R-:W-:Y:S01]  /*4f7b0*/  ISETP.LT.AND P1, PT, R13, UR4, !P0 ;  /* 0x000000040d007c0c */ /* 0x000fe2000c721270 */
[----:B------:R-:W-:Y:S01]  /*4f7c0*/  VIADD R13, R29, 0xf5 ;  /* 0x000000f51d0d7836 */ /* 0x000fe20000000000 */
[----:B------:R-:W-:Y:S01]  /*4f7d0*/  ULDC UR4, c[0x0][0x248] ;  /* 0x0000920000047ab9 */ /* 0x000fe20000000800 */
[----:B0-----:R-:W-:-:S03]  /*4f7e0*/  LEA.HI.X.SX32 R9, R12, R2, 0x1, P4 ;  /* 0x000000020c097211 */ /* 0x001fc600020f0eff */
[----:B------:R-:W-:Y:S01]  /*4f7f0*/  ISETP.LT.AND P4, PT, R13, UR5, !P0 ;  /* 0x000000050d007c0c */ /* 0x000fe2000c781270 */
[----:B------:R-:W-:Y:S01]  /*4f800*/  VIADD R13, R12, UR4 ;  /* 0x000000040c0d7c36 */ /* 0x000fe20008000000 */
[----:B------:R-:W-:Y:S01]  /*4f810*/  ULDC UR4, c[0x0][0x248] ;  /* 0x0000920000047ab9 */ /* 0x000fe20000000800 */
[----:B-1----:R0:W-:Y:S01]  /*4f820*/  @P5 STG.E.U16 desc[UR8][R8.64], R4 ;  /* 0x0000000408005986 */ /* 0x0021e2000c101508 */
[----:B------:R-:W-:Y:S01]  /*4f830*/  VIADD R14, R29, 0xf6 ;  /* 0x000000f61d0e7836 */ /* 0x000fe20000000000 */
[----:B------:R-:W-:Y:S01]  /*4f840*/  ULDC UR5, c[0x0][0x22c] ;  /* 0x00008b0000057ab9 */ /* 0x000fe20000000800 */
[CC--:B------:R-:W-:Y:S01]  /*4f850*/  LEA R12, P5, R13.reuse, R3.reuse, 0x1 ;  /* 0x000000030d0c7211 */ /* 0x0c0fe200078a08ff */
[C---:B------:R-:W-:Y:S01]  /*4f860*/  VIADD R11, R13.reuse, UR4 ;  /* 0x000000040d0b7c36 */ /* 0x040fe20008000000 */
[----:B------:R-:W-:Y:S02]  /*4f870*/  ULDC UR4, c[0x0][0x248] ;  /* 0x0000920000047ab9 */ /* 0x000fe40000000800 */
[----:B------:R-:W-:Y:S01]  /*4f880*/  LEA.HI.X.SX32 R13, R13, R2, 0x1, P5 ;  /* 0x000000020d0d7211 */ /* 0x000fe200028f0eff */
[C---:B------:R-:W-:Y:S01]  /*4f890*/  VIADD R16, R11.reuse, UR4 ;  /* 0x000000040b107c36 */ /* 0x040fe20008000000 */
[----:B------:R-:W-:Y:S01]  /*4f8a0*/  LEA R10, P5, R11, R3, 0x1 ;  /* 0x000000030b0a7211 */ /* 0x000fe200078a08ff */
[----:B------:R-:W-:Y:S01]  /*4f8b0*/  ULDC UR4, c[0x0][0x248] ;  /* 0x0000920000047ab9 */ /* 0x000fe20000000800 */
[----:B0-----:R-:W-:-:S02]  /*4f8c0*/  PRMT R9, R4, 0x7632, R9 ;  /* 0x0000763204097816 */ /* 0x001fc40000000009 */
[----:B------:R-:W-:-:S03]  /*4f8d0*/  LEA.HI.X.SX32 R11, R11, R2, 0x1, P5 ;  /* 0x000000020b0b7211 */ /* 0x000fc600028f0eff */
[----:B------:R0:W-:Y:S01]  /*4f8e0*/  @P6 STG.E.U16 desc[UR8][R12.64], R9 ;  /* 0x000000090c006986 */ /* 0x0001e2000c101508 */
[----:B------:R-:W-:Y:S01]  /*4f8f0*/  ISETP.LT.AND P6, PT, R14, UR5, !P0 ;  /* 0x000000050e007c0c */ /* 0x000fe2000c7c1270 */
[----:B------:R-:W-:Y:S01]  /*4f900*/  VIADD R4, R29, 0xf7 ;  /* 0x000000f71d047836 */ /* 0x000fe20000000000 */
[CC--:B------:R-:W-:Y:S01]  /*4f910*/  LEA R14, P5, R16.reuse, R3.reuse, 0x1 ;  /* 0x00000003100e7211 */ /* 0x0c0fe200078a08ff */
[----:B------:R-:W-:Y:S01]  /*4f920*/  ULDC UR5, c[0x0][0x22c] ;  /* 0x00008b0000057ab9 */ /* 0x000fe20000000800 */
[----:B------:R-:W-:Y:S02]  /*4f930*/  PRMT R18, R5, 0x7632, R18 ;  /* 0x0000763205127816 */ /* 0x000fe40000000012 */
[CC--:B------:R-:W-:Y:S01]  /*4f940*/  LEA.HI.X.SX32 R15, R16.reuse, R2.reuse, 0x1, P5 ;  /* 0x00000002100f7211 */ /* 0x0c0fe200028f0eff */
[----:B------:R-:W-:Y:S01]  /*4f950*/  VIADD R16, R16, UR4 ;  /* 0x0000000410107c36 */ /* 0x000fe20008000000 */
[----:B------:R1:W-:Y:S01]  /*4f960*/  @P3 STG.E.U16 desc[UR8][R10.64], R5 ;  /* 0x000000050a003986 */ /* 0x0003e2000c101508 */
[C---:B------:R-:W-:Y:S01]  /*4f970*/  VIADD R8, R29.reuse, 0xf8 ;  /* 0x000000f81d087836 */ /* 0x040fe20000000000 */
[----:B------:R-:W-:Y:S01]  /*4f980*/  ISETP.LT.AND P3, PT, R4, UR5, !P0 ;  /* 0x0000000504007c0c */ /* 0x000fe2000c761270 */
[----:B------:R-:W-:Y:S01]  /*4f990*/  ULDC UR5, c[0x0][0x22c] ;  /* 0x00008b0000057ab9 */ /* 0x000fe20000000800 */
[-C--:B------:R-:W-:Y:S01]  /*4f9a0*/  LEA R4, P5, R16, R3.reuse, 0x1 ;  /* 0x0000000310047211 */ /* 0x080fe200078a08ff */
[----:B------:R2:W-:Y:S01]  /*4f9b0*/  @P2 STG.E.U16 desc[UR8][R14.64], R18 ;  /* 0x000000120e002986 */ /* 0x0005e2000c101508 */
[----:B------:R-:W-:Y:S01]  /*4f9c0*/  ULDC UR4, c[0x0][0x248] ;  /* 0x0000920000047ab9 */ /* 0x000fe20000000800 */
[----:B------:R-:W-:Y:S01]  /*4f9d0*/  ISETP.LT.AND P2, PT, R8, UR5, !P0 ;  /* 0x0000000508007c0c */ /* 0x000fe2000c741270 */
[C---:B------:R-:W-:Y:S01]  /*4f9e0*/  VIADD R17, R16.reuse, UR4 ;  /* 0x0000000410117c36 */ /* 0x040fe20008000000 */
[----:B------:R-:W3:Y:S01]  /*4f9f0*/  LDS.128 R8, [R0+0x400] ;  /* 0x0004000000087984 */ /* 0x000ee20000000c00 */
[----:B0-----:R-:W-:Y:S01]  /*4fa00*/  VIADD R13, R29, 0xf9 ;  /* 0x000000f91d0d7836 */ /* 0x001fe20000000000 */
[----:B------:R-:W-:Y:S01]  /*4fa10*/  ULDC UR4, c[0x0][0x22c] ;  /* 0x00008b0000047ab9 */ /* 0x000fe20000000800 */
[----:B-1----:R-:W-:Y:S01]  /*4fa20*/  LEA.HI.X.SX32 R5, R16, R2, 0x1, P5 ;  /* 0x0000000210057211 */ /* 0x002fe200028f0eff */
[----:B------:R-:W-:Y:S01]  /*4fa30*/  ULDC UR5, c[0x0][0x22c] ;  /* 0x00008b0000057ab9 */ /* 0x000fe20000000800 */
[----:B------:R-:W-:-:S03]  /*4fa40*/  LEA R12, P5, R17, R3, 0x1 ;  /* 0x00000003110c7211 */ /* 0x000fc600078a08ff */
[----:B------:R0:W-:Y:S01]  /*4fa50*/  @P1 STG.E.U16 desc[UR8][R4.64], R6 ;  /* 0x0000000604001986 */ /* 0x0001e2000c101508 */
[----:B------:R-:W-:Y:S01]  /*4fa60*/  ISETP.LT.AND P1, PT, R13, UR4, !P0 ;  /* 0x000000040d007c0c */ /* 0x000fe2000c721270 */
[----:B------:R-:W-:Y:S01]  /*4fa70*/  ULDC UR4, c[0x0][0x248] ;  /* 0x0000920000047ab9 */ /* 0x000fe20000000800 */
[C---:B------:R-:W-:Y:S01]  /*4fa80*/  LEA.HI.X.SX32 R13, R17.reuse, R2, 0x1, P5 ;  /* 0x00000002110d7211 */ /* 0x040fe200028f0eff */
[----:B------:R-:W-:Y:S01]  /*4fa90*/  VIADD R17, R17, UR4 ;  /* 0x0000000411117c36 */ /* 0x000fe20008000000 */
[----:B------:R-:W-:Y:S01]  /*4faa0*/  ULDC UR4, c[0x0][0x22c] ;  /* 0x00008b0000047ab9 */ /* 0x000fe20000000800 */
[----:B--2---:R-:W-:Y:S01]  /*4fab0*/  VIADD R15, R29, 0xfa ;  /* 0x000000fa1d0f7836 */ /* 0x004fe20000000000 */
[----:B0-----:R-:W-:-:S04]  /*4fac0*/  PRMT R5, R6, 0x7632, R5 ;  /* 0x0000763206057816 */ /* 0x001fc80000000005 */
[----:B------:R-:W-:Y:S01]  /*4fad0*/  ISETP.LT.AND P5, PT, R15, UR4, !P0 ;  /* 0x000000040f007c0c */ /* 0x000fe2000c7a1270 */
[----:B------:R-:W-:Y:S01]  /*4fae0*/  ULDC UR4, c[0x0][0x248] ;  /* 0x0000920000047ab9 */ /* 0x000fe20000000800 */
[----:B------:R0:W-:Y:S01]  /*4faf0*/  @P4 STG.E.U16 desc[UR8][R12.64], R5 ;  /* 0x000000050c004986 */ /* 0x0001e2000c101508 */
[----:B------:R-:W-:Y:S01]  /*4fb00*/  LEA R14, P4, R17, R3, 0x1 ;  /* 0x00000003110e7211 */ /* 0x000fe200078808ff */
[----:B------:R-:W-:-:S03]  /*4fb10*/  VIADD R0, R29, 0xfb ;  /* 0x000000fb1d007836 */ /* 0x000fc60000000000 */
[CC--:B------:R-:W-:Y:S01]  /*4fb20*/  LEA.HI.X.SX32 R15, R17.reuse, R2.reuse, 0x1, P4 ;  /* 0x00000002110f7211 */ /* 0x0c0fe200020f0eff */
[----:B------:R-:W-:Y:S01]  /*4fb30*/  VIADD R17, R17, UR4 ;  /* 0x0000000411117c36 */ /* 0x000fe20008000000 */
[----:B------:R-:W-:Y:S01]  /*4fb40*/  ULDC UR4, c[0x0][0x248] ;  /* 0x0000920000047ab9 */ /* 0x000fe20000000800 */
[----:B------:R-:W-:Y:S01]  /*4fb50*/  ISETP.LT.AND P4, PT, R0, UR5, !P0 ;  /* 0x0000000500007c0c */ /* 0x000fe2000c781270 */
[----:B------:R-:W-:Y:S01]  /*4fb60*/  ULDC UR5, c[0x0][0x248] ;  /* 0x0000920000057ab9 */ /* 0x000fe20000000800 */
[----:B------:R-:W-:Y:S01]  /*4fb70*/  @P6 STG.E.U16 desc[UR8][R14.64], R7 ;  /* 0x000000070e006986 */ /* 0x000fe2000c101508 */
[CC--:B------:R-:W-:Y:S01]  /*4fb80*/  LEA R4, P6, R17.reuse, R3.reuse, 0x1 ;  /* 0x0000000311047211 */ /* 0x0c0fe200078c08ff */
[----:B------:R-:W-:Y:S01]  /*4fb90*/  VIADD R0, R17, UR4 ;  /* 0x0000000411007c36 */ /* 0x000fe20008000000 */
[----:B0-----:R-:W-:Y:S01]  /*4fba0*/  PRMT R13, R7, 0x7632, R13 ;  /* 0x00007632070d7816 */ /* 0x001fe2000000000d */
[----:B------:R-:W-:Y:S01]  /*4fbb0*/  VIADD R6, R29, 0xfc ;  /* 0x000000fc1d067836 */ /* 0x000fe20000000000 */
[-C--:B------:R-:W-:Y:S01]  /*4fbc0*/  LEA.HI.X.SX32 R5, R17, R2.reuse, 0x1, P6 ;  /* 0x0000000211057211 */ /* 0x080fe200030f0eff */
[----:B------:R-:W-:Y:S01]  /*4fbd0*/  ULDC UR4, c[0x0][0x22c] ;  /* 0x00008b0000047ab9 */ /* 0x000fe20000000800 */
[CC--:B------:R-:W-:Y:S01]  /*4fbe0*/  LEA R12, P6, R0.reuse, R3.reuse, 0x1 ;  /* 0x00000003000c7211 */ /* 0x0c0fe200078c08ff */
[----:B------:R-:W-:Y:S01]  /*4fbf0*/  VIADD R16, R0, UR5 ;  /* 0x0000000500107c36 */ /* 0x000fe20008000000 */
[----:B------:R-:W-:Y:S01]  /*4fc00*/  ULDC UR5, c[0x0][0x248] ;  /* 0x0000920000057ab9 */ /* 0x000fe20000000800 */
[----:B------:R0:W-:Y:S01]  /*4fc10*/  @P3 STG.E.U16 desc[UR8][R4.64], R13 ;  /* 0x0000000d04003986 */ /* 0x0001e2000c101508 */
[----:B------:R-:W-:Y:S01]  /*4fc20*/  ISETP.LT.AND P3, PT, R6, UR4, !P0 ;  /* 0x0000000406007c0c */ /* 0x000fe2000c761270 */
[----:B------:R-:W-:Y:S01]  /*4fc30*/  ULDC UR4, c[0x0][0x22c] ;  /* 0x00008b0000047ab9 */ /* 0x000fe20000000800 */
[----:B0-----:R-:W-:Y:S01]  /*4fc40*/  LEA.HI.X.SX32 R13, R0, R2, 0x1, P6 ;  /* 0x00000002000d7211 */ /* 0x001fe200030f0eff */
[----:B------:R-:W-:Y:S01]  /*4fc50*/  VIADD R0, R29, 0xfd ;  /* 0x000000fd1d007836 */ /* 0x000fe20000000000 */
[----:B------:R-:W-:-:S03]  /*4fc60*/  LEA R6, P6, R16, R3, 0x1 ;  /* 0x0000000310067211 */ /* 0x000fc600078c08ff */
[----:B---3--:R0:W-:Y:S01]  /*4fc70*/  @P2 STG.E.U16 desc[UR8][R12.64], R8 ;  /* 0x000000080c002986 */ /* 0x0081e2000c101508 */
[----:B------:R-:W-:Y:S01]  /*4fc80*/  ISETP.LT.AND P2, PT, R0, UR4, !P0 ;  /* 0x0000000400007c0c */ /* 0x000fe2000c741270 */
[----:B------:R-:W-:Y:S01]  /*4fc90*/  ULDC UR4, c[0x0][0x248] ;  /* 0x0000920000047ab9 */ /* 0x000fe20000000800 */
[C---:B------:R-:W-:Y:S01]  /*4fca0*/  LEA.HI.X.SX32 R7, R16.reuse, R2, 0x1, P6 ;  /* 0x0000000210077211 */ /* 0x040fe200030f0eff */
[----:B------:R-:W-:Y:S01]  /*4fcb0*/  VIADD R16, R16, UR4 ;  /* 0x0000000410107c36 */ /* 0x000fe20008000000 */
[----:B------:R-:W-:Y:S01]  /*4fcc0*/  ULDC UR4, c[0x0][0x248] ;  /* 0x0000920000047ab9 */ /* 0x000fe20000000800 */
[----:B------:R-:W-:Y:S02]  /*4fcd0*/  PRMT R5, R8, 0x7632, R5 ;  /* 0x0000763208057816 */ /* 0x000fe40000000005 */
[----:B------:R-:W-:Y:S01]  /*4fce0*/  VIADD R0, R16, UR4 ;  /* 0x0000000410007c36 */ /* 0x000fe20008000000 */
[----:B------:R-:W-:-:S03]  /*4fcf0*/  ULDC UR4, c[0x0][0x248] ;  /* 0x0000920000047ab9 */ /* 0x000fc60000000800 */
[----:B0-----:R-:W-:Y:S01]  /*4fd00*/  VIADD R8, R0, UR5 ;  /* 0x0000000500087c36 */ /* 0x001fe20008000000 */
[----:B------:R0:W-:Y:S01]  /*4fd10*/  @P1 STG.E.U16 desc[UR8][R6.64], R5 ;  /* 0x0000000506001986 */ /* 0x0001e2000c101508 */
[-C--:B------:R-:W-:Y:S02]  /*4fd20*/  LEA R4, P1, R16, R3.reuse, 0x1 ;  /* 0x0000000310047211 */ /* 0x080fe400078208ff */
[C---:B------:R-:W-:Y:S01]  /*4fd30*/  VIADD R15, R8.reuse, UR4 ;  /* 0x00000004080f7c36 */ /* 0x040fe20008000000 */
[-C--:B------:R-:W-:Y:S01]  /*4fd40*/  LEA R12, P6, R8, R3.reuse, 0x1 ;  /* 0x00000003080c7211 */ /* 0x080fe200078c08ff */
[----:B------:R-:W-:Y:S01]  /*4fd50*/  VIADD R19, R29, 0xfe ;  /* 0x000000fe1d137836 */ /* 0x000fe20000000000 */
[----:B------:R-:W-:Y:S01]  /*4fd60*/  ULDC UR4, c[0x0][0x248] ;  /* 0x0000920000047ab9 */ /* 0x000fe20000000800 */
[----:B------:R-:W-:Y:S01]  /*4fd70*/  VIADD R17, R15, UR6 ;  /* 0x000000060f117c36 */ /* 0x000fe20008000000 */
[-C--:B0-----:R-:W-:Y:S02]  /*4fd80*/  LEA.HI.X.SX32 R5, R16, R2.reuse, 0x1, P1 ;  /* 0x0000000210057211 */ /* 0x081fe400008f0eff */
[----:B------:R-:W-:Y:S01]  /*4fd90*/  LEA R6, P1, R0, R3, 0x1 ;  /* 0x0000000300067211 */ /* 0x000fe200078208ff */
[----:B------:R-:W-:Y:S01]  /*4fda0*/  VIADD R20, R29, 0xff ;  /* 0x000000ff1d147836 */ /* 0x000fe20000000000 */
[----:B------:R-:W-:-:S02]  /*4fdb0*/  LEA.HI.X.SX32 R13, R8, R2, 0x1, P6 ;  /* 0x00000002080d7211 */ /* 0x000fc400030f0eff */
[-C--:B------:R-:W-:Y:S02]  /*4fdc0*/  LEA.HI.X.SX32 R7, R0, R2.reuse, 0x1, P1 ;  /* 0x0000000200077211 */ /* 0x080fe400008f0eff */
[CC--:B------:R-:W-:Y:S01]  /*4fdd0*/  LEA R16, P1, R17.reuse, R3.reuse, 0x1 ;  /* 0x0000000311107211 */ /* 0x0c0fe200078208ff */
[----:B------:R-:W-:Y:S01]  /*4fde0*/  VIADD R0, R17, UR4 ;  /* 0x0000000411007c36 */ /* 0x000fe20008000000 */
[----:B------:R-:W-:Y:S01]  /*4fdf0*/  LEA R14, P6, R15, R3, 0x1 ;  /* 0x000000030f0e7211 */ /* 0x000fe200078c08ff */
[----:B------:R-:W-:Y:S01]  /*4fe00*/  ULDC UR4, c[0x0][0x22c] ;  /* 0x00008b0000047ab9 */ /* 0x000fe20000000800 */
[-C--:B------:R-:W-:Y:S02]  /*4fe10*/  LEA.HI.X.SX32 R17, R17, R2.reuse, 0x1, P1 ;  /* 0x0000000211117211 */ /* 0x080fe400008f0eff */
[----:B------:R-:W-:Y:S02]  /*4fe20*/  ISETP.LT.AND P1, PT, R19, UR4, !P0 ;  /* 0x0000000413007c0c */ /* 0x000fe4000c721270 */
[----:B------:R-:W-:-:S02]  /*4fe30*/  LEA.HI.X.SX32 R15, R15, R2, 0x1, P6 ;  /* 0x000000020f0f7211 */ /* 0x000fc400030f0eff */
[----:B------:R-:W-:Y:S02]  /*4fe40*/  ISETP.LT.AND P0, PT, R20, UR7, !P0 ;  /* 0x0000000714007c0c */ /* 0x000fe4000c701270 */
[C---:B------:R-:W-:Y:S02]  /*4fe50*/  LEA R18, P6, R0.reuse, R3, 0x1 ;  /* 0x0000000300127211 */ /* 0x040fe400078c08ff */
[----:B------:R-:W-:Y:S02]  /*4fe60*/  PRMT R3, R9, 0x7632, R3 ;  /* 0x0000763209037816 */ /* 0x000fe40000000003 */
[----:B------:R-:W-:Y:S02]  /*4fe70*/  LEA.HI.X.SX32 R19, R0, R2, 0x1, P6 ;  /* 0x0000000200137211 */ /* 0x000fe400030f0eff */
[----:B------:R-:W-:Y:S01]  /*4fe80*/  PRMT R0, R10, 0x7632, R0 ;  /* 0x000076320a007816 */ /* 0x000fe20000000000 */
[----:B------:R0:W-:Y:S04]  /*4fe90*/  @P5 STG.E.U16 desc[UR8][R4.64], R9 ;  /* 0x0000000904005986 */ /* 0x0001e8000c101508 */
[----:B------:R0:W-:Y:S04]  /*4fea0*/  @P4 STG.E.U16 desc[UR8][R6.64], R3 ;  /* 0x0000000306004986 */ /* 0x0001e8000c101508 */
[----:B------:R0:W-:Y:S04]  /*4feb0*/  @P3 STG.E.U16 desc[UR8][R12.64], R10 ;  /* 0x0000000a0c003986 */ /* 0x0001e8000c101508 */
[----:B------:R0:W-:Y:S04]  /*4fec0*/  @P2 STG.E.U16 desc[UR8][R14.64], R0 ;  /* 0x000000000e002986 */ /* 0x0001e8000c101508 */
[----:B------:R0:W-:Y:S01]  /*4fed0*/  @P1 STG.E.U16 desc[UR8][R16.64], R11 ;  /* 0x0000000b10001986 */ /* 0x0001e2000c101508 */
[----:B------:R-:W-:Y:S05]  /*4fee0*/  @!P0 EXIT ;  /* 0x000000000000894d */ /* 0x000fea0003800000 */
[----:B0-----:R-:W-:-:S05]  /*4fef0*/  PRMT R9, R11, 0x7632, R9 ;  /* 0x000076320b097816 */ /* 0x001fca0000000009 */
[----:B------:R-:W-:Y:S01]  /*4ff00*/  STG.E.U16 desc[UR8][R18.64], R9 ;  /* 0x0000000912007986 */ /* 0x000fe2000c101508 */
[----:B------:R-:W-:Y:S05]  /*4ff10*/  EXIT ;  /* 0x000000000000794d */ /* 0x000fea0003800000 */
.L_x_3:
[----:B------:R-:W-:-:S00]  /*4ff20*/  BRA `(.L_x_3) ;  /* 0xfffffffc00fc7947 */ /* 0x000fc0000383ffff */
[----:B------:R-:W-:-:S00]  /*4ff30*/  NOP ;  /* 0x0000000000007918 */ /* 0x000fc00000000000 */
        /* <DEDUP_REMOVED lines=12> */
.L_x_4:


//--------------------- .nv.shared.matmul_kernel  --------------------------
	.section	.nv.shared.matmul_kernel,"aw",@nobits
	.sectionflags	@""
	.align	16
	.zero		1024


//--------------------- .nv.shared.reserved.0     --------------------------
	.section	.nv.shared.reserved.0,"aw",@nobits
	.weak		__nv_reservedSMEM_offset_0_alias
	.size		__nv_reservedSMEM_offset_0_alias, 0, 0
	.other		__nv_reservedSMEM_offset_0_alias,@"STO_CUDA_RESERVED_SHARED STV_DEFAULT"
__nv_reservedSMEM_offset_0_alias:
	.zero		0


//--------------------- .nv.constant0.matmul_kernel --------------------------
	.section	.nv.constant0.matmul_kernel,"a",@progbits
	.sectionflags	@""
	.align	4
.nv.constant0.matmul_kernel:
	.zero		608


//--------------------- SYMBOLS --------------------------

	.type		.nv.reservedSmem.offset0,@object
	.size		.nv.reservedSmem.offset0,0x4
